def matmul_kernel(
    a_ptr,
    b_ptr,
    c_ptr,
    M,
    N,
    K,
    stride_am,
    stride_ak,
    stride_bk,
    stride_bn,
    stride_cm,
    stride_cn,
    BLOCK_M: tl.constexpr,
    BLOCK_N: tl.constexpr,
    BLOCK_K: tl.constexpr,
    GROUP_M: tl.constexpr,
):
    pid = tl.program_id(axis=0)
    num_pid_m = tl.cdiv(M, BLOCK_M)
    num_pid_n = tl.cdiv(N, BLOCK_N)
    num_pid_in_group = GROUP_M * num_pid_n
    group_id = pid // num_pid_in_group
    first_pid_m = group_id * GROUP_M
    group_size_m = min(num_pid_m - first_pid_m, GROUP_M)
    pid_m = first_pid_m + ((pid % num_pid_in_group) % group_size_m)
    pid_n = (pid % num_pid_in_group) // group_size_m

    offs_am = (pid_m * BLOCK_M + tl.arange(0, BLOCK_M)) % M
    offs_bn = (pid_n * BLOCK_N + tl.arange(0, BLOCK_N)) % N
    offs_k = tl.arange(0, BLOCK_K)
    a_ptrs = a_ptr + offs_am[:, None] * stride_am + offs_k[None, :] * stride_ak
    b_ptrs = b_ptr + offs_k[:, None] * stride_bk + offs_bn[None, :] * stride_bn

    acc = tl.zeros((BLOCK_M, BLOCK_N), dtype=tl.float32)
    for kk in range(0, tl.cdiv(K, BLOCK_K)):
        a = tl.load(a_ptrs, mask=offs_k[None, :] < K - kk * BLOCK_K, other=0.0)
        b = tl.load(b_ptrs, mask=offs_k[:, None] < K - kk * BLOCK_K, other=0.0)
        acc = tl.dot(a, b, acc)
        a_ptrs += BLOCK_K * stride_ak
        b_ptrs += BLOCK_K * stride_bk

    c = acc.to(c_ptr.dtype.element_ty)
    offs_cm = pid_m * BLOCK_M + tl.arange(0, BLOCK_M)
    offs_cn = pid_n * BLOCK_N + tl.arange(0, BLOCK_N)
    c_ptrs = c_ptr + offs_cm[:, None] * stride_cm + offs_cn[None, :] * stride_cn
    mask = (offs_cm[:, None] < M) & (offs_cn[None, :] < N)
    tl.store(c_ptrs, c, mask=mask)

# config = {"BLOCK_K": 128, "BLOCK_M": 64, "BLOCK_N": 256, "GROUP_M": 4, "arch": "sm_100", "dtype": "fp8e5m2", "num_ctas": 1, "num_stages": 3, "num_warps": 4}
# arch = sm_100


// ===== COMPILED SASS (sm_100a) =====

	.target	sm_100a

	.elftype	@"ET_EXEC"


//--------------------- .note.nv.tkinfo           --------------------------
	.section	.note.nv.tkinfo,"",@"SHT_NOTE"
	.sectionflags	@"SHF_NOTE_NV_TKINFO"
	.tkinfo
        /*0018*/ 	.word	0x00000081
        /*0030*/ 	.string	""
        /*0030*/ 	.string	"ptxas-blackwell"
        /*0030*/ 	.string	"Cuda compilation tools, release 12.9, V12.9.86"
        /*0030*/ 	.string	"Build cuda_12.9.r12.9/compiler.36037853_0"
        /*0030*/ 	.string	"-v  -suppress-debug-info  -lineinfo  -arch sm_100a "



//--------------------- .note.nv.cuver            --------------------------
	.section	.note.nv.cuver,"",@"SHT_NOTE"
	.sectionflags	@"SHF_NOTE_NV_CUVER"
        /*0018*/ 	.short	0x0001
        /*001a*/ 	.short	0x0064
        /*001c*/ 	.short	0x0001
        /*001e*/ 	.short	0x0000
        /*0020*/ 	.short	0x0001
        /*0022*/ 	.short	0x0000


//--------------------- .nv.info                  --------------------------
	.section	.nv.info,"",@"SHT_CUDA_INFO"
	.align	4


	//----- nvinfo : EIATTR_REGCOUNT
	.align		4
        /*0000*/ 	.byte	0x04, 0x2f
        /*0002*/ 	.short	(.L_4 - .L_3)
	.align		4
.L_3:
        /*0004*/ 	.word	index@(matmul_kernel)
        /*0008*/ 	.word	0x000000a8


	//----- nvinfo : EIATTR_FRAME_SIZE
	.align		4
.L_4:
        /*000c*/ 	.byte	0x04, 0x11
        /*000e*/ 	.short	(.L_6 - .L_5)
	.align		4
.L_5:
        /*0010*/ 	.word	index@($__internal_2_$__cuda_sm10x_tcgen05_guardrail_trap_unallocated_columns_being_dealloced)
        /*0014*/ 	.word	0x00000d70


	//----- nvinfo : EIATTR_FRAME_SIZE
	.align		4
.L_6:
        /*0018*/ 	.byte	0x04, 0x11
        /*001a*/ 	.short	(.L_8 - .L_7)
	.align		4
.L_7:
        /*001c*/ 	.word	index@($__internal_1_$__cuda_sm10x_tcgen05_guardrail_trap_phase_invalid_during_alloc)
        /*0020*/ 	.word	0x00000d70


	//----- nvinfo : EIATTR_FRAME_SIZE
	.align		4
.L_8:
        /*0024*/ 	.byte	0x04, 0x11
        /*0026*/ 	.short	(.L_10 - .L_9)
	.align		4
.L_9:
        /*0028*/ 	.word	index@($__internal_0_$__cuda_sm10x_tcgen05_guardrail_trap_col_being_dealloced_not_returned_by_alloc)
        /*002c*/ 	.word	0x00000d70


	//----- nvinfo : EIATTR_FRAME_SIZE
	.align		4
.L_10:
        /*0030*/ 	.byte	0x04, 0x11
        /*0032*/ 	.short	(.L_12 - .L_11)
	.align		4
.L_11:
        /*0034*/ 	.word	index@(matmul_kernel)
        /*0038*/ 	.word	0x00000d70


	//----- nvinfo : EIATTR_MIN_STACK_SIZE
	.align		4
.L_12:
        /*003c*/ 	.byte	0x04, 0x12
        /*003e*/ 	.short	(.L_14 - .L_13)
	.align		4
.L_13:
        /*0040*/ 	.word	index@(matmul_kernel)
        /*0044*/ 	.word	0x00000d70
.L_14:


//--------------------- .nv.info.matmul_kernel    --------------------------
	.section	.nv.info.matmul_kernel,"",@"SHT_CUDA_INFO"
	.sectionflags	@""
	.align	4


	//----- nvinfo : EIATTR_CUDA_API_VERSION
	.align		4
        /*0000*/ 	.byte	0x04, 0x37
        /*0002*/ 	.short	(.L_16 - .L_15)
.L_15:
        /*0004*/ 	.word	0x00000081


	//----- nvinfo : EIATTR_KPARAM_INFO
	.align		4
.L_16:
        /*0008*/ 	.byte	0x04, 0x17
        /*000a*/ 	.short	(.L_18 - .L_17)
.L_17:
        /*000c*/ 	.word	0x00000000
        /*0010*/ 	.short	0x000d
        /*0012*/ 	.short	0x0048
        /*0014*/ 	.byte	0x00, 0xf4, 0x21, 0x00


	//----- nvinfo : EIATTR_KPARAM_INFO
	.align		4
.L_18:
        /*0018*/ 	.byte	0x04, 0x17
        /*001a*/ 	.short	(.L_20 - .L_19)
.L_19:
        /*001c*/ 	.word	0x00000000
        /*0020*/ 	.short	0x000c
        /*0022*/ 	.short	0x0040
        /*0024*/ 	.byte	0x00, 0xf4, 0x21, 0x00


	//----- nvinfo : EIATTR_KPARAM_INFO
	.align		4
.L_20:
        /*0028*/ 	.byte	0x04, 0x17
        /*002a*/ 	.short	(.L_22 - .L_21)
.L_21:
        /*002c*/ 	.word	0x00000000
        /*0030*/ 	.short	0x000b
        /*0032*/ 	.short	0x0038
        /*0034*/ 	.byte	0x00, 0xf0, 0x11, 0x00


	//----- nvinfo : EIATTR_KPARAM_INFO
	.align		4
.L_22:
        /*0038*/ 	.byte	0x04, 0x17
        /*003a*/ 	.short	(.L_24 - .L_23)
.L_23:
        /*003c*/ 	.word	0x00000000
        /*0040*/ 	.short	0x000a
        /*0042*/ 	.short	0x0034
        /*0044*/ 	.byte	0x00, 0xf0, 0x11, 0x00


	//----- nvinfo : EIATTR_KPARAM_INFO
	.align		4
.L_24:
        /*0048*/ 	.byte	0x04, 0x17
        /*004a*/ 	.short	(.L_26 - .L_25)
.L_25:
        /*004c*/ 	.word	0x00000000
        /*0050*/ 	.short	0x0009
        /*0052*/ 	.short	0x0030
        /*0054*/ 	.byte	0x00, 0xf0, 0x11, 0x00


	//----- nvinfo : EIATTR_KPARAM_INFO
	.align		4
.L_26:
        /*0058*/ 	.byte	0x04, 0x17
        /*005a*/ 	.short	(.L_28 - .L_27)
.L_27:
        /*005c*/ 	.word	0x00000000
        /*0060*/ 	.short	0x0008
        /*0062*/ 	.short	0x002c
        /*0064*/ 	.byte	0x00, 0xf0, 0x11, 0x00


	//----- nvinfo : EIATTR_KPARAM_INFO
	.align		4
.L_28:
        /*0068*/ 	.byte	0x04, 0x17
        /*006a*/ 	.short	(.L_30 - .L_29)
.L_29:
        /*006c*/ 	.word	0x00000000
        /*0070*/ 	.short	0x0007
        /*0072*/ 	.short	0x0028
        /*0074*/ 	.byte	0x00, 0xf0, 0x11, 0x00


	//----- nvinfo : EIATTR_KPARAM_INFO
	.align		4
.L_30:
        /*0078*/ 	.byte	0x04, 0x17
        /*007a*/ 	.short	(.L_32 - .L_31)
.L_31:
        /*007c*/ 	.word	0x00000000
        /*0080*/ 	.short	0x0006
        /*0082*/ 	.short	0x0024
        /*0084*/ 	.byte	0x00, 0xf0, 0x11, 0x00


	//----- nvinfo : EIATTR_KPARAM_INFO
	.align		4
.L_32:
        /*0088*/ 	.byte	0x04, 0x17
        /*008a*/ 	.short	(.L_34 - .L_33)
.L_33:
        /*008c*/ 	.word	0x00000000
        /*0090*/ 	.short	0x0005
        /*0092*/ 	.short	0x0020
        /*0094*/ 	.byte	0x00, 0xf0, 0x11, 0x00


	//----- nvinfo : EIATTR_KPARAM_INFO
	.align		4
.L_34:
        /*0098*/ 	.byte	0x04, 0x17
        /*009a*/ 	.short	(.L_36 - .L_35)
.L_35:
        /*009c*/ 	.word	0x00000000
        /*00a0*/ 	.short	0x0004
        /*00a2*/ 	.short	0x001c
        /*00a4*/ 	.byte	0x00, 0xf0, 0x11, 0x00


	//----- nvinfo : EIATTR_KPARAM_INFO
	.align		4
.L_36:
        /*00a8*/ 	.byte	0x04, 0x17
        /*00aa*/ 	.short	(.L_38 - .L_37)
.L_37:
        /*00ac*/ 	.word	0x00000000
        /*00b0*/ 	.short	0x0003
        /*00b2*/ 	.short	0x0018
        /*00b4*/ 	.byte	0x00, 0xf0, 0x11, 0x00


	//----- nvinfo : EIATTR_KPARAM_INFO
	.align		4
.L_38:
        /*00b8*/ 	.byte	0x04, 0x17
        /*00ba*/ 	.short	(.L_40 - .L_39)
.L_39:
        /*00bc*/ 	.word	0x00000000
        /*00c0*/ 	.short	0x0002
        /*00c2*/ 	.short	0x0010
        /*00c4*/ 	.byte	0x00, 0xf4, 0x21, 0x00


	//----- nvinfo : EIATTR_KPARAM_INFO
	.align		4
.L_40:
        /*00c8*/ 	.byte	0x04, 0x17
        /*00ca*/ 	.short	(.L_42 - .L_41)
.L_41:
        /*00cc*/ 	.word	0x00000000
        /*00d0*/ 	.short	0x0001
        /*00d2*/ 	.short	0x0008
        /*00d4*/ 	.byte	0x00, 0xf4, 0x21, 0x00


	//----- nvinfo : EIATTR_KPARAM_INFO
	.align		4
.L_42:
        /*00d8*/ 	.byte	0x04, 0x17
        /*00da*/ 	.short	(.L_44 - .L_43)
.L_43:
        /*00dc*/ 	.word	0x00000000
        /*00e0*/ 	.short	0x0000
        /*00e2*/ 	.short	0x0000
        /*00e4*/ 	.byte	0x00, 0xf4, 0x21, 0x00


	//----- nvinfo : EIATTR_AT_ENTRY_FRAGMENTS
	.align		4
.L_44:
        /*00e8*/ 	.byte	0x04, 0x4f
        /*00ea*/ 	.short	(.L_46 - .L_45)


	//   ....[0]....
.L_45:
        /*00ec*/ 	.word	0x00000004


	//----- nvinfo : EIATTR_RESERVED_SMEM_USED
	.align		4
.L_46:
        /*00f0*/ 	.byte	0x01, 0x41
	.zero		2


	//----- nvinfo : EIATTR_SPARSE_MMA_MASK
	.align		4
        /*00f4*/ 	.byte	0x03, 0x50
        /*00f6*/ 	.short	0x0000


	//----- nvinfo : EIATTR_TCGEN05_1CTA_USED
	.align		4
        /*00f8*/ 	.byte	0x01, 0x51
	.zero		2


	//----- nvinfo : EIATTR_MAXREG_COUNT
	.align		4
        /*00fc*/ 	.byte	0x03, 0x1b
        /*00fe*/ 	.short	0x00ff


	//----- nvinfo : EIATTR_NUM_BARRIERS
	.align		4
        /*0100*/ 	.byte	0x02, 0x4c
        /*0102*/ 	.byte	0x01
	.zero		1


	//----- nvinfo : EIATTR_ANNOTATIONS
	.align		4
        /*0104*/ 	.byte	0x04, 0x55
        /*0106*/ 	.short	(.L_48 - .L_47)


	//   ....[0]....
.L_47:
        /*0108*/ 	.word	0x00000001
        /*010c*/ 	.byte	0x60, 0x0c, 0x00, 0x00, 0x01, 0x00, 0x00, 0x00, 0xa0, 0x12, 0x00, 0x00, 0x01, 0x00, 0x00, 0x00
        /* <DEDUP_REMOVED lines=1794> */
        /*713c*/ 	.byte	0x80, 0x14, 0x03, 0x00, 0x01, 0x00, 0x00, 0x00, 0xa0, 0x15, 0x03, 0x00


	//----- nvinfo : EIATTR_INT_WARP_WIDE_INSTR_OFFSETS
	.align		4
.L_48:
        /*7148*/ 	.byte	0x04, 0x31
        /*714a*/ 	.short	(.L_50 - .L_49)


	//   ....[0]....
.L_49:
        /*714c*/ 	.word	0x0000d620


	//   ....[1]....
        /*7150*/ 	.word	0x0000d650


	//   ....[2]....
        /*7154*/ 	.word	0x00018e60


	//   ....[3]....
        /*7158*/ 	.word	0x00036f50


	//   ....[4]....
        /*715c*/ 	.word	0x00036fa0


	//----- nvinfo : EIATTR_COOP_GROUP_MASK_REGIDS
	.align		4
.L_50:
        /*7160*/ 	.byte	0x04, 0x29
        /*7162*/ 	.short	(.L_52 - .L_51)


	//   ....[0]....
.L_51:
        /*7164*/ 	.word	0xffffffff


	//   ....[1]....
        /*7168*/ 	.word	0xffffffff


	//   ....[2]....
        /*716c*/ 	.word	0xffffffff


	//   ....[3]....
        /*7170*/ 	.word	0xffffffff


	//----- nvinfo : EIATTR_COOP_GROUP_INSTR_OFFSETS
	.align		4
.L_52:
        /*7174*/ 	.byte	0x04, 0x28
        /*7176*/ 	.short	(.L_54 - .L_53)


	//   ....[0]....
.L_53:
        /*7178*/ 	.word	0x00000070


	//   ....[1]....
        /*717c*/ 	.word	0x00000330


	//   ....[2]....
        /*7180*/ 	.word	0x00036de0


	//   ....[3]....
        /*7184*/ 	.word	0x00037050


	//----- nvinfo : EIATTR_VRC_CTA_INIT_COUNT
	.align		4
.L_54:
        /*7188*/ 	.byte	0x02, 0x4a
        /*718a*/ 	.byte	0x80
	.zero		1


	//----- nvinfo : EIATTR_MBARRIER_INSTR_OFFSETS
	.align		4
        /*718c*/ 	.byte	0x04, 0x39
        /*718e*/ 	.short	(.L_56 - .L_55)


	//   ....[0]....
.L_55:
        /*7190*/ 	.word	0x0000d810
        /*7194*/ 	.word	0x000000ff
        /*7198*/ 	.word	0x00000000
        /*719c*/ 	.short	0x0100
        /*719e*/ 	.byte	0x0d
	.zero		1


	//   ....[1]....
        /*71a0*/ 	.word	0x00018e90
        /*71a4*/ 	.word	0x000000ff
        /*71a8*/ 	.word	0x00014008
        /*71ac*/ 	.short	0x0100
        /*71ae*/ 	.byte	0x0a
	.zero		1


	//   ....[2]....
        /*71b0*/ 	.word	0x00027310
        /*71b4*/ 	.word	0x000000ff
        /*71b8*/ 	.word	0x00000000
        /*71bc*/ 	.short	0x010a
        /*71be*/ 	.byte	0x0d
	.zero		1


	//   ....[3]....
        /*71c0*/ 	.word	0x00031580
        /*71c4*/ 	.word	0x000000ff
        /*71c8*/ 	.word	0x00000000
        /*71cc*/ 	.short	0x010a
        /*71ce*/ 	.byte	0x0d
	.zero		1


	//   ....[4]....
        /*71d0*/ 	.word	0x00031630
        /*71d4*/ 	.word	0x000000ff
        /*71d8*/ 	.word	0x00014000
        /*71dc*/ 	.short	0x0108
        /*71de*/ 	.byte	0x0a
	.zero		1


	//   ....[5]....
        /*71e0*/ 	.word	0x000316e0
        /*71e4*/ 	.word	0x000000ff
        /*71e8*/ 	.word	0x00014008
        /*71ec*/ 	.short	0x0108
        /*71ee*/ 	.byte	0x0a
	.zero		1


	//   ....[6]....
        /*71f0*/ 	.word	0x00037070
        /*71f4*/ 	.word	0x000000ff
        /*71f8*/ 	.word	0x00000000
        /*71fc*/ 	.short	0x010a
        /*71fe*/ 	.byte	0x0d
	.zero		1


	//   ....[7]....
        /*7200*/ 	.word	0x000370a0
        /*7204*/ 	.word	0x000000ff
        /*7208*/ 	.word	0x00000000
        /*720c*/ 	.short	0x010a
        /*720e*/ 	.byte	0x0d
	.zero		1


	//----- nvinfo : EIATTR_NUM_MBARRIERS
	.align		4
.L_56:
        /*7210*/ 	.byte	0x03, 0x38
        /*7212*/ 	.short	0x0002


	//----- nvinfo : EIATTR_EXIT_INSTR_OFFSETS
	.align		4
        /*7214*/ 	.byte	0x04, 0x1c
        /*7216*/ 	.short	(.L_58 - .L_57)


	//   ....[0]....
.L_57:
        /*7218*/ 	.word	0x00037060


	//----- nvinfo : EIATTR_REQNTID
	.align		4
.L_58:
        /*721c*/ 	.byte	0x04, 0x10
        /*721e*/ 	.short	(.L_60 - .L_59)
.L_59:
        /*7220*/ 	.word	0x00000080
        /*7224*/ 	.word	0x00000001
        /*7228*/ 	.word	0x00000001


	//----- nvinfo : EIATTR_CRS_STACK_SIZE
	.align		4
.L_60:
        /*722c*/ 	.byte	0x04, 0x1e
        /*722e*/ 	.short	(.L_62 - .L_61)
.L_61:
        /*7230*/ 	.word	0x00000000


	//----- nvinfo : EIATTR_CBANK_PARAM_SIZE
	.align		4
.L_62:
        /*7234*/ 	.byte	0x03, 0x19
        /*7236*/ 	.short	0x0050


	//----- nvinfo : EIATTR_PARAM_CBANK
	.align		4
        /*7238*/ 	.byte	0x04, 0x0a
        /*723a*/ 	.short	(.L_64 - .L_63)
	.align		4
.L_63:
        /*723c*/ 	.word	index@(.nv.constant0.matmul_kernel)
        /*7240*/ 	.short	0x0380
        /*7242*/ 	.short	0x0050


	//----- nvinfo : EIATTR_SW_WAR
	.align		4
.L_64:
        /*7244*/ 	.byte	0x04, 0x36
        /*7246*/ 	.short	(.L_66 - .L_65)
.L_65:
        /*7248*/ 	.word	0x00000008
.L_66:


//--------------------- .nv.compat                --------------------------
	.section	.nv.compat,"",@"SHT_CUDA_COMPAT_INFO"
	.align	4
        /*0000*/ 	.byte	0x02, 0x02, 0x02, 0x00, 0x02, 0x05, 0x05, 0x00, 0x02, 0x03, 0x00, 0x00, 0x02, 0x06, 0x01, 0x00


//--------------------- .nv.callgraph             --------------------------
	.section	.nv.callgraph,"",@"SHT_CUDA_CALLGRAPH"
	.align	4
	.sectionentsize	8
	.align		4
        /*0000*/ 	.word	0x00000000
	.align		4
        /*0004*/ 	.word	0xffffffff
	.align		4
        /*0008*/ 	.word	0x00000000
	.align		4
        /*000c*/ 	.word	0xfffffffe
	.align		4
        /*0010*/ 	.word	0x00000000
	.align		4
        /*0014*/ 	.word	0xfffffffd
	.align		4
        /*0018*/ 	.word	0x00000000
	.align		4
        /*001c*/ 	.word	0xfffffffc


//--------------------- .text.matmul_kernel       --------------------------
	.section	.text.matmul_kernel,"ax",@progbits
	.align	128
        .global         matmul_kernel
        .type           matmul_kernel,@function
        .size           matmul_kernel,(.L_x_20 - matmul_kernel)
        .other          matmul_kernel,@"STO_CUDA_ENTRY STV_DEFAULT"
matmul_kernel:
.text.matmul_kernel:
[----:B------:R-:W0:Y:S01]  /*0000*/  LDC R1, c[0x0][0x37c] ;  /* 0x0000df00ff017b82 */ /* 0x000e220000000800 */
[----:B------:R-:W1:Y:S01]  /*0010*/  S2R R0, SR_TID.X ;  /* 0x0000000000007919 */ /* 0x000e620000002100 */
[----:B0-----:R-:W-:Y:S01]  /*0020*/  VIADD R1, R1, 0xfffff290 ;  /* 0xfffff29001017836 */ /* 0x001fe20000000000 */
[----:B-1----:R-:W-:-:S13]  /*0030*/  ISETP.GE.U32.AND P0, PT, R0, 0x20, PT ;  /* 0x000000200000780c */ /* 0x002fda0003f06070 */
[----:B------:R-:W-:Y:S02]  /*0040*/  VOTEU.ANY UP0, P0 ;  /* 0x0000000000ff7886 */ /* 0x000fe40000000100 */
[----:B------:R-:W-:Y:S05]  /*0050*/  BRA.U UP0, `(.L_x_0) ;  /* 0x0000000100b87547 */ /* 0x000fea000b800000 */
[----:B------:R-:W0:Y:S01]  /*0060*/  S2UR UR6, SR_CgaCtaId ;  /* 0x00000000000679c3 */ /* 0x000e220000008800 */
[----:B------:R-:W-:Y:S01]  /*0070*/  NOP ;  /* 0x0000000000007918 */ /* 0x000fe20000000000 */
[----:B------:R-:W-:Y:S02]  /*0080*/  UMOV UR4, 0x40 ;  /* 0x0000004000047882 */ /* 0x000fe40000000000 */
[----:B0-----:R-:W-:-:S09]  /*0090*/  ULEA UR4, UR6, UR4, 0x18 ;  /* 0x0000000406047291 */ /* 0x001fd2000f8ec0ff */
[----:B------:R-:W0:Y:S01]  /*00a0*/  LDS.U8 R0, [UR4] ;  /* 0x00000004ff007984 */ /* 0x000e220008000000 */
[----:B------:R-:W-:Y:S02]  /*00b0*/  UMOV UR4, 0x400 ;  /* 0x0000040000047882 */ /* 0x000fe40000000000 */
[----:B------:R-:W-:Y:S01]  /*00c0*/  ULEA UR4, UR6, UR4, 0x18 ;  /* 0x0000000406047291 */ /* 0x000fe2000f8ec0ff */
[----:B0-----:R-:W-:-:S13]  /*00d0*/  ISETP.NE.AND P0, PT, R0, RZ, PT ;  /* 0x000000ff0000720c */ /* 0x001fda0003f05270 */
[----:B------:R-:W-:Y:S05]  /*00e0*/  @P0 BRA `(.L_x_1) ;  /* 0x00000000007c0947 */ /* 0x000fea0003800000 */
[----:B------:R-:W-:-:S13]  /*00f0*/  ELECT P0, URZ, PT ;  /* 0x0000000000ff782f */ /* 0x000fda0003800000 */
[----:B------:R-:W-:Y:S05]  /*0100*/  @!P0 BRA `(.L_x_2) ;  /* 0x0000000000848947 */ /* 0x000fea0003800000 */
[----:B------:R-:W-:Y:S01]  /*0110*/  UMOV UR5, 0x8 ;  /* 0x0000000800057882 */ /* 0x000fe20000000000 */
[----:B------:R-:W-:Y:S02]  /*0120*/  IMAD.MOV.U32 R4, RZ, RZ, 0x1 ;  /* 0x00000001ff047424 */ /* 0x000fe400078e00ff */
[----:B------:R-:W-:Y:S02]  /*0130*/  IMAD.MOV.U32 R5, RZ, RZ, 0xff ;  /* 0x000000ffff057424 */ /* 0x000fe400078e00ff */
[----:B------:R-:W-:Y:S04]  /*0140*/  DEPBAR.LE SB0, 0x36 ;  /* 0x00008d800000791a */ /* 0x000fe80000000000 */
[----:B------:R-:W0:Y:S02]  /*0150*/  UTCATOMSWS.FIND_AND_SET.ALIGN UP1, UR5, UR5 ;  /* 0x00000005000575e3 */ /* 0x000e240008020800 */
[----:B0-----:R-:W-:-:S04]  /*0160*/  PLOP3.LUT P0, PT, PT, PT, UP1, 0x80, 0x8 ;  /* 0x000000000008781c */ /* 0x001fc80003f0f018 */
[----:B------:R-:W-:-:S04]  /*0170*/  SEL R0, RZ, 0xffffffff, !P0 ;  /* 0xffffffffff007807 */ /* 0x000fc80004000000 */
[----:B------:R-:W-:Y:S01]  /*0180*/  ISETP.NE.AND P0, PT, R0, RZ, PT ;  /* 0x000000ff0000720c */ /* 0x000fe20003f05270 */
[----:B------:R-:W-:-:S12]  /*0190*/  IMAD.U32 R0, RZ, RZ, UR5 ;  /* 0x00000005ff007e24 */ /* 0x000fd8000f8e00ff */
[----:B------:R-:W-:Y:S05]  /*01a0*/  @P0 BRA `(.L_x_3) ;  /* 0x0000000000240947 */ /* 0x000fea0003800000 */
.L_x_4:
[----:B------:R-:W-:Y:S05]  /*01b0*/  NANOSLEEP 0x64 ;  /* 0x000000640000795d */ /* 0x000fea0003800000 */
[----:B------:R-:W-:-:S05]  /*01c0*/  UMOV UR5, 0x8 ;  /* 0x0000000800057882 */ /* 0x000fca0000000000 */
[----:B------:R-:W-:Y:S04]  /*01d0*/  DEPBAR.LE SB0, 0x36 ;  /* 0x00008d800000791a */ /* 0x000fe80000000000 */
[----:B------:R-:W0:Y:S02]  /*01e0*/  UTCATOMSWS.FIND_AND_SET.ALIGN UP1, UR5, UR5 ;  /* 0x00000005000575e3 */ /* 0x000e240008020800 */
[----:B0-----:R-:W-:-:S04]  /*01f0*/  PLOP3.LUT P0, PT, PT, PT, UP1, 0x80, 0x8 ;  /* 0x000000000008781c */ /* 0x001fc80003f0f018 */
[----:B------:R-:W-:-:S04]  /*0200*/  SEL R0, RZ, 0xffffffff, !P0 ;  /* 0xffffffffff007807 */ /* 0x000fc80004000000 */
[----:B------:R-:W-:Y:S01]  /*0210*/  ISETP.NE.AND P0, PT, R0, RZ, PT ;  /* 0x000000ff0000720c */ /* 0x000fe20003f05270 */
[----:B------:R-:W-:-:S12]  /*0220*/  IMAD.U32 R0, RZ, RZ, UR5 ;  /* 0x00000005ff007e24 */ /* 0x000fd8000f8e00ff */
[----:B------:R-:W-:Y:S05]  /*0230*/  @!P0 BRA `(.L_x_4) ;  /* 0xfffffffc00dc8947 */ /* 0x000fea000383ffff */
.L_x_3:
[C---:B------:R-:W-:Y:S01]  /*0240*/  VIADD R3, R0.reuse, 0x10 ;  /* 0x0000001000037836 */ /* 0x040fe20000000000 */
[----:B------:R-:W-:Y:S01]  /*0250*/  UMOV UR5, 0x50 ;  /* 0x0000005000057882 */ /* 0x000fe20000000000 */
[----:B------:R-:W-:Y:S01]  /*0260*/  SHF.L.U32 R2, R5, R0, RZ ;  /* 0x0000000005027219 */ /* 0x000fe200000006ff */
[----:B------:R-:W-:Y:S01]  /*0270*/  ULEA UR5, UR6, UR5, 0x18 ;  /* 0x0000000506057291 */ /* 0x000fe2000f8ec0ff */
[----:B------:R-:W-:Y:S01]  /*0280*/  IMAD.SHL.U32 R0, R0, 0x20, RZ ;  /* 0x0000002000007824 */ /* 0x000fe200078e00ff */
[----:B------:R-:W-:-:S04]  /*0290*/  SHF.L.U32 R3, R4, R3, RZ ;  /* 0x0000000304037219 */ /* 0x000fc800000006ff */
[----:B------:R-:W-:-:S05]  /*02a0*/  LOP3.LUT R2, R3, R2, RZ, 0xfc, !PT ;  /* 0x0000000203027212 */ /* 0x000fca00078efcff */
[----:B------:R0:W-:Y:S04]  /*02b0*/  ATOMS.OR RZ, [UR5], R2 ;  /* 0x00000002ffff798c */ /* 0x0001e8000b000005 */
[----:B------:R0:W-:Y:S01]  /*02c0*/  STS [UR4], R0 ;  /* 0x00000000ff007988 */ /* 0x0001e20008000804 */
[----:B------:R-:W-:Y:S05]  /*02d0*/  BRA `(.L_x_2) ;  /* 0x0000000000107947 */ /* 0x000fea0003800000 */
.L_x_1:
[----:B------:R-:W-:Y:S01]  /*02e0*/  IMAD.MOV.U32 R0, RZ, RZ, -0x1 ;  /* 0xffffffffff007424 */ /* 0x000fe200078e00ff */
[----:B------:R-:W-:-:S04]  /*02f0*/  MOV R2, 0x320 ;  /* 0x0000032000027802 */ /* 0x000fc80000000f00 */
[----:B------:R0:W-:Y:S03]  /*0300*/  STS [UR4], R0 ;  /* 0x00000000ff007988 */ /* 0x0001e60008000804 */
[----:B0-----:R-:W-:Y:S05]  /*0310*/  CALL.REL.NOINC `($__internal_1_$__cuda_sm10x_tcgen05_guardrail_trap_phase_invalid_during_alloc) ;  /* 0x0000036c00787944 */ /* 0x001fea0003c00000 */
.L_x_2:
[----:B------:R-:W-:Y:S05]  /*0320*/  WARPSYNC.ALL ;  /* 0x0000000000007948 */ /* 0x000fea0003800000 */
[----:B------:R-:W-:Y:S01]  /*0330*/  NOP ;  /* 0x0000000000007918 */ /* 0x000fe20000000000 */
.L_x_0:
[----:B------:R-:W1:Y:S01]  /*0340*/  LDC.64 R14, c[0x0][0x398] ;  /* 0x0000e600ff0e7b82 */ /* 0x000e620000000a00 */
[----:B------:R-:W2:Y:S01]  /*0350*/  S2R R5, SR_CTAID.X ;  /* 0x0000000000057919 */ /* 0x000ea20000002500 */
[----:B------:R-:W-:Y:S01]  /*0360*/  UMOV UR10, 0x400 ;  /* 0x00000400000a7882 */ /* 0x000fe20000000000 */
[----:B------:R-:W3:Y:S01]  /*0370*/  LDCU.64 UR8, c[0x0][0x3a8] ;  /* 0x00007500ff0877ac */ /* 0x000ee20008000a00 */
[----:B------:R-:W4:Y:S01]  /*0380*/  S2R R30, SR_TID.X ;  /* 0x00000000001e7919 */ /* 0x000f220000002100 */
[----:B------:R-:W5:Y:S03]  /*0390*/  LDCU UR23, c[0x0][0x3a4] ;  /* 0x00007480ff1777ac */ /* 0x000f660008000800 */
[----:B------:R-:W0:Y:S01]  /*03a0*/  S2UR UR5, SR_CgaCtaId ;  /* 0x00000000000579c3 */ /* 0x000e220000008800 */
[----:B------:R-:W0:Y:S01]  /*03b0*/  LDCU.128 UR16, c[0x0][0x380] ;  /* 0x00007000ff1077ac */ /* 0x000e220008000c00 */
[----:B------:R-:W0:Y:S01]  /*03c0*/  LDCU.64 UR24, c[0x0][0x358] ;  /* 0x00006b00ff1877ac */ /* 0x000e220008000a00 */
[----:B---3--:R-:W-:-:S02]  /*03d0*/  IMAD.U32 R143, RZ, RZ, UR8 ;  /* 0x00000008ff8f7e24 */ /* 0x008fc4000f8e00ff */
[----:B------:R-:W-:Y:S01]  /*03e0*/  IMAD.U32 R145, RZ, RZ, UR8 ;  /* 0x00000008ff917e24 */ /* 0x000fe2000f8e00ff */
[----:B-1----:R-:W-:Y:S01]  /*03f0*/  IABS R11, R14 ;  /* 0x0000000e000b7213 */ /* 0x002fe20000000000 */
[----:B0-----:R-:W-:Y:S02]  /*0400*/  VIADD R0, R15, 0xff ;  /* 0x000000ff0f007836 */ /* 0x001fe40000000000 */
[----:B------:R-:W-:Y:S02]  /*0410*/  IMAD.U32 R147, RZ, RZ, UR8 ;  /* 0x00000008ff937e24 */ /* 0x000fe4000f8e00ff */
[----:B------:R-:W-:Y:S01]  /*0420*/  IMAD.U32 R149, RZ, RZ, UR8 ;  /* 0x00000008ff957e24 */ /* 0x000fe2000f8e00ff */
[----:B------:R-:W-:Y:S01]  /*0430*/  SHF.R.S32.HI R3, RZ, 0x1f, R0 ;  /* 0x0000001fff037819 */ /* 0x000fe20000011400 */
[----:B------:R-:W-:Y:S01]  /*0440*/  IMAD.U32 R151, RZ, RZ, UR8 ;  /* 0x00000008ff977e24 */ /* 0x000fe2000f8e00ff */
[----:B------:R-:W-:Y:S01]  /*0450*/  ULEA UR10, UR5, UR10, 0x18 ;  /* 0x0000000a050a7291 */ /* 0x000fe2000f8ec0ff */
[----:B--2---:R-:W-:Y:S01]  /*0460*/  IABS R8, R5 ;  /* 0x0000000500087213 */ /* 0x004fe20000000000 */
[----:B------:R-:W-:Y:S01]  /*0470*/  IMAD.U32 R153, RZ, RZ, UR8 ;  /* 0x00000008ff997e24 */ /* 0x000fe2000f8e00ff */
[----:B------:R-:W-:Y:S01]  /*0480*/  LEA.HI R3, R3, R0, RZ, 0x8 ;  /* 0x0000000003037211 */ /* 0x000fe200078f40ff */
[----:B------:R-:W-:-:S02]  /*0490*/  IMAD.U32 R155, RZ, RZ, UR8 ;  /* 0x00000008ff9b7e24 */ /* 0x000fc4000f8e00ff */
[----:B------:R-:W-:Y:S01]  /*04a0*/  IMAD.U32 R157, RZ, RZ, UR8 ;  /* 0x00000008ff9d7e24 */ /* 0x000fe2000f8e00ff */
[----:B------:R-:W-:Y:S01]  /*04b0*/  SHF.R.S32.HI R3, RZ, 0x8, R3 ;  /* 0x00000008ff037819 */ /* 0x000fe20000011403 */
[----:B------:R-:W-:Y:S02]  /*04c0*/  IMAD.U32 R159, RZ, RZ, UR8 ;  /* 0x00000008ff9f7e24 */ /* 0x000fe4000f8e00ff */
[----:B------:R-:W-:Y:S02]  /*04d0*/  IMAD.U32 R161, RZ, RZ, UR8 ;  /* 0x00000008ffa17e24 */ /* 0x000fe4000f8e00ff */
[----:B------:R-:W-:Y:S02]  /*04e0*/  IMAD.SHL.U32 R4, R3, 0x4, RZ ;  /* 0x0000000403047824 */ /* 0x000fe400078e00ff */
[----:B------:R-:W-:Y:S02]  /*04f0*/  IMAD.U32 R163, RZ, RZ, UR8 ;  /* 0x00000008ffa37e24 */ /* 0x000fe4000f8e00ff */
[----:B------:R-:W-:Y:S01]  /*0500*/  IMAD.U32 R165, RZ, RZ, UR8 ;  /* 0x00000008ffa57e24 */ /* 0x000fe2000f8e00ff */
[-C--:B------:R-:W-:Y:S01]  /*0510*/  IABS R7, R4.reuse ;  /* 0x0000000400077213 */ /* 0x080fe20000000000 */
[----:B------:R-:W-:Y:S01]  /*0520*/  IMAD.U32 R134, RZ, RZ, UR8 ;  /* 0x00000008ff867e24 */ /* 0x000fe2000f8e00ff */
[----:B------:R-:W-:Y:S01]  /*0530*/  IABS R10, R4 ;  /* 0x00000004000a7213 */ /* 0x000fe20000000000 */
[----:B------:R-:W-:Y:S01]  /*0540*/  IMAD.U32 R130, RZ, RZ, UR8 ;  /* 0x00000008ff827e24 */ /* 0x000fe2000f8e00ff */
[----:B------:R-:W0:Y:S01]  /*0550*/  I2F.RP R0, R7 ;  /* 0x0000000700007306 */ /* 0x000e220000209400 */
[----:B------:R-:W-:-:S02]  /*0560*/  IMAD.U32 R128, RZ, RZ, UR8 ;  /* 0x00000008ff807e24 */ /* 0x000fc4000f8e00ff */
[----:B------:R-:W-:Y:S02]  /*0570*/  IMAD.U32 R126, RZ, RZ, UR8 ;  /* 0x00000008ff7e7e24 */ /* 0x000fe4000f8e00ff */
[----:B------:R-:W-:Y:S02]  /*0580*/  IMAD.U32 R124, RZ, RZ, UR8 ;  /* 0x00000008ff7c7e24 */ /* 0x000fe4000f8e00ff */
[----:B------:R-:W-:Y:S02]  /*0590*/  IMAD.U32 R122, RZ, RZ, UR8 ;  /* 0x00000008ff7a7e24 */ /* 0x000fe4000f8e00ff */
[----:B------:R-:W-:Y:S02]  /*05a0*/  IMAD.U32 R120, RZ, RZ, UR8 ;  /* 0x00000008ff787e24 */ /* 0x000fe4000f8e00ff */
[----:B------:R-:W-:Y:S02]  /*05b0*/  IMAD.U32 R118, RZ, RZ, UR8 ;  /* 0x00000008ff767e24 */ /* 0x000fe4000f8e00ff */
[----:B------:R-:W-:Y:S01]  /*05c0*/  IMAD.U32 R114, RZ, RZ, UR8 ;  /* 0x00000008ff727e24 */ /* 0x000fe2000f8e00ff */
[----:B0-----:R-:W0:Y:S01]  /*05d0*/  MUFU.RCP R0, R0 ;  /* 0x0000000000007308 */ /* 0x001e220000001000 */
[----:B------:R-:W-:-:S02]  /*05e0*/  IMAD.U32 R112, RZ, RZ, UR8 ;  /* 0x00000008ff707e24 */ /* 0x000fc4000f8e00ff */
[----:B------:R-:W-:Y:S02]  /*05f0*/  IMAD.U32 R110, RZ, RZ, UR8 ;  /* 0x00000008ff6e7e24 */ /* 0x000fe4000f8e00ff */
[----:B------:R-:W-:Y:S02]  /*0600*/  IMAD.U32 R108, RZ, RZ, UR8 ;  /* 0x00000008ff6c7e24 */ /* 0x000fe4000f8e00ff */
[----:B------:R-:W-:Y:S02]  /*0610*/  IMAD.U32 R106, RZ, RZ, UR8 ;  /* 0x00000008ff6a7e24 */ /* 0x000fe4000f8e00ff */
[----:B------:R-:W-:Y:S02]  /*0620*/  IMAD.U32 R104, RZ, RZ, UR8 ;  /* 0x00000008ff687e24 */ /* 0x000fe4000f8e00ff */
[----:B------:R-:W-:Y:S02]  /*0630*/  IMAD.U32 R102, RZ, RZ, UR8 ;  /* 0x00000008ff667e24 */ /* 0x000fe4000f8e00ff */
[----:B------:R-:W-:-:S02]  /*0640*/  IMAD.U32 R98, RZ, RZ, UR8 ;  /* 0x00000008ff627e24 */ /* 0x000fc4000f8e00ff */
[----:B------:R-:W-:Y:S02]  /*0650*/  IMAD.U32 R96, RZ, RZ, UR8 ;  /* 0x00000008ff607e24 */ /* 0x000fe4000f8e00ff */
[----:B0-----:R-:W-:Y:S02]  /*0660*/  VIADD R2, R0, 0xffffffe ;  /* 0x0ffffffe00027836 */ /* 0x001fe40000000000 */
[----:B------:R-:W-:Y:S02]  /*0670*/  IMAD.MOV R0, RZ, RZ, -R10 ;  /* 0x000000ffff007224 */ /* 0x000fe400078e0a0a */
[----:B------:R0:W1:Y:S01]  /*0680*/  F2I.FTZ.U32.TRUNC.NTZ R3, R2 ;  /* 0x0000000200037305 */ /* 0x000062000021f000 */
[----:B------:R-:W-:Y:S02]  /*0690*/  IMAD.U32 R94, RZ, RZ, UR8 ;  /* 0x00000008ff5e7e24 */ /* 0x000fe4000f8e00ff */
[----:B------:R-:W-:Y:S02]  /*06a0*/  IMAD.U32 R92, RZ, RZ, UR8 ;  /* 0x00000008ff5c7e24 */ /* 0x000fe4000f8e00ff */
[----:B------:R-:W-:-:S02]  /*06b0*/  IMAD.U32 R90, RZ, RZ, UR8 ;  /* 0x00000008ff5a7e24 */ /* 0x000fc4000f8e00ff */
[----:B------:R-:W-:Y:S02]  /*06c0*/  IMAD.U32 R88, RZ, RZ, UR8 ;  /* 0x00000008ff587e24 */ /* 0x000fe4000f8e00ff */
[----:B0-----:R-:W-:Y:S02]  /*06d0*/  IMAD.MOV.U32 R2, RZ, RZ, RZ ;  /* 0x000000ffff027224 */ /* 0x001fe400078e00ff */
[----:B------:R-:W-:Y:S02]  /*06e0*/  IMAD.U32 R86, RZ, RZ, UR8 ;  /* 0x00000008ff567e24 */ /* 0x000fe4000f8e00ff */
[----:B------:R-:W-:Y:S02]  /*06f0*/  IMAD.U32 R82, RZ, RZ, UR8 ;  /* 0x00000008ff527e24 */ /* 0x000fe4000f8e00ff */
[----:B-1----:R-:W-:Y:S02]  /*0700*/  IMAD.MOV R6, RZ, RZ, -R3 ;  /* 0x000000ffff067224 */ /* 0x002fe400078e0a03 */
[----:B------:R-:W-:-:S02]  /*0710*/  IMAD.U32 R80, RZ, RZ, UR8 ;  /* 0x00000008ff507e24 */ /* 0x000fc4000f8e00ff */
[----:B------:R-:W-:Y:S02]  /*0720*/  IMAD R9, R6, R7, RZ ;  /* 0x0000000706097224 */ /* 0x000fe400078e02ff */
[----:B------:R-:W-:Y:S02]  /*0730*/  IMAD.MOV.U32 R6, RZ, RZ, R8 ;  /* 0x000000ffff067224 */ /* 0x000fe400078e0008 */
[----:B------:R-:W-:-:S04]  /*0740*/  IMAD.HI.U32 R3, R3, R9, R2 ;  /* 0x0000000903037227 */ /* 0x000fc800078e0002 */
[----:B------:R-:W-:Y:S02]  /*0750*/  IMAD.U32 R78, RZ, RZ, UR8 ;  /* 0x00000008ff4e7e24 */ /* 0x000fe4000f8e00ff */
[----:B------:R-:W-:-:S04]  /*0760*/  IMAD.HI.U32 R3, R3, R6, RZ ;  /* 0x0000000603037227 */ /* 0x000fc800078e00ff */
[----:B------:R-:W-:Y:S02]  /*0770*/  IMAD R0, R3, R0, R6 ;  /* 0x0000000003007224 */ /* 0x000fe400078e0206 */
[----:B------:R-:W-:Y:S02]  /*0780*/  IMAD.U32 R76, RZ, RZ, UR8 ;  /* 0x00000008ff4c7e24 */ /* 0x000fe4000f8e00ff */
[----:B------:R-:W-:Y:S01]  /*0790*/  IMAD.U32 R74, RZ, RZ, UR8 ;  /* 0x00000008ff4a7e24 */ /* 0x000fe2000f8e00ff */
[----:B------:R-:W-:Y:S01]  /*07a0*/  ISETP.GT.U32.AND P1, PT, R7, R0, PT ;  /* 0x000000000700720c */ /* 0x000fe20003f24070 */
[----:B------:R-:W-:Y:S02]  /*07b0*/  IMAD.U32 R72, RZ, RZ, UR8 ;  /* 0x00000008ff487e24 */ /* 0x000fe4000f8e00ff */
[----:B------:R-:W-:Y:S02]  /*07c0*/  IMAD.U32 R70, RZ, RZ, UR8 ;  /* 0x00000008ff467e24 */ /* 0x000fe4000f8e00ff */
[----:B------:R-:W-:-:S02]  /*07d0*/  IMAD.U32 R47, RZ, RZ, UR8 ;  /* 0x00000008ff2f7e24 */ /* 0x000fc4000f8e00ff */
[----:B------:R-:W-:Y:S02]  /*07e0*/  IMAD.U32 R65, RZ, RZ, UR8 ;  /* 0x00000008ff417e24 */ /* 0x000fe4000f8e00ff */
[----:B------:R-:W-:Y:S02]  /*07f0*/  IMAD.U32 R45, RZ, RZ, UR8 ;  /* 0x00000008ff2d7e24 */ /* 0x000fe4000f8e00ff */
[----:B------:R-:W-:Y:S02]  /*0800*/  IMAD.U32 R61, RZ, RZ, UR8 ;  /* 0x00000008ff3d7e24 */ /* 0x000fe4000f8e00ff */
[----:B------:R-:W-:Y:S02]  /*0810*/  @!P1 IMAD.IADD R0, R0, 0x1, -R7 ;  /* 0x0000000100009824 */ /* 0x000fe400078e0a07 */
[----:B------:R-:W-:Y:S01]  /*0820*/  @!P1 VIADD R3, R3, 0x1 ;  /* 0x0000000103039836 */ /* 0x000fe20000000000 */
[----:B------:R-:W-:Y:S01]  /*0830*/  BAR.SYNC.DEFER_BLOCKING 0x0 ;  /* 0x0000000000007b1d */ /* 0x000fe20000010000 */
[----:B------:R-:W-:Y:S01]  /*0840*/  ISETP.NE.AND P1, PT, R4, RZ, PT ;  /* 0x000000ff0400720c */ /* 0x000fe20003f25270 */
[----:B------:R-:W-:Y:S01]  /*0850*/  IMAD.U32 R59, RZ, RZ, UR8 ;  /* 0x00000008ff3b7e24 */ /* 0x000fe2000f8e00ff */
[----:B------:R-:W-:Y:S01]  /*0860*/  ISETP.GE.U32.AND P0, PT, R0, R7, PT ;  /* 0x000000070000720c */ /* 0x000fe20003f06070 */
[----:B------:R-:W-:Y:S01]  /*0870*/  IMAD.U32 R57, RZ, RZ, UR8 ;  /* 0x00000008ff397e24 */ /* 0x000fe2000f8e00ff */
[----:B------:R-:W-:Y:S01]  /*0880*/  LOP3.LUT R0, R5, R4, RZ, 0x3c, !PT ;  /* 0x0000000405007212 */ /* 0x000fe200078e3cff */
[----:B------:R-:W-:-:S02]  /*0890*/  IMAD.U32 R43, RZ, RZ, UR8 ;  /* 0x00000008ff2b7e24 */ /* 0x000fc4000f8e00ff */
[----:B------:R-:W-:Y:S01]  /*08a0*/  IMAD.U32 R49, RZ, RZ, UR8 ;  /* 0x00000008ff317e24 */ /* 0x000fe2000f8e00ff */
[----:B------:R-:W-:Y:S01]  /*08b0*/  ISETP.GE.AND P2, PT, R0, RZ, PT ;  /* 0x000000ff0000720c */ /* 0x000fe20003f46270 */
[----:B------:R-:W-:-:S06]  /*08c0*/  VIADD R0, R14, 0x3f ;  /* 0x0000003f0e007836 */ /* 0x000fcc0000000000 */
[----:B------:R-:W-:-:S04]  /*08d0*/  @P0 VIADD R3, R3, 0x1 ;  /* 0x0000000103030836 */ /* 0x000fc80000000000 */
[----:B------:R-:W-:Y:S01]  /*08e0*/  IMAD.MOV.U32 R2, RZ, RZ, R3 ;  /* 0x000000ffff027224 */ /* 0x000fe200078e0003 */
[----:B------:R-:W-:-:S03]  /*08f0*/  SHF.R.S32.HI R3, RZ, 0x1f, R0 ;  /* 0x0000001fff037819 */ /* 0x000fc60000011400 */
[----:B------:R-:W-:Y:S01]  /*0900*/  @!P2 IMAD.MOV R2, RZ, RZ, -R2 ;  /* 0x000000ffff02a224 */ /* 0x000fe200078e0a02 */
[----:B------:R-:W-:Y:S02]  /*0910*/  @!P1 LOP3.LUT R2, RZ, R4, RZ, 0x33, !PT ;  /* 0x00000004ff029212 */ /* 0x000fe400078e33ff */
[----:B------:R-:W-:-:S03]  /*0920*/  LEA.HI R3, R3, R0, RZ, 0x6 ;  /* 0x0000000003037211 */ /* 0x000fc600078f30ff */
[----:B------:R-:W-:Y:S02]  /*0930*/  IMAD.SHL.U32 R6, R2, 0x4, RZ ;  /* 0x0000000402067824 */ /* 0x000fe400078e00ff */
[----:B------:R-:W-:-:S03]  /*0940*/  IMAD.MOV R2, RZ, RZ, -R2 ;  /* 0x000000ffff027224 */ /* 0x000fc600078e0a02 */
[----:B------:R-:W-:Y:S01]  /*0950*/  LEA.HI.SX32 R3, R3, -R6, 0x1a ;  /* 0x8000000603037211 */ /* 0x000fe200078fd2ff */
[----:B------:R-:W-:-:S03]  /*0960*/  IMAD R10, R4, R2, R5 ;  /* 0x00000002040a7224 */ /* 0x000fc600078e0205 */
[----:B------:R-:W-:Y:S02]  /*0970*/  VIMNMX R13, PT, PT, R3, 0x4, PT ;  /* 0x00000004030d7848 */ /* 0x000fe40003fe0100 */
[----:B------:R-:W-:Y:S02]  /*0980*/  IABS R9, R10 ;  /* 0x0000000a00097213 */ /* 0x000fe40000000000 */
[-C--:B------:R-:W-:Y:S02]  /*0990*/  IABS R7, R13.reuse ;  /* 0x0000000d00077213 */ /* 0x080fe40000000000 */
[----:B------:R-:W-:Y:S02]  /*09a0*/  IABS R4, R13 ;  /* 0x0000000d00047213 */ /* 0x000fe40000000000 */
[----:B------:R-:W0:Y:S08]  /*09b0*/  I2F.RP R0, R7 ;  /* 0x0000000700007306 */ /* 0x000e300000209400 */
[----:B0-----:R-:W0:Y:S02]  /*09c0*/  MUFU.RCP R0, R0 ;  /* 0x0000000000007308 */ /* 0x001e240000001000 */
[----:B0-----:R-:W-:-:S02]  /*09d0*/  VIADD R3, R0, 0xffffffe ;  /* 0x0ffffffe00037836 */ /* 0x001fc40000000000 */
[----:B------:R-:W-:-:S04]  /*09e0*/  IMAD.MOV R0, RZ, RZ, -R4 ;  /* 0x000000ffff007224 */ /* 0x000fc800078e0a04 */
[----:B------:R-:W0:Y:S02]  /*09f0*/  F2I.FTZ.U32.TRUNC.NTZ R3, R3 ;  /* 0x0000000300037305 */ /* 0x000e24000021f000 */
[----:B0-----:R-:W-:-:S04]  /*0a00*/  IMAD.MOV R8, RZ, RZ, -R3 ;  /* 0x000000ffff087224 */ /* 0x001fc800078e0a03 */
[----:B------:R-:W-:Y:S01]  /*0a10*/  IMAD.MOV.U32 R2, RZ, RZ, R8 ;  /* 0x000000ffff027224 */ /* 0x000fe200078e0008 */
[----:B------:R-:W-:-:S03]  /*0a20*/  IABS R8, R15 ;  /* 0x0000000f00087213 */ /* 0x000fc60000000000 */
[----:B------:R-:W-:Y:S01]  /*0a30*/  IMAD R5, R2, R7, RZ ;  /* 0x0000000702057224 */ /* 0x000fe200078e02ff */
[----:B------:R-:W0:Y:S01]  /*0a40*/  I2F.RP R4, R8 ;  /* 0x0000000800047306 */ /* 0x000e220000209400 */
[----:B------:R-:W-:-:S04]  /*0a50*/  IMAD.MOV.U32 R2, RZ, RZ, RZ ;  /* 0x000000ffff027224 */ /* 0x000fc800078e00ff */
[----:B------:R-:W-:-:S03]  /*0a60*/  IMAD.HI.U32 R2, R3, R5, R2 ;  /* 0x0000000503027227 */ /* 0x000fc600078e0002 */
[----:B------:R-:W1:Y:S03]  /*0a70*/  I2F.RP R3, R11 ;  /* 0x0000000b00037306 */ /* 0x000e660000209400 */
[----:B------:R-:W-:-:S04]  /*0a80*/  IMAD.HI.U32 R2, R2, R9, RZ ;  /* 0x0000000902027227 */ /* 0x000fc800078e00ff */
[----:B------:R-:W-:Y:S01]  /*0a90*/  IMAD R0, R2, R0, R9 ;  /* 0x0000000002007224 */ /* 0x000fe200078e0209 */
[----:B0-----:R-:W0:Y:S04]  /*0aa0*/  MUFU.RCP R4, R4 ;  /* 0x0000000400047308 */ /* 0x001e280000001000 */
[----:B------:R-:W-:-:S04]  /*0ab0*/  ISETP.GT.U32.AND P1, PT, R7, R0, PT ;  /* 0x000000000700720c */ /* 0x000fc80003f24070 */
[----:B-1----:R-:W1:Y:S09]  /*0ac0*/  MUFU.RCP R3, R3 ;  /* 0x0000000300037308 */ /* 0x002e720000001000 */
[----:B------:R-:W-:Y:S02]  /*0ad0*/  @!P1 IMAD.IADD R0, R0, 0x1, -R7 ;  /* 0x0000000100009824 */ /* 0x000fe400078e0a07 */
[----:B------:R-:W-:Y:S01]  /*0ae0*/  @!P1 VIADD R2, R2, 0x1 ;  /* 0x0000000102029836 */ /* 0x000fe20000000000 */
[----:B------:R-:W-:Y:S01]  /*0af0*/  ISETP.NE.AND P1, PT, R13, RZ, PT ;  /* 0x000000ff0d00720c */ /* 0x000fe20003f25270 */
[----:B0-----:R-:W-:Y:S01]  /*0b00*/  VIADD R5, R4, 0xffffffe ;  /* 0x0ffffffe04057836 */ /* 0x001fe20000000000 */
[----:B------:R-:W-:-:S02]  /*0b10*/  ISETP.GE.U32.AND P0, PT, R0, R7, PT ;  /* 0x000000070000720c */ /* 0x000fc40003f06070 */
[----:B------:R-:W-:Y:S02]  /*0b20*/  LOP3.LUT R0, R10, R13, RZ, 0x3c, !PT ;  /* 0x0000000d0a007212 */ /* 0x000fe400078e3cff */
[----:B----4-:R-:W-:Y:S01]  /*0b30*/  LOP3.LUT R7, R30, 0x3f, RZ, 0xc0, !PT ;  /* 0x0000003f1e077812 */ /* 0x010fe200078ec0ff */
[----:B------:R-:W0:Y:S01]  /*0b40*/  F2I.FTZ.U32.TRUNC.NTZ R5, R5 ;  /* 0x0000000500057305 */ /* 0x000e22000021f000 */
[----:B------:R-:W-:-:S07]  /*0b50*/  ISETP.GE.AND P2, PT, R0, RZ, PT ;  /* 0x000000ff0000720c */ /* 0x000fce0003f46270 */
[----:B------:R-:W-:-:S04]  /*0b60*/  @P0 VIADD R2, R2, 0x1 ;  /* 0x0000000102020836 */ /* 0x000fc80000000000 */
[----:B------:R-:W-:Y:S02]  /*0b70*/  IMAD.MOV.U32 R9, RZ, RZ, R2 ;  /* 0x000000ffff097224 */ /* 0x000fe400078e0002 */
[----:B-1----:R-:W-:Y:S02]  /*0b80*/  VIADD R2, R3, 0xffffffe ;  /* 0x0ffffffe03027836 */ /* 0x002fe40000000000 */
[----:B------:R-:W-:Y:S01]  /*0b90*/  @!P2 IMAD.MOV R9, RZ, RZ, -R9 ;  /* 0x000000ffff09a224 */ /* 0x000fe200078e0a09 */
[----:B------:R-:W-:Y:S01]  /*0ba0*/  @!P1 LOP3.LUT R9, RZ, R13, RZ, 0x33, !PT ;  /* 0x0000000dff099212 */ /* 0x000fe200078e33ff */
[----:B------:R-:W1:Y:S01]  /*0bb0*/  F2I.FTZ.U32.TRUNC.NTZ R3, R2 ;  /* 0x0000000200037305 */ /* 0x000e62000021f000 */
[----:B0-----:R-:W-:-:S03]  /*0bc0*/  IMAD.MOV R4, RZ, RZ, -R5 ;  /* 0x000000ffff047224 */ /* 0x001fc600078e0a05 */
[----:B------:R-:W-:-:S04]  /*0bd0*/  IMAD.MOV R0, RZ, RZ, -R9 ;  /* 0x000000ffff007224 */ /* 0x000fc800078e0a09 */
[----:B------:R-:W-:-:S04]  /*0be0*/  IMAD R0, R13, R0, R10 ;  /* 0x000000000d007224 */ /* 0x000fc800078e020a */
[----:B------:R-:W-:Y:S02]  /*0bf0*/  IMAD.IADD R0, R6, 0x1, R0 ;  /* 0x0000000106007824 */ /* 0x000fe400078e0200 */
[----:B------:R-:W0:Y:S01]  /*0c00*/  LDS R6, [UR10] ;  /* 0x0000000aff067984 */ /* 0x000e220008000800 */
[----:B-1----:R-:W-:Y:S02]  /*0c10*/  IMAD.MOV R2, RZ, RZ, -R3 ;  /* 0x000000ffff027224 */ /* 0x002fe400078e0a03 */
[----:B------:R-:W-:Y:S02]  /*0c20*/  IMAD R16, R0, 0x40, R7 ;  /* 0x0000004000107824 */ /* 0x000fe400078e0207 */
[----:B------:R-:W-:Y:S02]  /*0c30*/  IMAD R7, R2, R11, RZ ;  /* 0x0000000b02077224 */ /* 0x000fe400078e02ff */
[----:B------:R-:W-:Y:S01]  /*0c40*/  IMAD.MOV.U32 R2, RZ, RZ, RZ ;  /* 0x000000ffff027224 */ /* 0x000fe200078e00ff */
[----:B------:R-:W-:Y:S01]  /*0c50*/  IABS R0, R16 ;  /* 0x0000001000007213 */ /* 0x000fe20000000000 */
[----:B------:R1:W-:Y:S02]  /*0c60*/  STL [R1+0xa7c], R16 ;  /* 0x000a7c1001007387 */ /* 0x0003e40000100800 */
[----:B------:R-:W-:-:S04]  /*0c70*/  IMAD.HI.U32 R2, R3, R7, R2 ;  /* 0x0000000703027227 */ /* 0x000fc800078e0002 */
[----:B------:R-:W-:Y:S02]  /*0c80*/  IMAD.MOV.U32 R3, RZ, RZ, R0 ;  /* 0x000000ffff037224 */ /* 0x000fe400078e0000 */
[----:B------:R-:W-:Y:S02]  /*0c90*/  IMAD.SHL.U32 R0, R9, 0x100, RZ ;  /* 0x0000010009007824 */ /* 0x000fe400078e00ff */
[----:B------:R-:W-:-:S03]  /*0ca0*/  IMAD.HI.U32 R2, R2, R3, RZ ;  /* 0x0000000302027227 */ /* 0x000fc600078e00ff */
[----:B------:R-:W-:Y:S01]  /*0cb0*/  IABS R39, R0 ;  /* 0x0000000000277213 */ /* 0x000fe20000000000 */
[----:B------:R-:W-:Y:S02]  /*0cc0*/  IMAD.MOV R2, RZ, RZ, -R2 ;  /* 0x000000ffff027224 */ /* 0x000fe400078e0a02 */
[----:B------:R-:W-:Y:S02]  /*0cd0*/  IMAD.MOV.U32 R9, RZ, RZ, R4 ;  /* 0x000000ffff097224 */ /* 0x000fe400078e0004 */
[----:B------:R-:W-:Y:S02]  /*0ce0*/  IMAD R2, R11, R2, R3 ;  /* 0x000000020b027224 */ /* 0x000fe400078e0203 */
[C---:B------:R-:W-:Y:S02]  /*0cf0*/  VIADD R10, R0.reuse, 0x1 ;  /* 0x00000001000a7836 */ /* 0x040fe40000000000 */
[----:B------:R-:W-:Y:S01]  /*0d00*/  IMAD R9, R9, R8, RZ ;  /* 0x0000000809097224 */ /* 0x000fe200078e02ff */
[----:B------:R-:W-:Y:S01]  /*0d10*/  ISETP.GT.U32.AND P0, PT, R11, R2, PT ;  /* 0x000000020b00720c */ /* 0x000fe20003f04070 */
[----:B------:R-:W-:Y:S01]  /*0d20*/  IMAD.MOV.U32 R4, RZ, RZ, RZ ;  /* 0x000000ffff047224 */ /* 0x000fe200078e00ff */
[----:B------:R-:W-:Y:S01]  /*0d30*/  IABS R7, R10 ;  /* 0x0000000a00077213 */ /* 0x000fe20000000000 */
[----:B------:R-:W-:Y:S01]  /*0d40*/  VIADD R12, R0, 0x2 ;  /* 0x00000002000c7836 */ /* 0x000fe20000000000 */
[----:B------:R-:W-:Y:S01]  /*0d50*/  ISETP.GE.AND P2, PT, R10, RZ, PT ;  /* 0x000000ff0a00720c */ /* 0x000fe20003f46270 */
[----:B------:R-:W-:Y:S01]  /*0d60*/  IMAD.HI.U32 R9, R5, R9, R4 ;  /* 0x0000000905097227 */ /* 0x000fe200078e0004 */
[----:B------:R-:W-:-:S02]  /*0d70*/  SHF.R.U32.HI R5, RZ, 0x6, R30 ;  /* 0x00000006ff057819 */ /* 0x000fc4000001161e */
[----:B0-----:R-:W-:Y:S01]  /*0d80*/  R2UR UR7, R6 ;  /* 0x00000000060772ca */ /* 0x001fe200000e0000 */
[----:B------:R-:W-:Y:S01]  /*0d90*/  IMAD.MOV.U32 R4, RZ, RZ, R7 ;  /* 0x000000ffff047224 */ /* 0x000fe200078e0007 */
[----:B------:R-:W-:Y:S01]  /*0da0*/  R2UR UR11, R5 ;  /* 0x00000000050b72ca */ /* 0x000fe200000e0000 */
[----:B------:R-:W-:Y:S01]  /*0db0*/  VIADD R13, R0, 0x3 ;  /* 0x00000003000d7836 */ /* 0x000fe20000000000 */
[----:B------:R-:W-:Y:S01]  /*0dc0*/  SHF.R.U32.HI R7, RZ, 0x5, R30 ;  /* 0x00000005ff077819 */ /* 0x000fe2000001161e */
[----:B------:R-:W-:Y:S01]  /*0dd0*/  @!P0 IMAD.IADD R2, R2, 0x1, -R11 ;  /* 0x0000000102028824 */ /* 0x000fe200078e0a0b */
[----:B------:R-:W-:Y:S01]  /*0de0*/  IABS R5, R12 ;  /* 0x0000000c00057213 */ /* 0x000fe20000000000 */
[----:B------:R-:W-:Y:S01]  /*0df0*/  IMAD.HI.U32 R3, R9, R4, RZ ;  /* 0x0000000409037227 */ /* 0x000fe200078e00ff */
[----:B------:R-:W-:Y:S02]  /*0e00*/  R2UR UR14, R7 ;  /* 0x00000000070e72ca */ /* 0x000fe400000e0000 */
[----:B------:R-:W-:Y:S01]  /*0e10*/  ISETP.GT.U32.AND P5, PT, R11, R2, PT ;  /* 0x000000020b00720c */ /* 0x000fe20003fa4070 */
[----:B------:R-:W-:Y:S01]  /*0e20*/  IMAD.MOV R3, RZ, RZ, -R3 ;  /* 0x000000ffff037224 */ /* 0x000fe200078e0a03 */
[----:B------:R-:W-:Y:S01]  /*0e30*/  IABS R7, R13 ;  /* 0x0000000d00077213 */ /* 0x000fe20000000000 */
[----:B------:R-:W-:Y:S01]  /*0e40*/  VIADD R15, R0, 0x4 ;  /* 0x00000004000f7836 */ /* 0x000fe20000000000 */
[----:B------:R-:W-:Y:S01]  /*0e50*/  ISETP.GE.AND P0, PT, R16, RZ, PT ;  /* 0x000000ff1000720c */ /* 0x000fe20003f06270 */
[----:B------:R-:W-:Y:S01]  /*0e60*/  IMAD R3, R8, R3, R4 ;  /* 0x0000000308037224 */ /* 0x000fe200078e0204 */
[----:B------:R-:W-:Y:S01]  /*0e70*/  ISETP.GE.AND P3, PT, R12, RZ, PT ;  /* 0x000000ff0c00720c */ /* 0x000fe20003f66270 */
[----:B------:R-:W-:Y:S01]  /*0e80*/  IMAD.HI.U32 R4, R9, R5, RZ ;  /* 0x0000000509047227 */ /* 0x000fe200078e00ff */
[----:B------:R-:W-:Y:S01]  /*0e90*/  IABS R10, R15 ;  /* 0x0000000f000a7213 */ /* 0x000fe20000000000 */
[----:B------:R-:W-:Y:S01]  /*0ea0*/  UIADD3 UR26, UPT, UPT, UR11, 0xe, URZ ;  /* 0x0000000e0b1a7890 */ /* 0x000fe2000fffe0ff */
[----:B------:R-:W-:Y:S01]  /*0eb0*/  ISETP.GT.U32.AND P1, PT, R8, R3, PT ;  /* 0x000000030800720c */ /* 0x000fe20003f24070 */
[----:B------:R-:W-:Y:S01]  /*0ec0*/  IMAD.MOV R6, RZ, RZ, -R4 ;  /* 0x000000ffff067224 */ /* 0x000fe200078e0a04 */
[----:B------:R-:W-:Y:S01]  /*0ed0*/  ISETP.GE.AND P4, PT, R13, RZ, PT ;  /* 0x000000ff0d00720c */ /* 0x000fe20003f86270 */
[----:B------:R-:W-:Y:S01]  /*0ee0*/  IMAD.HI.U32 R4, R9, R7, RZ ;  /* 0x0000000709047227 */ /* 0x000fe200078e00ff */
[----:B------:R-:W-:-:S02]  /*0ef0*/  UIMAD UR4, UR26, UR8, URZ ;  /* 0x000000081a0472a4 */ /* 0x000fc4000f8e02ff */
[----:B------:R-:W-:Y:S01]  /*0f00*/  UIADD3 UR27, UPT, UPT, UR11, 0x1e, URZ ;  /* 0x0000001e0b1b7890 */ /* 0x000fe2000fffe0ff */
[----:B------:R-:W-:Y:S01]  /*0f10*/  @!P5 IMAD.IADD R2, R2, 0x1, -R11 ;  /* 0x000000010202d824 */ /* 0x000fe200078e0a0b */
[----:B------:R-:W-:Y:S01]  /*0f20*/  ISETP.NE.AND P5, PT, R14, RZ, PT ;  /* 0x000000ff0e00720c */ /* 0x000fe20003fa5270 */
[C---:B------:R-:W-:Y:S01]  /*0f30*/  IMAD R5, R8.reuse, R6, R5 ;  /* 0x0000000608057224 */ /* 0x040fe200078e0205 */
[----:B------:R-:W-:Y:S01]  /*0f40*/  UIMAD UR6, UR27, UR8, URZ ;  /* 0x000000081b0672a4 */ /* 0x000fe2000f8e02ff */
[----:B------:R-:W-:Y:S01]  /*0f50*/  IMAD.HI.U32 R6, R9, R10, RZ ;  /* 0x0000000a09067227 */ /* 0x000fe200078e00ff */
[----:B------:R-:W-:Y:S02]  /*0f60*/  UIADD3 UR28, UPT, UPT, UR11, 0x2e, URZ ;  /* 0x0000002e0b1c7890 */ /* 0x000fe4000fffe0ff */
[C---:B------:R-:W-:Y:S01]  /*0f70*/  ISETP.GT.U32.AND P6, PT, R8.reuse, R5, PT ;  /* 0x000000050800720c */ /* 0x040fe20003fc4070 */
[----:B------:R-:W-:Y:S01]  /*0f80*/  IMAD.MOV R4, RZ, RZ, -R4 ;  /* 0x000000ffff047224 */ /* 0x000fe200078e0a04 */
[----:B------:R-:W-:Y:S01]  /*0f90*/  UIMAD UR12, UR28, UR8, URZ ;  /* 0x000000081c0c72a4 */ /* 0x000fe2000f8e02ff */
[----:B------:R-:W-:Y:S01]  /*0fa0*/  IMAD.MOV R11, RZ, RZ, -R6 ;  /* 0x000000ffff0b7224 */ /* 0x000fe200078e0a06 */
[----:B------:R-:W-:Y:S01]  /*0fb0*/  UIADD3 UR29, UPT, UPT, UR11, 0x3e, URZ ;  /* 0x0000003e0b1d7890 */ /* 0x000fe2000fffe0ff */
[C---:B------:R-:W-:Y:S01]  /*0fc0*/  IMAD R7, R8.reuse, R4, R7 ;  /* 0x0000000408077224 */ /* 0x040fe200078e0207 */
[----:B------:R-:W-:Y:S01]  /*0fd0*/  UIADD3 UR30, UPT, UPT, UR11, 0x4e, URZ ;  /* 0x0000004e0b1e7890 */ /* 0x000fe2000fffe0ff */
[C---:B------:R-:W-:Y:S01]  /*0fe0*/  IMAD R11, R8.reuse, R11, R10 ;  /* 0x0000000b080b7224 */ /* 0x040fe200078e020a */
[----:B------:R-:W-:Y:S01]  /*0ff0*/  UIMAD UR13, UR29, UR8, URZ ;  /* 0x000000081d0d72a4 */ /* 0x000fe2000f8e02ff */
[----:B------:R-:W-:Y:S01]  /*1000*/  @!P0 IMAD.MOV R2, RZ, RZ, -R2 ;  /* 0x000000ffff028224 */ /* 0x000fe200078e0a02 */
[----:B------:R-:W-:Y:S01]  /*1010*/  ISETP.GT.U32.AND P0, PT, R8, R7, PT ;  /* 0x000000070800720c */ /* 0x000fe20003f04070 */
[--C-:B------:R-:W-:Y:S01]  /*1020*/  @!P1 IMAD.IADD R3, R3, 0x1, -R8.reuse ;  /* 0x0000000103039824 */ /* 0x100fe200078e0a08 */
[----:B------:R-:W-:Y:S01]  /*1030*/  @!P5 LOP3.LUT R2, RZ, R14, RZ, 0x33, !PT ;  /* 0x0000000eff02d212 */ /* 0x000fe200078e33ff */
[----:B------:R-:W-:Y:S01]  /*1040*/  VIADD R12, R0, 0x5 ;  /* 0x00000005000c7836 */ /* 0x000fe20000000000 */
[----:B------:R-:W-:Y:S01]  /*1050*/  ISETP.GT.U32.AND P5, PT, R8, R11, PT ;  /* 0x0000000b0800720c */ /* 0x000fe20003fa4070 */
[----:B-1----:R-:W-:Y:S01]  /*1060*/  VIADD R16, R0, 0x6 ;  /* 0x0000000600107836 */ /* 0x002fe20000000000 */
[----:B------:R-:W-:Y:S01]  /*1070*/  ISETP.GT.U32.AND P1, PT, R8, R3, PT ;  /* 0x000000030800720c */ /* 0x000fe20003f24070 */
[--C-:B------:R-:W-:Y:S01]  /*1080*/  @!P6 IMAD.IADD R5, R5, 0x1, -R8.reuse ;  /* 0x000000010505e824 */ /* 0x100fe200078e0a08 */
[----:B------:R-:W-:Y:S01]  /*1090*/  IABS R13, R12 ;  /* 0x0000000c000d7213 */ /* 0x000fe20000000000 */
[C---:B------:R-:W-:Y:S01]  /*10a0*/  VIADD R14, R0.reuse, 0x7 ;  /* 0x00000007000e7836 */ /* 0x040fe20000000000 */
[----:B------:R-:W-:Y:S01]  /*10b0*/  IABS R10, R16 ;  /* 0x00000010000a7213 */ /* 0x000fe20000000000 */
[----:B------:R-:W-:Y:S01]  /*10c0*/  VIADD R22, R0, 0xe ;  /* 0x0000000e00167836 */ /* 0x000fe20000000000 */
[----:B------:R-:W-:Y:S01]  /*10d0*/  ISETP.GT.U32.AND P6, PT, R8, R5, PT ;  /* 0x000000050800720c */ /* 0x000fe20003fc4070 */
[----:B------:R-:W-:Y:S01]  /*10e0*/  @!P0 IMAD.IADD R7, R7, 0x1, -R8 ;  /* 0x0000000107078824 */ /* 0x000fe200078e0a08 */
[----:B------:R-:W-:Y:S01]  /*10f0*/  ISETP.GE.AND P0, PT, R12, RZ, PT ;  /* 0x000000ff0c00720c */ /* 0x000fe20003f06270 */
[----:B------:R-:W-:Y:S01]  /*1100*/  IMAD.HI.U32 R4, R9, R13, RZ ;  /* 0x0000000d09047227 */ /* 0x000fe200078e00ff */
[----:B------:R-:W-:Y:S01]  /*1110*/  IABS R12, R14 ;  /* 0x0000000e000c7213 */ /* 0x000fe20000000000 */
[----:B------:R-:W-:-:S02]  /*1120*/  UIMAD UR15, UR30, UR8, URZ ;  /* 0x000000081e0f72a4 */ /* 0x000fc4000f8e02ff */
[--C-:B------:R-:W-:Y:S01]  /*1130*/  @!P5 IMAD.IADD R11, R11, 0x1, -R8.reuse ;  /* 0x000000010b0bd824 */ /* 0x100fe200078e0a08 */
[C---:B------:R-:W-:Y:S01]  /*1140*/  ISETP.GT.U32.AND P5, PT, R8.reuse, R7, PT ;  /* 0x000000070800720c */ /* 0x040fe20003fa4070 */
[----:B------:R-:W-:Y:S01]  /*1150*/  IMAD.HI.U32 R6, R9, R10, RZ ;  /* 0x0000000a09067227 */ /* 0x000fe200078e00ff */
[----:B------:R-:W-:Y:S02]  /*1160*/  UIADD3 UR31, UPT, UPT, UR11, 0x5e, URZ ;  /* 0x0000005e0b1f7890 */ /* 0x000fe4000fffe0ff */
[----:B------:R-:W-:Y:S01]  /*1170*/  UIADD3 UR32, UPT, UPT, UR11, 0x6e, URZ ;  /* 0x0000006e0b207890 */ /* 0x000fe2000fffe0ff */
[----:B------:R-:W-:Y:S01]  /*1180*/  @!P1 IMAD.IADD R3, R3, 0x1, -R8 ;  /* 0x0000000103039824 */ /* 0x000fe200078e0a08 */
[----:B------:R-:W-:Y:S01]  /*1190*/  ISETP.GE.AND P1, PT, R15, RZ, PT ;  /* 0x000000ff0f00720c */ /* 0x000fe20003f26270 */
[----:B------:R-:W-:Y:S01]  /*11a0*/  IMAD.MOV R4, RZ, RZ, -R4 ;  /* 0x000000ffff047224 */ /* 0x000fe200078e0a04 */
[----:B------:R-:W-:Y:S01]  /*11b0*/  UIMAD UR20, UR31, UR8, URZ ;  /* 0x000000081f1472a4 */ /* 0x000fe2000f8e02ff */
[----:B------:R-:W-:Y:S01]  /*11c0*/  IMAD.MOV R15, RZ, RZ, -R6 ;  /* 0x000000ffff0f7224 */ /* 0x000fe200078e0a06 */
[----:B------:R-:W-:Y:S01]  /*11d0*/  UIMAD UR21, UR32, UR8, URZ ;  /* 0x00000008201572a4 */ /* 0x000fe2000f8e02ff */
[----:B------:R-:W-:Y:S01]  /*11e0*/  IMAD.MOV.U32 R6, RZ, RZ, R12 ;  /* 0x000000ffff067224 */ /* 0x000fe200078e000c */
[----:B------:R-:W-:Y:S01]  /*11f0*/  UIADD3 UR11, UPT, UPT, UR11, 0x7e, URZ ;  /* 0x0000007e0b0b7890 */ /* 0x000fe2000fffe0ff */
[----:B------:R-:W-:-:S02]  /*1200*/  IMAD R13, R8, R4, R13 ;  /* 0x00000004080d7224 */ /* 0x000fc400078e020d */
[----:B------:R-:W-:Y:S01]  /*1210*/  IMAD.MOV.U32 R18, RZ, RZ, R3 ;  /* 0x000000ffff127224 */ /* 0x000fe200078e0003 */
[----:B------:R-:W-:Y:S01]  /*1220*/  UIMAD UR22, UR11, UR8, URZ ;  /* 0x000000080b1672a4 */ /* 0x000fe2000f8e02ff */
[----:B------:R-:W-:Y:S01]  /*1230*/  @!P6 IMAD.IADD R5, R5, 0x1, -R8 ;  /* 0x000000010505e824 */ /* 0x000fe200078e0a08 */
[----:B------:R-:W-:Y:S01]  /*1240*/  ISETP.GT.U32.AND P6, PT, R8, R11, PT ;  /* 0x0000000b0800720c */ /* 0x000fe20003fc4070 */
[----:B------:R-:W-:-:S04]  /*1250*/  IMAD.HI.U32 R4, R9, R6, RZ ;  /* 0x0000000609047227 */ /* 0x000fc800078e00ff */
[----:B------:R-:W-:Y:S01]  /*1260*/  @!P2 IMAD.MOV R18, RZ, RZ, -R18 ;  /* 0x000000ffff12a224 */ /* 0x000fe200078e0a12 */
[C---:B------:R-:W-:Y:S01]  /*1270*/  ISETP.GT.U32.AND P2, PT, R8.reuse, R13, PT ;  /* 0x0000000d0800720c */ /* 0x040fe20003f44070 */
[----:B------:R-:W-:Y:S02]  /*1280*/  IMAD.MOV.U32 R17, RZ, RZ, R5 ;  /* 0x000000ffff117224 */ /* 0x000fe400078e0005 */
[----:B------:R-:W-:Y:S01]  /*1290*/  IMAD.MOV R5, RZ, RZ, -R4 ;  /* 0x000000ffff057224 */ /* 0x000fe200078e0a04 */
[----:B------:R0:W-:Y:S01]  /*12a0*/  STL [R1+0x1fc], R18 ;  /* 0x0001fc1201007387 */ /* 0x0001e20000100800 */
[----:B------:R-:W-:Y:S02]  /*12b0*/  @!P5 IMAD.IADD R7, R7, 0x1, -R8 ;  /* 0x000000010707d824 */ /* 0x000fe400078e0a08 */
[C---:B------:R-:W-:Y:S02]  /*12c0*/  IMAD R5, R8.reuse, R5, R6 ;  /* 0x0000000508057224 */ /* 0x040fe400078e0206 */
[----:B------:R-:W-:-:S02]  /*12d0*/  IMAD R3, R8, R15, R10 ;  /* 0x0000000f08037224 */ /* 0x000fc400078e020a */
[----:B------:R-:W-:Y:S01]  /*12e0*/  @!P3 IMAD.MOV R17, RZ, RZ, -R17 ;  /* 0x000000ffff11b224 */ /* 0x000fe200078e0a11 */
[----:B------:R-:W-:Y:S01]  /*12f0*/  ISETP.GE.AND P3, PT, R16, RZ, PT ;  /* 0x000000ff1000720c */ /* 0x000fe20003f66270 */
[--C-:B------:R-:W-:Y:S01]  /*1300*/  @!P2 IMAD.IADD R13, R13, 0x1, -R8.reuse ;  /* 0x000000010d0da824 */ /* 0x100fe200078e0a08 */
[C---:B------:R-:W-:Y:S01]  /*1310*/  ISETP.GT.U32.AND P5, PT, R8.reuse, R3, PT ;  /* 0x000000030800720c */ /* 0x040fe20003fa4070 */
[----:B0-----:R-:W-:Y:S01]  /*1320*/  IMAD.MOV.U32 R18, RZ, RZ, R7 ;  /* 0x000000ffff127224 */ /* 0x001fe200078e0007 */
[----:B------:R0:W-:Y:S01]  /*1330*/  STL [R1+0x1f8], R17 ;  /* 0x0001f81101007387 */ /* 0x0001e20000100800 */
[----:B------:R-:W-:Y:S01]  /*1340*/  @!P6 IMAD.IADD R11, R11, 0x1, -R8 ;  /* 0x000000010b0be824 */ /* 0x000fe200078e0a08 */
[C---:B------:R-:W-:Y:S01]  /*1350*/  ISETP.GT.U32.AND P2, PT, R8.reuse, R13, PT ;  /* 0x0000000d0800720c */ /* 0x040fe20003f44070 */
[----:B------:R-:W-:Y:S01]  /*1360*/  @!P4 IMAD.MOV R18, RZ, RZ, -R18 ;  /* 0x000000ffff12c224 */ /* 0x000fe200078e0a12 */
[----:B------:R-:W-:Y:S01]  /*1370*/  ISETP.GT.U32.AND P4, PT, R8, R5, PT ;  /* 0x000000050800720c */ /* 0x000fe20003f84070 */
[----:B------:R-:W-:Y:S01]  /*1380*/  VIADD R4, R0, 0x8 ;  /* 0x0000000800047836 */ /* 0x000fe20000000000 */
[----:B------:R-:W-:Y:S01]  /*1390*/  ISETP.GE.AND P6, PT, R14, RZ, PT ;  /* 0x000000ff0e00720c */ /* 0x000fe20003fc6270 */
[C---:B------:R-:W-:Y:S01]  /*13a0*/  VIADD R15, R0.reuse, 0x9 ;  /* 0x00000009000f7836 */ /* 0x040fe20000000000 */
[----:B------:R-:W-:Y:S01]  /*13b0*/  STL [R1+0x1f4], R18 ;  /* 0x0001f41201007387 */ /* 0x000fe20000100800 */
[----:B------:R-:W-:Y:S01]  /*13c0*/  VIADD R16, R0, 0xa ;  /* 0x0000000a00107836 */ /* 0x000fe20000000000 */
[----:B------:R-:W-:Y:S01]  /*13d0*/  IABS R10, R4 ;  /* 0x00000004000a7213 */ /* 0x000fe20000000000 */
[----:B0-----:R-:W-:Y:S01]  /*13e0*/  IMAD.MOV.U32 R17, RZ, RZ, R11 ;  /* 0x000000ffff117224 */ /* 0x001fe200078e000b */
[----:B------:R-:W-:Y:S01]  /*13f0*/  IABS R12, R15 ;  /* 0x0000000f000c7213 */ /* 0x000fe20000000000 */
[--C-:B------:R-:W-:Y:S01]  /*1400*/  @!P5 IMAD.IADD R3, R3, 0x1, -R8.reuse ;  /* 0x000000010303d824 */ /* 0x100fe200078e0a08 */
[----:B------:R-:W-:Y:S01]  /*1410*/  IABS R14, R16 ;  /* 0x00000010000e7213 */ /* 0x000fe20000000000 */
[----:B------:R-:W-:Y:S01]  /*1420*/  @!P1 IMAD.MOV R17, RZ, RZ, -R17 ;  /* 0x000000ffff119224 */ /* 0x000fe200078e0a11 */
[----:B------:R-:W-:Y:S01]  /*1430*/  ISETP.GE.AND P1, PT, R4, RZ, PT ;  /* 0x000000ff0400720c */ /* 0x000fe20003f26270 */
[----:B------:R-:W-:Y:S01]  /*1440*/  @!P4 IMAD.IADD R5, R5, 0x1, -R8 ;  /* 0x000000010505c824 */ /* 0x000fe200078e0a08 */
[C---:B------:R-:W-:Y:S01]  /*1450*/  ISETP.GT.U32.AND P5, PT, R8.reuse, R3, PT ;  /* 0x000000030800720c */ /* 0x040fe20003fa4070 */
[C---:B------:R-:W-:Y:S01]  /*1460*/  IMAD.HI.U32 R4, R9.reuse, R10, RZ ;  /* 0x0000000a09047227 */ /* 0x040fe200078e00ff */
[----:B------:R0:W-:Y:S02]  /*1470*/  STL [R1+0x1f0], R17 ;  /* 0x0001f01101007387 */ /* 0x0001e40000100800 */
[----:B------:R-:W-:Y:S01]  /*1480*/  ISETP.GT.U32.AND P4, PT, R8, R5, PT ;  /* 0x000000050800720c */ /* 0x000fe20003f84070 */
[----:B------:R-:W-:-:S04]  /*1490*/  IMAD.HI.U32 R6, R9, R12, RZ ;  /* 0x0000000c09067227 */ /* 0x000fc800078e00ff */
[----:B------:R-:W-:-:S04]  /*14a0*/  IMAD.HI.U32 R7, R9, R14, RZ ;  /* 0x0000000e09077227 */ /* 0x000fc800078e00ff */
[----:B------:R-:W-:Y:S01]  /*14b0*/  @!P2 IMAD.IADD R13, R13, 0x1, -R8 ;  /* 0x000000010d0da824 */ /* 0x000fe200078e0a08 */
[----:B------:R-:W-:Y:S01]  /*14c0*/  ISETP.GE.AND P2, PT, R15, RZ, PT ;  /* 0x000000ff0f00720c */ /* 0x000fe20003f46270 */
[----:B------:R-:W-:Y:S02]  /*14d0*/  IMAD.MOV R11, RZ, RZ, -R4 ;  /* 0x000000ffff0b7224 */ /* 0x000fe400078e0a04 */
[----:B------:R-:W-:Y:S02]  /*14e0*/  IMAD.MOV R15, RZ, RZ, -R6 ;  /* 0x000000ffff0f7224 */ /* 0x000fe400078e0a06 */
[----:B0-----:R-:W-:Y:S02]  /*14f0*/  IMAD.MOV R17, RZ, RZ, -R7 ;  /* 0x000000ffff117224 */ /* 0x001fe400078e0a07 */
[C---:B------:R-:W-:Y:S02]  /*1500*/  IMAD R7, R8.reuse, R11, R10 ;  /* 0x0000000b08077224 */ /* 0x040fe400078e020a */
[----:B------:R-:W-:-:S02]  /*1510*/  IMAD R11, R8, R15, R12 ;  /* 0x0000000f080b7224 */ /* 0x000fc400078e020c */
[--C-:B------:R-:W-:Y:S02]  /*1520*/  @!P4 IMAD.IADD R5, R5, 0x1, -R8.reuse ;  /* 0x000000010505c824 */ /* 0x100fe400078e0a08 */
[----:B------:R-:W-:Y:S01]  /*1530*/  IMAD.MOV.U32 R20, RZ, RZ, R13 ;  /* 0x000000ffff147224 */ /* 0x000fe200078e000d */
[----:B------:R-:W-:Y:S01]  /*1540*/  ISETP.GT.U32.AND P4, PT, R8, R11, PT ;  /* 0x0000000b0800720c */ /* 0x000fe20003f84070 */
[----:B------:R-:W-:Y:S01]  /*1550*/  @!P5 IMAD.IADD R3, R3, 0x1, -R8 ;  /* 0x000000010303d824 */ /* 0x000fe200078e0a08 */
[----:B------:R-:W-:Y:S01]  /*1560*/  ISETP.GE.AND P5, PT, R16, RZ, PT ;  /* 0x000000ff1000720c */ /* 0x000fe20003fa6270 */
[----:B------:R-:W-:Y:S01]  /*1570*/  @!P0 IMAD.MOV R20, RZ, RZ, -R20 ;  /* 0x000000ffff148224 */ /* 0x000fe200078e0a14 */
[----:B------:R-:W-:Y:S01]  /*1580*/  ISETP.GT.U32.AND P0, PT, R8, R7, PT ;  /* 0x000000070800720c */ /* 0x000fe20003f04070 */
[C---:B------:R-:W-:Y:S01]  /*1590*/  VIADD R4, R0.reuse, 0xb ;  /* 0x0000000b00047836 */ /* 0x040fe20000000000 */
[----:B------:R-:W-:Y:S01]  /*15a0*/  IABS R16, R22 ;  /* 0x0000001600107213 */ /* 0x000fe20000000000 */
[----:B------:R-:W-:Y:S01]  /*15b0*/  VIADD R18, R0, 0xc ;  /* 0x0000000c00127836 */ /* 0x000fe20000000000 */
[----:B------:R0:W-:Y:S01]  /*15c0*/  STL [R1+0x264], R20 ;  /* 0x0002641401007387 */ /* 0x0001e20000100800 */
[----:B------:R-:W-:Y:S01]  /*15d0*/  IMAD R15, R8, R17, R14 ;  /* 0x00000011080f7224 */ /* 0x000fe200078e020e */
[----:B------:R-:W-:Y:S01]  /*15e0*/  IABS R12, R4 ;  /* 0x00000004000c7213 */ /* 0x000fe20000000000 */
[----:B------:R-:W-:Y:S01]  /*15f0*/  IMAD.MOV.U32 R19, RZ, RZ, R3 ;  /* 0x000000ffff137224 */ /* 0x000fe200078e0003 */
[----:B------:R-:W-:Y:S01]  /*1600*/  IABS R13, R18 ;  /* 0x00000012000d7213 */ /* 0x000fe20000000000 */
[----:B------:R-:W-:-:S02]  /*1610*/  @!P4 IMAD.IADD R11, R11, 0x1, -R8 ;  /* 0x000000010b0bc824 */ /* 0x000fc400078e0a08 */
[----:B------:R-:W-:Y:S02]  /*1620*/  IMAD.MOV.U32 R21, RZ, RZ, R5 ;  /* 0x000000ffff157224 */ /* 0x000fe400078e0005 */
[----:B------:R-:W-:Y:S01]  /*1630*/  @!P3 IMAD.MOV R19, RZ, RZ, -R19 ;  /* 0x000000ffff13b224 */ /* 0x000fe200078e0a13 */
[----:B------:R-:W-:Y:S01]  /*1640*/  ISETP.GE.AND P3, PT, R4, RZ, PT ;  /* 0x000000ff0400720c */ /* 0x000fe20003f66270 */
[----:B------:R-:W-:Y:S01]  /*1650*/  @!P6 IMAD.MOV R21, RZ, RZ, -R21 ;  /* 0x000000ffff15e224 */ /* 0x000fe200078e0a15 */
[C---:B------:R-:W-:Y:S01]  /*1660*/  ISETP.GT.U32.AND P4, PT, R8.reuse, R11, PT ;  /* 0x0000000b0800720c */ /* 0x040fe20003f84070 */
[C---:B------:R-:W-:Y:S01]  /*1670*/  IMAD.HI.U32 R3, R9.reuse, R12, RZ ;  /* 0x0000000c09037227 */ /* 0x040fe200078e00ff */
[----:B------:R-:W-:Y:S01]  /*1680*/  ISETP.GT.U32.AND P6, PT, R8, R15, PT ;  /* 0x0000000f0800720c */ /* 0x000fe20003fc4070 */
[----:B------:R1:W-:Y:S02]  /*1690*/  STL [R1+0x268], R19 ;  /* 0x0002681301007387 */ /* 0x0003e40000100800 */
[----:B------:R-:W-:-:S02]  /*16a0*/  IMAD.HI.U32 R4, R9, R13, RZ ;  /* 0x0000000d09047227 */ /* 0x000fc400078e00ff */
[----:B------:R-:W-:Y:S02]  /*16b0*/  STL [R1+0x26c], R21 ;  /* 0x00026c1501007387 */ /* 0x000fe40000100800 */
[----:B0-----:R-:W-:Y:S02]  /*16c0*/  VIADD R20, R0, 0xd ;  /* 0x0000000d00147836 */ /* 0x001fe40000000000 */
[----:B------:R-:W-:Y:S02]  /*16d0*/  @!P0 IMAD.IADD R7, R7, 0x1, -R8 ;  /* 0x0000000107078824 */ /* 0x000fe400078e0a08 */
[----:B------:R-:W-:Y:S01]  /*16e0*/  IMAD.MOV R3, RZ, RZ, -R3 ;  /* 0x000000ffff037224 */ /* 0x000fe200078e0a03 */
[----:B------:R-:W-:Y:S01]  /*16f0*/  IABS R14, R20 ;  /* 0x00000014000e7213 */ /* 0x000fe20000000000 */
[----:B------:R-:W-:Y:S01]  /*1700*/  IMAD.MOV R4, RZ, RZ, -R4 ;  /* 0x000000ffff047224 */ /* 0x000fe200078e0a04 */
[C---:B------:R-:W-:Y:S01]  /*1710*/  ISETP.GT.U32.AND P0, PT, R8.reuse, R7, PT ;  /* 0x000000070800720c */ /* 0x040fe20003f04070 */
[----:B------:R-:W-:-:S02]  /*1720*/  IMAD R3, R8, R3, R12 ;  /* 0x0000000308037224 */ /* 0x000fc400078e020c */
[----:B------:R-:W-:Y:S02]  /*1730*/  IMAD R5, R8, R4, R13 ;  /* 0x0000000408057224 */ /* 0x000fe400078e020d */
[----:B------:R-:W-:-:S04]  /*1740*/  IMAD.HI.U32 R6, R9, R14, RZ ;  /* 0x0000000e09067227 */ /* 0x000fc800078e00ff */
[--C-:B------:R-:W-:Y:S01]  /*1750*/  @!P4 IMAD.IADD R11, R11, 0x1, -R8.reuse ;  /* 0x000000010b0bc824 */ /* 0x100fe200078e0a08 */
[C---:B------:R-:W-:Y:S01]  /*1760*/  ISETP.GT.U32.AND P4, PT, R8.reuse, R3, PT ;  /* 0x000000030800720c */ /* 0x040fe20003f84070 */
[----:B------:R-:W-:Y:S01]  /*1770*/  @!P6 IMAD.IADD R15, R15, 0x1, -R8 ;  /* 0x000000010f0fe824 */ /* 0x000fe200078e0a08 */
[----:B------:R-:W-:Y:S01]  /*1780*/  ISETP.GT.U32.AND P6, PT, R8, R5, PT ;  /* 0x000000050800720c */ /* 0x000fe20003fc4070 */
[----:B------:R-:W-:-:S04]  /*1790*/  IMAD.HI.U32 R10, R9, R16, RZ ;  /* 0x00000010090a7227 */ /* 0x000fc800078e00ff */
[----:B------:R-:W-:Y:S02]  /*17a0*/  IMAD.MOV R17, RZ, RZ, -R6 ;  /* 0x000000ffff117224 */ /* 0x000fe400078e0a06 */
[----:B-1----:R-:W-:Y:S02]  /*17b0*/  IMAD.MOV R19, RZ, RZ, -R10 ;  /* 0x000000ffff137224 */ /* 0x002fe400078e0a0a */
[----:B------:R-:W-:Y:S02]  /*17c0*/  IMAD R13, R8, R17, R14 ;  /* 0x00000011080d7224 */ /* 0x000fe400078e020e */
[----:B------:R-:W-:Y:S01]  /*17d0*/  @!P0 IMAD.IADD R7, R7, 0x1, -R8 ;  /* 0x0000000107078824 */ /* 0x000fe200078e0a08 */
[----:B------:R-:W-:Y:S01]  /*17e0*/  ISETP.GE.AND P0, PT, R18, RZ, PT ;  /* 0x000000ff1200720c */ /* 0x000fe20003f06270 */
[----:B------:R-:W-:Y:S02]  /*17f0*/  IMAD R17, R8, R19, R16 ;  /* 0x0000001308117224 */ /* 0x000fe400078e0210 */
[----:B------:R-:W-:-:S02]  /*1800*/  VIADD R14, R0, 0xf ;  /* 0x0000000f000e7836 */ /* 0x000fc40000000000 */
[----:B------:R-:W-:Y:S02]  /*1810*/  VIADD R16, R0, 0x10 ;  /* 0x0000001000107836 */ /* 0x000fe40000000000 */
[----:B------:R-:W-:Y:S01]  /*1820*/  IMAD.MOV.U32 R24, RZ, RZ, R7 ;  /* 0x000000ffff187224 */ /* 0x000fe200078e0007 */
[----:B------:R-:W-:Y:S01]  /*1830*/  IABS R10, R14 ;  /* 0x0000000e000a7213 */ /* 0x000fe20000000000 */
[--C-:B------:R-:W-:Y:S01]  /*1840*/  @!P4 IMAD.IADD R3, R3, 0x1, -R8.reuse ;  /* 0x000000010303c824 */ /* 0x100fe200078e0a08 */
[----:B------:R-:W-:Y:S01]  /*1850*/  IABS R12, R16 ;  /* 0x00000010000c7213 */ /* 0x000fe20000000000 */
[----:B------:R-:W-:Y:S01]  /*1860*/  @!P6 IMAD.IADD R5, R5, 0x1, -R8 ;  /* 0x000000010505e824 */ /* 0x000fe200078e0a08 */
[C---:B------:R-:W-:Y:S01]  /*1870*/  ISETP.GT.U32.AND P4, PT, R8.reuse, R15, PT ;  /* 0x0000000f0800720c */ /* 0x040fe20003f84070 */
[----:B------:R-:W-:Y:S01]  /*1880*/  @!P1 IMAD.MOV R24, RZ, RZ, -R24 ;  /* 0x000000ffff189224 */ /* 0x000fe200078e0a18 */
[C---:B------:R-:W-:Y:S01]  /*1890*/  ISETP.GT.U32.AND P1, PT, R8.reuse, R3, PT ;  /* 0x000000030800720c */ /* 0x040fe20003f24070 */
[----:B------:R-:W-:Y:S01]  /*18a0*/  IMAD.HI.U32 R4, R9, R10, RZ ;  /* 0x0000000a09047227 */ /* 0x000fe200078e00ff */
[----:B------:R-:W-:-:S02]  /*18b0*/  ISETP.GT.U32.AND P6, PT, R8, R5, PT ;  /* 0x000000050800720c */ /* 0x000fc40003fc4070 */
[----:B------:R0:W-:Y:S01]  /*18c0*/  STL [R1+0x1ec], R24 ;  /* 0x0001ec1801007387 */ /* 0x0001e20000100800 */
[----:B------:R-:W-:-:S04]  /*18d0*/  IMAD.HI.U32 R6, R9, R12, RZ ;  /* 0x0000000c09067227 */ /* 0x000fc800078e00ff */
[----:B------:R-:W-:Y:S02]  /*18e0*/  IMAD.MOV R7, RZ, RZ, -R4 ;  /* 0x000000ffff077224 */ /* 0x000fe400078e0a04 */
[----:B------:R-:W-:Y:S01]  /*18f0*/  @!P4 IMAD.IADD R15, R15, 0x1, -R8 ;  /* 0x000000010f0fc824 */ /* 0x000fe200078e0a08 */
[C---:B------:R-:W-:Y:S01]  /*1900*/  ISETP.GT.U32.AND P4, PT, R8.reuse, R17, PT ;  /* 0x000000110800720c */ /* 0x040fe20003f84070 */
[C---:B------:R-:W-:Y:S02]  /*1910*/  IMAD R7, R8.reuse, R7, R10 ;  /* 0x0000000708077224 */ /* 0x040fe400078e020a */
[----:B0-----:R-:W-:Y:S02]  /*1920*/  IMAD.MOV.U32 R24, RZ, RZ, R11 ;  /* 0x000000ffff187224 */ /* 0x001fe400078e000b */
[----:B------:R-:W-:Y:S02]  /*1930*/  IMAD.MOV R11, RZ, RZ, -R6 ;  /* 0x000000ffff0b7224 */ /* 0x000fe400078e0a06 */
[----:B------:R-:W-:Y:S01]  /*1940*/  @!P2 IMAD.MOV R24, RZ, RZ, -R24 ;  /* 0x000000ffff18a224 */ /* 0x000fe200078e0a18 */
[C---:B------:R-:W-:Y:S01]  /*1950*/  ISETP.GT.U32.AND P2, PT, R8.reuse, R13, PT ;  /* 0x0000000d0800720c */ /* 0x040fe20003f44070 */
[----:B------:R-:W-:-:S02]  /*1960*/  IMAD R11, R8, R11, R12 ;  /* 0x0000000b080b7224 */ /* 0x000fc400078e020c */
[--C-:B------:R-:W-:Y:S01]  /*1970*/  @!P1 IMAD.IADD R3, R3, 0x1, -R8.reuse ;  /* 0x0000000103039824 */ /* 0x100fe200078e0a08 */
[C---:B------:R-:W-:Y:S01]  /*1980*/  ISETP.GT.U32.AND P1, PT, R8.reuse, R7, PT ;  /* 0x000000070800720c */ /* 0x040fe20003f24070 */
[--C-:B------:R-:W-:Y:S01]  /*1990*/  @!P6 IMAD.IADD R5, R5, 0x1, -R8.reuse ;  /* 0x000000010505e824 */ /* 0x100fe200078e0a08 */
[----:B------:R-:W-:Y:S01]  /*19a0*/  ISETP.GT.U32.AND P6, PT, R8, R11, PT ;  /* 0x0000000b0800720c */ /* 0x000fe20003fc4070 */
[----:B------:R-:W-:Y:S01]  /*19b0*/  VIADD R23, R0, 0x12 ;  /* 0x0000001200177836 */ /* 0x000fe20000000000 */
[----:B------:R0:W-:Y:S01]  /*19c0*/  STL [R1+0x1e8], R24 ;  /* 0x0001e81801007387 */ /* 0x0001e20000100800 */
[--C-:B------:R-:W-:Y:S01]  /*19d0*/  @!P4 IMAD.IADD R17, R17, 0x1, -R8.reuse ;  /* 0x000000011111c824 */ /* 0x100fe200078e0a08 */
[----:B------:R-:W-:Y:S01]  /*19e0*/  ISETP.GE.AND P4, PT, R22, RZ, PT ;  /* 0x000000ff1600720c */ /* 0x000fe20003f86270 */
[----:B------:R-:W-:Y:S01]  /*19f0*/  VIADD R18, R0, 0x11 ;  /* 0x0000001100127836 */ /* 0x000fe20000000000 */
[----:B------:R-:W-:Y:S01]  /*1a00*/  IABS R21, R23 ;  /* 0x0000001700157213 */ /* 0x000fe20000000000 */
[--C-:B------:R-:W-:Y:S01]  /*1a10*/  @!P2 IMAD.IADD R13, R13, 0x1, -R8.reuse ;  /* 0x000000010d0da824 */ /* 0x100fe200078e0a08 */
[----:B------:R-:W-:Y:S01]  /*1a20*/  ISETP.GE.AND P2, PT, R20, RZ, PT ;  /* 0x000000ff1400720c */ /* 0x000fe20003f46270 */
[----:B------:R-:W-:Y:S01]  /*1a30*/  IMAD.MOV.U32 R25, RZ, RZ, R15 ;  /* 0x000000ffff197224 */ /* 0x000fe200078e000f */
[----:B------:R-:W-:Y:S01]  /*1a40*/  IABS R19, R18 ;  /* 0x0000001200137213 */ /* 0x000fe20000000000 */
[--C-:B------:R-:W-:Y:S01]  /*1a50*/  @!P1 IMAD.IADD R7, R7, 0x1, -R8.reuse ;  /* 0x0000000107079824 */ /* 0x100fe200078e0a08 */
[C---:B------:R-:W-:Y:S01]  /*1a60*/  ISETP.GT.U32.AND P1, PT, R8.reuse, R13, PT ;  /* 0x0000000d0800720c */ /* 0x040fe20003f24070 */
[----:B------:R-:W-:Y:S01]  /*1a70*/  @!P6 IMAD.IADD R11, R11, 0x1, -R8 ;  /* 0x000000010b0be824 */ /* 0x000fe200078e0a08 */
[----:B------:R-:W-:Y:S01]  /*1a80*/  ISETP.GT.U32.AND P6, PT, R8, R17, PT ;  /* 0x000000110800720c */ /* 0x000fe20003fc4070 */
[----:B------:R-:W-:-:S04]  /*1a90*/  IMAD.HI.U32 R6, R9, R21, RZ ;  /* 0x0000001509067227 */ /* 0x000fc800078e00ff */
[----:B------:R-:W-:Y:S01]  /*1aa0*/  @!P5 IMAD.MOV R25, RZ, RZ, -R25 ;  /* 0x000000ffff19d224 */ /* 0x000fe200078e0a19 */
[----:B------:R-:W-:Y:S01]  /*1ab0*/  ISETP.GT.U32.AND P5, PT, R8, R7, PT ;  /* 0x000000070800720c */ /* 0x000fe20003fa4070 */
[----:B0-----:R-:W-:Y:S02]  /*1ac0*/  IMAD.MOV.U32 R24, RZ, RZ, R3 ;  /* 0x000000ffff187224 */ /* 0x001fe400078e0003 */
[----:B------:R-:W-:Y:S01]  /*1ad0*/  IMAD.MOV R6, RZ, RZ, -R6 ;  /* 0x000000ffff067224 */ /* 0x000fe200078e0a06 */
[----:B------:R-:W-:Y:S01]  /*1ae0*/  STL [R1+0x1e4], R25 ;  /* 0x0001e41901007387 */ /* 0x000fe20000100800 */
[----:B------:R-:W-:Y:S02]  /*1af0*/  VIADD R10, R0, 0x13 ;  /* 0x00000013000a7836 */ /* 0x000fe40000000000 */
[----:B------:R-:W-:Y:S02]  /*1b00*/  IMAD.MOV.U32 R3, RZ, RZ, R5 ;  /* 0x000000ffff037224 */ /* 0x000fe400078e0005 */
[----:B------:R-:W-:Y:S01]  /*1b10*/  IMAD.HI.U32 R4, R9, R19, RZ ;  /* 0x0000001309047227 */ /* 0x000fe200078e00ff */
[----:B------:R-:W-:-:S03]  /*1b20*/  IABS R5, R10 ;  /* 0x0000000a00057213 */ /* 0x000fc60000000000 */
[----:B------:R-:W-:Y:S02]  /*1b30*/  VIADD R12, R0, 0x14 ;  /* 0x00000014000c7836 */ /* 0x000fe40000000000 */
[----:B------:R-:W-:Y:S01]  /*1b40*/  @!P3 IMAD.MOV R24, RZ, RZ, -R24 ;  /* 0x000000ffff18b224 */ /* 0x000fe200078e0a18 */
[C---:B------:R-:W-:Y:S01]  /*1b50*/  ISETP.GT.U32.AND P3, PT, R8.reuse, R11, PT ;  /* 0x0000000b0800720c */ /* 0x040fe20003f64070 */
[----:B------:R-:W-:Y:S01]  /*1b60*/  IMAD R21, R8, R6, R21 ;  /* 0x0000000608157224 */ /* 0x000fe200078e0215 */
[----:B------:R-:W-:Y:S01]  /*1b70*/  IABS R6, R12 ;  /* 0x0000000c00067213 */ /* 0x000fe20000000000 */
[----:B------:R-:W-:Y:S01]  /*1b80*/  @!P0 IMAD.MOV R3, RZ, RZ, -R3 ;  /* 0x000000ffff038224 */ /* 0x000fe200078e0a03 */
[----:B------:R-:W-:Y:S01]  /*1b90*/  STL [R1+0x1e0], R24 ;  /* 0x0001e01801007387 */ /* 0x000fe20000100800 */
[----:B------:R-:W-:Y:S02]  /*1ba0*/  IMAD.MOV R4, RZ, RZ, -R4 ;  /* 0x000000ffff047224 */ /* 0x000fe400078e0a04 */
[--C-:B------:R-:W-:Y:S01]  /*1bb0*/  @!P1 IMAD.IADD R13, R13, 0x1, -R8.reuse ;  /* 0x000000010d0d9824 */ /* 0x100fe200078e0a08 */
[----:B------:R-:W-:Y:S01]  /*1bc0*/  ISETP.GE.AND P1, PT, R14, RZ, PT ;  /* 0x000000ff0e00720c */ /* 0x000fe20003f26270 */
[--C-:B------:R-:W-:Y:S01]  /*1bd0*/  @!P6 IMAD.IADD R17, R17, 0x1, -R8.reuse ;  /* 0x000000011111e824 */ /* 0x100fe200078e0a08 */
[----:B------:R0:W-:Y:S01]  /*1be0*/  STL [R1+0x1dc], R3 ;  /* 0x0001dc0301007387 */ /* 0x0001e20000100800 */
[C---:B------:R-:W-:Y:S01]  /*1bf0*/  IMAD R19, R8.reuse, R4, R19 ;  /* 0x0000000408137224 */ /* 0x040fe200078e0213 */
[----:B------:R-:W-:Y:S01]  /*1c00*/  ISETP.GT.U32.AND P6, PT, R8, R21, PT ;  /* 0x000000150800720c */ /* 0x000fe20003fc4070 */
[----:B------:R-:W-:Y:S01]  /*1c10*/  @!P5 IMAD.IADD R7, R7, 0x1, -R8 ;  /* 0x000000010707d824 */ /* 0x000fe200078e0a08 */
[----:B------:R-:W-:Y:S01]  /*1c20*/  ISETP.GE.AND P5, PT, R16, RZ, PT ;  /* 0x000000ff1000720c */ /* 0x000fe20003fa6270 */
[----:B------:R-:W-:Y:S01]  /*1c30*/  IMAD.HI.U32 R4, R9, R6, RZ ;  /* 0x0000000609047227 */ /* 0x000fe200078e00ff */
[----:B------:R-:W-:-:S03]  /*1c40*/  ISETP.GT.U32.AND P0, PT, R8, R19, PT ;  /* 0x000000130800720c */ /* 0x000fc60003f04070 */
[----:B------:R-:W-:Y:S02]  /*1c50*/  IMAD.MOV.U32 R20, RZ, RZ, R13 ;  /* 0x000000ffff147224 */ /* 0x000fe400078e000d */
[----:B0-----:R-:W-:-:S04]  /*1c60*/  IMAD.HI.U32 R3, R9, R5, RZ ;  /* 0x0000000509037227 */ /* 0x001fc800078e00ff */
[----:B------:R-:W-:Y:S02]  /*1c70*/  IMAD.MOV R3, RZ, RZ, -R3 ;  /* 0x000000ffff037224 */ /* 0x000fe400078e0a03 */
[----:B------:R-:W-:Y:S02]  /*1c80*/  IMAD.MOV R13, RZ, RZ, -R4 ;  /* 0x000000ffff0d7224 */ /* 0x000fe400078e0a04 */
[----:B------:R-:W-:Y:S02]  /*1c90*/  IMAD R3, R8, R3, R5 ;  /* 0x0000000308037224 */ /* 0x000fe400078e0205 */
[----:B------:R-:W-:Y:S02]  /*1ca0*/  IMAD.MOV.U32 R4, RZ, RZ, R7 ;  /* 0x000000ffff047224 */ /* 0x000fe400078e0007 */
[----:B------:R-:W-:Y:S02]  /*1cb0*/  IMAD.MOV.U32 R15, RZ, RZ, R17 ;  /* 0x000000ffff0f7224 */ /* 0x000fe400078e0011 */
[--C-:B------:R-:W-:Y:S01]  /*1cc0*/  @!P3 IMAD.IADD R11, R11, 0x1, -R8.reuse ;  /* 0x000000010b0bb824 */ /* 0x100fe200078e0a08 */
[----:B------:R-:W-:Y:S01]  /*1cd0*/  ISETP.GE.AND P3, PT, R18, RZ, PT ;  /* 0x000000ff1200720c */ /* 0x000fe20003f66270 */
[----:B------:R-:W-:Y:S01]  /*1ce0*/  @!P6 IMAD.IADD R21, R21, 0x1, -R8 ;  /* 0x000000011515e824 */ /* 0x000fe200078e0a08 */
[----:B------:R-:W-:Y:S01]  /*1cf0*/  ISETP.GE.AND P6, PT, R10, RZ, PT ;  /* 0x000000ff0a00720c */ /* 0x000fe20003fc6270 */
[----:B------:R-:W-:-:S02]  /*1d00*/  IMAD R5, R8, R13, R6 ;  /* 0x0000000d08057224 */ /* 0x000fc400078e0206 */
[----:B------:R-:W-:Y:S01]  /*1d10*/  @!P1 IMAD.MOV R4, RZ, RZ, -R4 ;  /* 0x000000ffff049224 */ /* 0x000fe200078e0a04 */
[C---:B------:R-:W-:Y:S01]  /*1d20*/  ISETP.GT.U32.AND P1, PT, R8.reuse, R3, PT ;  /* 0x000000030800720c */ /* 0x040fe20003f24070 */
[----:B------:R-:W-:Y:S02]  /*1d30*/  @!P2 IMAD.MOV R20, RZ, RZ, -R20 ;  /* 0x000000ffff14a224 */ /* 0x000fe400078e0a14 */
[----:B------:R-:W-:Y:S01]  /*1d40*/  @!P4 IMAD.MOV R15, RZ, RZ, -R15 ;  /* 0x000000ffff0fc224 */ /* 0x000fe200078e0a0f */
[C---:B------:R-:W-:Y:S01]  /*1d50*/  ISETP.GT.U32.AND P4, PT, R8.reuse, R21, PT ;  /* 0x000000150800720c */ /* 0x040fe20003f84070 */
[----:B------:R-:W-:Y:S01]  /*1d60*/  @!P5 IMAD.MOV R11, RZ, RZ, -R11 ;  /* 0x000000ffff0bd224 */ /* 0x000fe200078e0a0b */
[----:B------:R-:W-:Y:S01]  /*1d70*/  ISETP.GT.U32.AND P5, PT, R8, R5, PT ;  /* 0x000000050800720c */ /* 0x000fe20003fa4070 */
[--C-:B------:R-:W-:Y:S01]  /*1d80*/  @!P0 IMAD.IADD R19, R19, 0x1, -R8.reuse ;  /* 0x0000000113138824 */ /* 0x100fe200078e0a08 */
[----:B------:R0:W-:Y:S01]  /*1d90*/  STL [R1+0x270], R20 ;  /* 0x0002701401007387 */ /* 0x0001e20000100800 */
[C---:B------:R-:W-:Y:S01]  /*1da0*/  VIADD R6, R0.reuse, 0x16 ;  /* 0x0000001600067836 */ /* 0x040fe20000000000 */
[----:B------:R-:W-:Y:S01]  /*1db0*/  ISETP.GE.AND P0, PT, R23, RZ, PT ;  /* 0x000000ff1700720c */ /* 0x000fe20003f06270 */
[----:B------:R-:W-:Y:S01]  /*1dc0*/  VIADD R16, R0, 0x1a ;  /* 0x0000001a00107836 */ /* 0x000fe20000000000 */
[----:B------:R-:W-:Y:S01]  /*1dd0*/  STL [R1+0x274], R15 ;  /* 0x0002740f01007387 */ /* 0x000fe20000100800 */
[----:B------:R-:W-:Y:S01]  /*1de0*/  ISETP.GT.U32.AND P2, PT, R8, R19, PT ;  /* 0x000000130800720c */ /* 0x000fe20003f44070 */
[--C-:B------:R-:W-:Y:S01]  /*1df0*/  @!P1 IMAD.IADD R3, R3, 0x1, -R8.reuse ;  /* 0x0000000103039824 */ /* 0x100fe200078e0a08 */
[----:B------:R-:W-:Y:S01]  /*1e00*/  ISETP.GE.AND P1, PT, R6, RZ, PT ;  /* 0x000000ff0600720c */ /* 0x000fe20003f26270 */
[----:B------:R1:W-:Y:S01]  /*1e10*/  STL [R1+0x278], R4 ;  /* 0x0002780401007387 */ /* 0x0003e20000100800 */
[----:B------:R-:W-:-:S02]  /*1e20*/  @!P4 IMAD.IADD R21, R21, 0x1, -R8 ;  /* 0x000000011515c824 */ /* 0x000fc400078e0a08 */
[--C-:B------:R-:W-:Y:S01]  /*1e30*/  @!P5 IMAD.IADD R5, R5, 0x1, -R8.reuse ;  /* 0x000000010505d824 */ /* 0x100fe200078e0a08 */
[----:B------:R-:W-:Y:S01]  /*1e40*/  ISETP.GT.U32.AND P5, PT, R8, R3, PT ;  /* 0x000000030800720c */ /* 0x000fe20003fa4070 */
[----:B------:R2:W-:Y:S01]  /*1e50*/  STL [R1+0x1d8], R11 ;  /* 0x0001d80b01007387 */ /* 0x0005e20000100800 */
[C---:B------:R-:W-:Y:S02]  /*1e60*/  VIADD R18, R0.reuse, 0x1b ;  /* 0x0000001b00127836 */ /* 0x040fe40000000000 */
[C---:B0-----:R-:W-:Y:S02]  /*1e70*/  VIADD R20, R0.reuse, 0x1e ;  /* 0x0000001e00147836 */ /* 0x041fe40000000000 */
[----:B-1----:R-:W-:Y:S02]  /*1e80*/  VIADD R4, R0, 0x15 ;  /* 0x0000001500047836 */ /* 0x002fe40000000000 */
[--C-:B------:R-:W-:Y:S01]  /*1e90*/  @!P2 IMAD.IADD R19, R19, 0x1, -R8.reuse ;  /* 0x000000011313a824 */ /* 0x100fe200078e0a08 */
[----:B------:R-:W-:Y:S01]  /*1ea0*/  ISETP.GE.AND P2, PT, R12, RZ, PT ;  /* 0x000000ff0c00720c */ /* 0x000fe20003f46270 */
[----:B------:R-:W-:Y:S01]  /*1eb0*/  IMAD.MOV.U32 R12, RZ, RZ, R21 ;  /* 0x000000ffff0c7224 */ /* 0x000fe200078e0015 */
[----:B------:R-:W-:Y:S01]  /*1ec0*/  IABS R7, R4 ;  /* 0x0000000400077213 */ /* 0x000fe20000000000 */
[----:B------:R-:W-:Y:S01]  /*1ed0*/  IMAD.MOV.U32 R10, RZ, RZ, R19 ;  /* 0x000000ffff0a7224 */ /* 0x000fe200078e0013 */
[----:B------:R-:W-:Y:S01]  /*1ee0*/  ISETP.GE.AND P4, PT, R4, RZ, PT ;  /* 0x000000ff0400720c */ /* 0x000fe20003f86270 */
[----:B------:R-:W-:Y:S01]  /*1ef0*/  @!P5 IMAD.IADD R3, R3, 0x1, -R8 ;  /* 0x000000010303d824 */ /* 0x000fe200078e0a08 */
[----:B--2---:R-:W-:Y:S01]  /*1f00*/  IABS R11, R6 ;  /* 0x00000006000b7213 */ /* 0x004fe20000000000 */
[----:B------:R-:W-:Y:S01]  /*1f10*/  IMAD.HI.U32 R4, R9, R7, RZ ;  /* 0x0000000709047227 */ /* 0x000fe200078e00ff */
[----:B------:R-:W-:-:S03]  /*1f20*/  IABS R19, R20 ;  /* 0x0000001400137213 */ /* 0x000fc60000000000 */
[----:B------:R-:W-:Y:S02]  /*1f30*/  IMAD.MOV R4, RZ, RZ, -R4 ;  /* 0x000000ffff047224 */ /* 0x000fe400078e0a04 */
[----:B------:R-:W-:-:S04]  /*1f40*/  IMAD.HI.U32 R6, R9, R11, RZ ;  /* 0x0000000b09067227 */ /* 0x000fc800078e00ff */
[C---:B------:R-:W-:Y:S02]  /*1f50*/  IMAD R7, R8.reuse, R4, R7 ;  /* 0x0000000408077224 */ /* 0x040fe400078e0207 */
[----:B------:R-:W-:Y:S01]  /*1f60*/  @!P3 IMAD.MOV R10, RZ, RZ, -R10 ;  /* 0x000000ffff0ab224 */ /* 0x000fe200078e0a0a */
[C---:B------:R-:W-:Y:S01]  /*1f70*/  ISETP.GT.U32.AND P3, PT, R8.reuse, R5, PT ;  /* 0x000000050800720c */ /* 0x040fe20003f64070 */
[----:B------:R-:W-:Y:S01]  /*1f80*/  IMAD.MOV R6, RZ, RZ, -R6 ;  /* 0x000000ffff067224 */ /* 0x000fe200078e0a06 */
[C---:B------:R-:W-:Y:S01]  /*1f90*/  ISETP.GT.U32.AND P5, PT, R8.reuse, R7, PT ;  /* 0x000000070800720c */ /* 0x040fe20003fa4070 */
[----:B------:R-:W-:Y:S01]  /*1fa0*/  IMAD.MOV.U32 R14, RZ, RZ, R3 ;  /* 0x000000ffff0e7224 */ /* 0x000fe200078e0003 */
[----:B------:R0:W-:Y:S01]  /*1fb0*/  STL [R1+0x1d4], R10 ;  /* 0x0001d40a01007387 */ /* 0x0001e20000100800 */
[----:B------:R-:W-:Y:S02]  /*1fc0*/  IMAD R11, R8, R6, R11 ;  /* 0x00000006080b7224 */ /* 0x000fe400078e020b */
[----:B------:R-:W-:-:S02]  /*1fd0*/  @!P0 IMAD.MOV R12, RZ, RZ, -R12 ;  /* 0x000000ffff0c8224 */ /* 0x000fc400078e0a0c */
[----:B------:R-:W-:Y:S01]  /*1fe0*/  @!P6 IMAD.MOV R14, RZ, RZ, -R14 ;  /* 0x000000ffff0ee224 */ /* 0x000fe200078e0a0e */
[----:B------:R-:W-:Y:S01]  /*1ff0*/  ISETP.GT.U32.AND P6, PT, R8, R11, PT ;  /* 0x0000000b0800720c */ /* 0x000fe20003fc4070 */
[C---:B------:R-:W-:Y:S01]  /*2000*/  VIADD R4, R0.reuse, 0x18 ;  /* 0x0000001800047836 */ /* 0x040fe20000000000 */
[----:B------:R1:W-:Y:S01]  /*2010*/  STL [R1+0x1d0], R12 ;  /* 0x0001d00c01007387 */ /* 0x0003e20000100800 */
[--C-:B------:R-:W-:Y:S02]  /*2020*/  @!P3 IMAD.IADD R5, R5, 0x1, -R8.reuse ;  /* 0x000000010505b824 */ /* 0x100fe400078e0a08 */
[----:B0-----:R-:W-:Y:S01]  /*2030*/  VIADD R10, R0, 0x17 ;  /* 0x00000017000a7836 */ /* 0x001fe20000000000 */
[----:B------:R-:W-:Y:S01]  /*2040*/  ISETP.GE.AND P3, PT, R4, RZ, PT ;  /* 0x000000ff0400720c */ /* 0x000fe20003f66270 */
[----:B------:R-:W-:Y:S01]  /*2050*/  @!P5 IMAD.IADD R7, R7, 0x1, -R8 ;  /* 0x000000010707d824 */ /* 0x000fe200078e0a08 */
[----:B------:R0:W-:Y:S01]  /*2060*/  STL [R1+0x1cc], R14 ;  /* 0x0001cc0e01007387 */ /* 0x0001e20000100800 */
[----:B------:R-:W-:Y:S01]  /*2070*/  IMAD.MOV.U32 R13, RZ, RZ, R5 ;  /* 0x000000ffff0d7224 */ /* 0x000fe200078e0005 */
[----:B------:R-:W-:Y:S01]  /*2080*/  ISETP.GE.AND P0, PT, R10, RZ, PT ;  /* 0x000000ff0a00720c */ /* 0x000fe20003f06270 */
[C---:B------:R-:W-:Y:S01]  /*2090*/  VIADD R24, R0.reuse, 0x3f ;  /* 0x0000003f00187836 */ /* 0x040fe20000000000 */
[----:B------:R-:W-:Y:S01]  /*20a0*/  IABS R10, R10 ;  /* 0x0000000a000a7213 */ /* 0x000fe20000000000 */
[----:B-1----:R-:W-:Y:S01]  /*20b0*/  VIADD R12, R0, 0x19 ;  /* 0x00000019000c7836 */ /* 0x002fe20000000000 */
[----:B------:R-:W-:Y:S01]  /*20c0*/  ISETP.GT.U32.AND P5, PT, R8, R7, PT ;  /* 0x000000070800720c */ /* 0x000fe20003fa4070 */
[----:B------:R-:W-:-:S02]  /*20d0*/  @!P2 IMAD.MOV R13, RZ, RZ, -R13 ;  /* 0x000000ffff0da224 */ /* 0x000fc400078e0a0d */
[----:B------:R-:W-:Y:S01]  /*20e0*/  IMAD.MOV.U32 R6, RZ, RZ, R10 ;  /* 0x000000ffff067224 */ /* 0x000fe200078e000a */
[----:B------:R-:W-:Y:S01]  /*20f0*/  IABS R10, R4 ;  /* 0x00000004000a7213 */ /* 0x000fe20000000000 */
[----:B------:R-:W-:Y:S01]  /*2100*/  @!P6 IMAD.IADD R11, R11, 0x1, -R8 ;  /* 0x000000010b0be824 */ /* 0x000fe200078e0a08 */
[----:B------:R-:W-:Y:S01]  /*2110*/  ISETP.GE.AND P2, PT, R12, RZ, PT ;  /* 0x000000ff0c00720c */ /* 0x000fe20003f46270 */
[C---:B------:R-:W-:Y:S01]  /*2120*/  IMAD.HI.U32 R4, R9.reuse, R6, RZ ;  /* 0x0000000609047227 */ /* 0x040fe200078e00ff */
[----:B------:R-:W-:Y:S01]  /*2130*/  IABS R12, R12 ;  /* 0x0000000c000c7213 */ /* 0x000fe20000000000 */
[----:B------:R1:W-:Y:S01]  /*2140*/  STL [R1+0x1c8], R13 ;  /* 0x0001c80d01007387 */ /* 0x0003e20000100800 */
[----:B0-----:R-:W-:Y:S01]  /*2150*/  IABS R14, R16 ;  /* 0x00000010000e7213 */ /* 0x001fe20000000000 */
[----:B------:R-:W-:Y:S01]  /*2160*/  IMAD.MOV R3, RZ, RZ, -R4 ;  /* 0x000000ffff037224 */ /* 0x000fe200078e0a04 */
[----:B------:R-:W-:Y:S01]  /*2170*/  ISETP.GT.U32.AND P6, PT, R8, R11, PT ;  /* 0x0000000b0800720c */ /* 0x000fe20003fc4070 */
[----:B------:R-:W-:-:S04]  /*2180*/  IMAD.HI.U32 R4, R9, R10, RZ ;  /* 0x0000000a09047227 */ /* 0x000fc800078e00ff */
[----:B------:R-:W-:Y:S02]  /*2190*/  IMAD R3, R8, R3, R6 ;  /* 0x0000000308037224 */ /* 0x000fe400078e0206 */
[----:B------:R-:W-:Y:S02]  /*21a0*/  IMAD.MOV R5, RZ, RZ, -R4 ;  /* 0x000000ffff057224 */ /* 0x000fe400078e0a04 */
[----:B------:R-:W-:-:S04]  /*21b0*/  IMAD.HI.U32 R4, R9, R12, RZ ;  /* 0x0000000c09047227 */ /* 0x000fc800078e00ff */
[----:B------:R-:W-:Y:S01]  /*21c0*/  @!P5 IMAD.IADD R7, R7, 0x1, -R8 ;  /* 0x000000010707d824 */ /* 0x000fe200078e0a08 */
[----:B------:R-:W-:Y:S01]  /*21d0*/  ISETP.GT.U32.AND P5, PT, R8, R3, PT ;  /* 0x000000030800720c */ /* 0x000fe20003fa4070 */
[----:B------:R-:W-:-:S04]  /*21e0*/  IMAD.HI.U32 R6, R9, R14, RZ ;  /* 0x0000000e09067227 */ /* 0x000fc800078e00ff */
[----:B-1----:R-:W-:Y:S02]  /*21f0*/  IMAD.MOV R13, RZ, RZ, -R4 ;  /* 0x000000ffff0d7224 */ /* 0x002fe400078e0a04 */
[----:B------:R-:W-:Y:S02]  /*2200*/  IMAD.MOV.U32 R17, RZ, RZ, R7 ;  /* 0x000000ffff117224 */ /* 0x000fe400078e0007 */
[----:B------:R-:W-:Y:S02]  /*2210*/  IMAD.MOV R15, RZ, RZ, -R6 ;  /* 0x000000ffff0f7224 */ /* 0x000fe400078e0a06 */
[C---:B------:R-:W-:Y:S02]  /*2220*/  IMAD R7, R8.reuse, R13, R12 ;  /* 0x0000000d08077224 */ /* 0x040fe400078e020c */
[C---:B------:R-:W-:Y:S02]  /*2230*/  IMAD R13, R8.reuse, R15, R14 ;  /* 0x0000000f080d7224 */ /* 0x040fe400078e020e */
[----:B------:R-:W-:Y:S01]  /*2240*/  @!P6 IMAD.IADD R11, R11, 0x1, -R8 ;  /* 0x000000010b0be824 */ /* 0x000fe200078e0a08 */
[C---:B------:R-:W-:Y:S01]  /*2250*/  ISETP.GT.U32.AND P6, PT, R8.reuse, R7, PT ;  /* 0x000000070800720c */ /* 0x040fe20003fc4070 */
[C---:B------:R-:W-:Y:S01]  /*2260*/  IMAD R5, R8.reuse, R5, R10 ;  /* 0x0000000508057224 */ /* 0x040fe200078e020a */
[----:B------:R-:W-:Y:S01]  /*2270*/  IABS R10, R18 ;  /* 0x00000012000a7213 */ /* 0x000fe20000000000 */
[----:B------:R-:W-:Y:S01]  /*2280*/  @!P5 IMAD.IADD R3, R3, 0x1, -R8 ;  /* 0x000000010303d824 */ /* 0x000fe200078e0a08 */
[C---:B------:R-:W-:Y:S01]  /*2290*/  ISETP.GT.U32.AND P5, PT, R8.reuse, R13, PT ;  /* 0x0000000d0800720c */ /* 0x040fe20003fa4070 */
[----:B------:R-:W-:Y:S01]  /*22a0*/  @!P4 IMAD.MOV R17, RZ, RZ, -R17 ;  /* 0x000000ffff11c224 */ /* 0x000fe200078e0a11 */
[----:B------:R-:W-:Y:S01]  /*22b0*/  ISETP.GT.U32.AND P4, PT, R8, R5, PT ;  /* 0x000000050800720c */ /* 0x000fe20003f84070 */
[----:B------:R-:W-:-:S02]  /*22c0*/  VIADD R12, R0, 0x1c ;  /* 0x0000001c000c7836 */ /* 0x000fc40000000000 */
[----:B------:R-:W-:Y:S01]  /*22d0*/  IMAD.HI.U32 R4, R9, R10, RZ ;  /* 0x0000000a09047227 */ /* 0x000fe200078e00ff */
[----:B------:R0:W-:Y:S02]  /*22e0*/  STL [R1+0x294], R17 ;  /* 0x0002941101007387 */ /* 0x0001e40000100800 */
[----:B------:R-:W-:Y:S01]  /*22f0*/  IABS R6, R12 ;  /* 0x0000000c00067213 */ /* 0x000fe20000000000 */
[----:B------:R-:W-:Y:S02]  /*2300*/  @!P6 IMAD.IADD R7, R7, 0x1, -R8 ;  /* 0x000000010707e824 */ /* 0x000fe400078e0a08 */
[----:B------:R-:W-:Y:S02]  /*2310*/  IMAD.MOV R15, RZ, RZ, -R4 ;  /* 0x000000ffff0f7224 */ /* 0x000fe400078e0a04 */
[----:B------:R-:W-:Y:S01]  /*2320*/  @!P5 IMAD.IADD R13, R13, 0x1, -R8 ;  /* 0x000000010d0dd824 */ /* 0x000fe200078e0a08 */
[----:B------:R-:W-:Y:S01]  /*2330*/  ISETP.GT.U32.AND P5, PT, R8, R7, PT ;  /* 0x000000070800720c */ /* 0x000fe20003fa4070 */
[----:B------:R-:W-:-:S04]  /*2340*/  IMAD.HI.U32 R4, R9, R6, RZ ;  /* 0x0000000609047227 */ /* 0x000fc800078e00ff */
[----:B------:R-:W-:Y:S01]  /*2350*/  @!P4 IMAD.IADD R5, R5, 0x1, -R8 ;  /* 0x000000010505c824 */ /* 0x000fe200078e0a08 */
[C---:B------:R-:W-:Y:S01]  /*2360*/  ISETP.GT.U32.AND P4, PT, R8.reuse, R3, PT ;  /* 0x000000030800720c */ /* 0x040fe20003f84070 */
[----:B------:R-:W-:Y:S02]  /*2370*/  IMAD.MOV.U32 R21, RZ, RZ, R11 ;  /* 0x000000ffff157224 */ /* 0x000fe400078e000b */
[----:B------:R-:W-:Y:S01]  /*2380*/  IMAD.MOV R11, RZ, RZ, -R4 ;  /* 0x000000ffff0b7224 */ /* 0x000fe200078e0a04 */
[C---:B------:R-:W-:Y:S01]  /*2390*/  ISETP.GT.U32.AND P6, PT, R8.reuse, R5, PT ;  /* 0x000000050800720c */ /* 0x040fe20003fc4070 */
[C---:B------:R-:W-:Y:S02]  /*23a0*/  IMAD R15, R8.reuse, R15, R10 ;  /* 0x0000000f080f7224 */ /* 0x040fe400078e020a */
[----:B------:R-:W-:Y:S02]  /*23b0*/  IMAD R11, R8, R11, R6 ;  /* 0x0000000b080b7224 */ /* 0x000fe400078e0206 */
[----:B------:R-:W-:-:S02]  /*23c0*/  @!P5 IMAD.IADD R7, R7, 0x1, -R8 ;  /* 0x000000010707d824 */ /* 0x000fc400078e0a08 */
[----:B------:R-:W-:Y:S01]  /*23d0*/  VIADD R14, R0, 0x1d ;  /* 0x0000001d000e7836 */ /* 0x000fe20000000000 */
[C---:B------:R-:W-:Y:S01]  /*23e0*/  ISETP.GT.U32.AND P5, PT, R8.reuse, R11, PT ;  /* 0x0000000b0800720c */ /* 0x040fe20003fa4070 */
[--C-:B------:R-:W-:Y:S01]  /*23f0*/  @!P4 IMAD.IADD R3, R3, 0x1, -R8.reuse ;  /* 0x000000010303c824 */ /* 0x100fe200078e0a08 */
[C---:B------:R-:W-:Y:S01]  /*2400*/  ISETP.GT.U32.AND P4, PT, R8.reuse, R15, PT ;  /* 0x0000000f0800720c */ /* 0x040fe20003f84070 */
[----:B------:R-:W-:Y:S01]  /*2410*/  @!P1 IMAD.MOV R21, RZ, RZ, -R21 ;  /* 0x000000ffff159224 */ /* 0x000fe200078e0a15 */
[----:B------:R-:W-:Y:S01]  /*2420*/  ISETP.GT.U32.AND P1, PT, R8, R13, PT ;  /* 0x0000000d0800720c */ /* 0x000fe20003f24070 */
[----:B------:R-:W-:Y:S01]  /*2430*/  @!P6 IMAD.IADD R5, R5, 0x1, -R8 ;  /* 0x000000010505e824 */ /* 0x000fe200078e0a08 */
[----:B------:R-:W-:Y:S01]  /*2440*/  ISETP.GE.AND P6, PT, R16, RZ, PT ;  /* 0x000000ff1000720c */ /* 0x000fe20003fc6270 */
[----:B------:R-:W-:Y:S01]  /*2450*/  VIADD R16, R0, 0x1f ;  /* 0x0000001f00107836 */ /* 0x000fe20000000000 */
[----:B0-----:R-:W-:Y:S01]  /*2460*/  IABS R17, R14 ;  /* 0x0000000e00117213 */ /* 0x001fe20000000000 */
[----:B------:R-:W-:Y:S01]  /*2470*/  IMAD.MOV.U32 R22, RZ, RZ, R3 ;  /* 0x000000ffff167224 */ /* 0x000fe200078e0003 */
[----:B------:R0:W-:Y:S01]  /*2480*/  STL [R1+0x298], R21 ;  /* 0x0002981501007387 */ /* 0x0001e20000100800 */
[----:B------:R-:W-:Y:S01]  /*2490*/  IMAD.HI.U32 R6, R9, R19, RZ ;  /* 0x0000001309067227 */ /* 0x000fe200078e00ff */
[----:B------:R-:W-:-:S03]  /*24a0*/  IABS R10, R16 ;  /* 0x00000010000a7213 */ /* 0x000fc60000000000 */
[--C-:B------:R-:W-:Y:S02]  /*24b0*/  @!P5 IMAD.IADD R11, R11, 0x1, -R8.reuse ;  /* 0x000000010b0bd824 */ /* 0x100fe400078e0a08 */
[----:B------:R-:W-:Y:S01]  /*24c0*/  @!P4 IMAD.IADD R15, R15, 0x1, -R8 ;  /* 0x000000010f0fc824 */ /* 0x000fe200078e0a08 */
[----:B------:R-:W-:Y:S01]  /*24d0*/  ISETP.GE.AND P4, PT, R12, RZ, PT ;  /* 0x000000ff0c00720c */ /* 0x000fe20003f86270 */
[----:B------:R-:W-:Y:S01]  /*24e0*/  IMAD.HI.U32 R3, R9, R10, RZ ;  /* 0x0000000a09037227 */ /* 0x000fe200078e00ff */
[----:B------:R-:W-:-:S03]  /*24f0*/  ISETP.GT.U32.AND P5, PT, R8, R11, PT ;  /* 0x0000000b0800720c */ /* 0x000fc60003fa4070 */
[----:B------:R-:W-:Y:S01]  /*2500*/  @!P0 IMAD.MOV R22, RZ, RZ, -R22 ;  /* 0x000000ffff168224 */ /* 0x000fe200078e0a16 */
[C---:B------:R-:W-:Y:S01]  /*2510*/  ISETP.GT.U32.AND P0, PT, R8.reuse, R15, PT ;  /* 0x0000000f0800720c */ /* 0x040fe20003f04070 */
[----:B------:R-:W-:Y:S02]  /*2520*/  IMAD.MOV R3, RZ, RZ, -R3 ;  /* 0x000000ffff037224 */ /* 0x000fe400078e0a03 */
[----:B------:R-:W-:Y:S01]  /*2530*/  IMAD.HI.U32 R4, R9, R17, RZ ;  /* 0x0000001109047227 */ /* 0x000fe200078e00ff */
[----:B------:R-:W-:Y:S03]  /*2540*/  STL [R1+0x29c], R22 ;  /* 0x00029c1601007387 */ /* 0x000fe60000100800 */
[----:B------:R-:W-:Y:S02]  /*2550*/  IMAD R3, R8, R3, R10 ;  /* 0x0000000308037224 */ /* 0x000fe400078e020a */
[----:B------:R-:W-:Y:S01]  /*2560*/  @!P1 IMAD.IADD R13, R13, 0x1, -R8 ;  /* 0x000000010d0d9824 */ /* 0x000fe200078e0a08 */
[----:B------:R-:W-:Y:S01]  /*2570*/  ISETP.GE.AND P1, PT, R18, RZ, PT ;  /* 0x000000ff1200720c */ /* 0x000fe20003f26270 */
[----:B------:R-:W-:-:S02]  /*2580*/  IMAD.MOV R4, RZ, RZ, -R4 ;  /* 0x000000ffff047224 */ /* 0x000fc400078e0a04 */
[----:B0-----:R-:W-:Y:S02]  /*2590*/  IMAD.MOV.U32 R21, RZ, RZ, R5 ;  /* 0x000000ffff157224 */ /* 0x001fe400078e0005 */
[----:B------:R-:W-:Y:S02]  /*25a0*/  IMAD.MOV R6, RZ, RZ, -R6 ;  /* 0x000000ffff067224 */ /* 0x000fe400078e0a06 */
[----:B------:R-:W-:Y:S02]  /*25b0*/  IMAD.MOV.U32 R5, RZ, RZ, R7 ;  /* 0x000000ffff057224 */ /* 0x000fe400078e0007 */
[----:B------:R-:W-:Y:S01]  /*25c0*/  @!P5 IMAD.IADD R11, R11, 0x1, -R8 ;  /* 0x000000010b0bd824 */ /* 0x000fe200078e0a08 */
[C---:B------:R-:W-:Y:S01]  /*25d0*/  ISETP.GT.U32.AND P5, PT, R8.reuse, R3, PT ;  /* 0x000000030800720c */ /* 0x040fe20003fa4070 */
[----:B------:R-:W-:Y:S02]  /*25e0*/  IMAD R17, R8, R4, R17 ;  /* 0x0000000408117224 */ /* 0x000fe400078e0211 */
[----:B------:R-:W-:-:S02]  /*25f0*/  @!P3 IMAD.MOV R21, RZ, RZ, -R21 ;  /* 0x000000ffff15b224 */ /* 0x000fc400078e0a15 */
[C---:B------:R-:W-:Y:S01]  /*2600*/  IMAD R19, R8.reuse, R6, R19 ;  /* 0x0000000608137224 */ /* 0x040fe200078e0213 */
[----:B------:R-:W-:Y:S01]  /*2610*/  ISETP.GT.U32.AND P3, PT, R8, R17, PT ;  /* 0x000000110800720c */ /* 0x000fe20003f64070 */
[----:B------:R-:W-:Y:S01]  /*2620*/  IMAD.MOV.U32 R4, RZ, RZ, R13 ;  /* 0x000000ffff047224 */ /* 0x000fe200078e000d */
[----:B------:R-:W-:Y:S01]  /*2630*/  STL [R1+0x1c4], R21 ;  /* 0x0001c41501007387 */ /* 0x000fe20000100800 */
[----:B------:R-:W-:Y:S01]  /*2640*/  @!P2 IMAD.MOV R5, RZ, RZ, -R5 ;  /* 0x000000ffff05a224 */ /* 0x000fe200078e0a05 */
[----:B------:R-:W-:Y:S01]  /*2650*/  ISETP.GE.AND P2, PT, R14, RZ, PT ;  /* 0x000000ff0e00720c */ /* 0x000fe20003f46270 */
[----:B------:R-:W-:Y:S02]  /*2660*/  VIADD R12, R0, 0x20 ;  /* 0x00000020000c7836 */ /* 0x000fe40000000000 */
[----:B------:R-:W-:Y:S01]  /*2670*/  @!P0 IMAD.IADD R15, R15, 0x1, -R8 ;  /* 0x000000010f0f8824 */ /* 0x000fe200078e0a08 */
[----:B------:R0:W-:Y:S01]  /*2680*/  STL [R1+0x1c0], R5 ;  /* 0x0001c00501007387 */ /* 0x0001e20000100800 */
[----:B------:R-:W-:Y:S01]  /*2690*/  @!P6 IMAD.MOV R4, RZ, RZ, -R4 ;  /* 0x000000ffff04e224 */ /* 0x000fe200078e0a04 */
[----:B------:R-:W-:Y:S01]  /*26a0*/  ISETP.GT.U32.AND P6, PT, R8, R19, PT ;  /* 0x000000130800720c */ /* 0x000fe20003fc4070 */
[----:B------:R-:W-:Y:S01]  /*26b0*/  IMAD.MOV.U32 R6, RZ, RZ, R15 ;  /* 0x000000ffff067224 */ /* 0x000fe200078e000f */
[----:B------:R-:W-:Y:S01]  /*26c0*/  ISETP.GE.AND P0, PT, R20, RZ, PT ;  /* 0x000000ff1400720c */ /* 0x000fe20003f06270 */
[----:B------:R-:W-:Y:S01]  /*26d0*/  VIADD R14, R0, 0x21 ;  /* 0x00000021000e7836 */ /* 0x000fe20000000000 */
[----:B------:R1:W-:Y:S01]  /*26e0*/  STL [R1+0x1bc], R4 ;  /* 0x0001bc0401007387 */ /* 0x0003e20000100800 */
[----:B------:R-:W-:-:S02]  /*26f0*/  @!P1 IMAD.MOV R6, RZ, RZ, -R6 ;  /* 0x000000ffff069224 */ /* 0x000fc400078e0a06 */
[--C-:B------:R-:W-:Y:S01]  /*2700*/  @!P5 IMAD.IADD R3, R3, 0x1, -R8.reuse ;  /* 0x000000010303d824 */ /* 0x100fe200078e0a08 */
[----:B0-----:R-:W-:Y:S01]  /*2710*/  IABS R5, R12 ;  /* 0x0000000c00057213 */ /* 0x001fe20000000000 */
[--C-:B------:R-:W-:Y:S01]  /*2720*/  @!P3 IMAD.IADD R17, R17, 0x1, -R8.reuse ;  /* 0x000000011111b824 */ /* 0x100fe200078e0a08 */
[----:B------:R-:W-:Y:S01]  /*2730*/  IABS R7, R14 ;  /* 0x0000000e00077213 */ /* 0x000fe20000000000 */
[----:B------:R0:W-:Y:S01]  /*2740*/  STL [R1+0x1b8], R6 ;  /* 0x0001b80601007387 */ /* 0x0001e20000100800 */
[C---:B------:R-:W-:Y:S01]  /*2750*/  ISETP.GT.U32.AND P5, PT, R8.reuse, R3, PT ;  /* 0x000000030800720c */ /* 0x040fe20003fa4070 */
[----:B------:R-:W-:Y:S01]  /*2760*/  @!P6 IMAD.IADD R19, R19, 0x1, -R8 ;  /* 0x000000011313e824 */ /* 0x000fe200078e0a08 */
[----:B------:R-:W-:Y:S01]  /*2770*/  ISETP.GT.U32.AND P6, PT, R8, R17, PT ;  /* 0x000000110800720c */ /* 0x000fe20003fc4070 */
[----:B-1----:R-:W-:Y:S01]  /*2780*/  IMAD.HI.U32 R4, R9, R5, RZ ;  /* 0x0000000509047227 */ /* 0x002fe200078e00ff */
[----:B------:R-:W-:Y:S02]  /*2790*/  ISETP.GE.AND P3, PT, R16, RZ, PT ;  /* 0x000000ff1000720c */ /* 0x000fe40003f66270 */
[----:B------:R-:W-:Y:S01]  /*27a0*/  ISETP.GT.U32.AND P1, PT, R8, R19, PT ;  /* 0x000000130800720c */ /* 0x000fe20003f24070 */
[----:B------:R-:W-:-:S02]  /*27b0*/  VIADD R16, R0, 0x22 ;  /* 0x0000002200107836 */ /* 0x000fc40000000000 */
[----:B0-----:R-:W-:Y:S02]  /*27c0*/  IMAD.MOV R6, RZ, RZ, -R4 ;  /* 0x000000ffff067224 */ /* 0x001fe400078e0a04 */
[----:B------:R-:W-:Y:S01]  /*27d0*/  IMAD.HI.U32 R4, R9, R7, RZ ;  /* 0x0000000709047227 */ /* 0x000fe200078e00ff */
[----:B------:R-:W-:-:S03]  /*27e0*/  IABS R13, R16 ;  /* 0x00000010000d7213 */ /* 0x000fc60000000000 */
[----:B------:R-:W-:Y:S02]  /*27f0*/  IMAD.MOV R4, RZ, RZ, -R4 ;  /* 0x000000ffff047224 */ /* 0x000fe400078e0a04 */
[--C-:B------:R-:W-:Y:S02]  /*2800*/  @!P5 IMAD.IADD R3, R3, 0x1, -R8.reuse ;  /* 0x000000010303d824 */ /* 0x100fe400078e0a08 */
[C---:B------:R-:W-:Y:S02]  /*2810*/  IMAD R7, R8.reuse, R4, R7 ;  /* 0x0000000408077224 */ /* 0x040fe400078e0207 */
[C---:B------:R-:W-:Y:S02]  /*2820*/  IMAD R5, R8.reuse, R6, R5 ;  /* 0x0000000608057224 */ /* 0x040fe400078e0205 */
[--C-:B------:R-:W-:Y:S01]  /*2830*/  @!P1 IMAD.IADD R19, R19, 0x1, -R8.reuse ;  /* 0x0000000113139824 */ /* 0x100fe200078e0a08 */
[----:B------:R-:W-:Y:S01]  /*2840*/  ISETP.GT.U32.AND P5, PT, R8, R7, PT ;  /* 0x000000070800720c */ /* 0x000fe20003fa4070 */
[----:B------:R-:W-:Y:S01]  /*2850*/  @!P6 IMAD.IADD R17, R17, 0x1, -R8 ;  /* 0x000000011111e824 */ /* 0x000fe200078e0a08 */
[----:B------:R-:W-:Y:S01]  /*2860*/  ISETP.GE.AND P1, PT, R12, RZ, PT ;  /* 0x000000ff0c00720c */ /* 0x000fe20003f26270 */
[----:B------:R-:W-:Y:S01]  /*2870*/  VIADD R12, R0, 0x24 ;  /* 0x00000024000c7836 */ /* 0x000fe20000000000 */
[----:B------:R-:W-:Y:S01]  /*2880*/  ISETP.GT.U32.AND P6, PT, R8, R5, PT ;  /* 0x000000050800720c */ /* 0x000fe20003fc4070 */
[----:B------:R-:W-:-:S03]  /*2890*/  IMAD.HI.U32 R4, R9, R13, RZ ;  /* 0x0000000d09047227 */ /* 0x000fc600078e00ff */
[----:B------:R-:W-:Y:S01]  /*28a0*/  IABS R10, R12 ;  /* 0x0000000c000a7213 */ /* 0x000fe20000000000 */
[----:B------:R-:W-:Y:S02]  /*28b0*/  IMAD.MOV R4, RZ, RZ, -R4 ;  /* 0x000000ffff047224 */ /* 0x000fe400078e0a04 */
[----:B------:R-:W-:Y:S02]  /*28c0*/  VIADD R18, R0, 0x23 ;  /* 0x0000002300127836 */ /* 0x000fe40000000000 */
[--C-:B------:R-:W-:Y:S02]  /*28d0*/  @!P5 IMAD.IADD R7, R7, 0x1, -R8.reuse ;  /* 0x000000010707d824 */ /* 0x100fe400078e0a08 */
[----:B------:R-:W-:Y:S01]  /*28e0*/  @!P4 IMAD.MOV R11, RZ, RZ, -R11 ;  /* 0x000000ffff0bc224 */ /* 0x000fe200078e0a0b */
[----:B------:R-:W-:Y:S01]  /*28f0*/  IABS R15, R18 ;  /* 0x00000012000f7213 */ /* 0x000fe20000000000 */
[C---:B------:R-:W-:Y:S01]  /*2900*/  IMAD R13, R8.reuse, R4, R13 ;  /* 0x00000004080d7224 */ /* 0x040fe200078e020d */
[----:B------:R-:W-:Y:S01]  /*2910*/  ISETP.GT.U32.AND P5, PT, R8, R7, PT ;  /* 0x000000070800720c */ /* 0x000fe20003fa4070 */
[----:B------:R-:W-:Y:S01]  /*2920*/  IMAD.HI.U32 R4, R9, R10, RZ ;  /* 0x0000000a09047227 */ /* 0x000fe200078e00ff */
[----:B------:R0:W-:Y:S03]  /*2930*/  STL [R1+0x1b4], R11 ;  /* 0x0001b40b01007387 */ /* 0x0001e60000100800 */
[----:B------:R-:W-:Y:S01]  /*2940*/  @!P6 IMAD.IADD R5, R5, 0x1, -R8 ;  /* 0x000000010505e824 */ /* 0x000fe200078e0a08 */
[----:B------:R-:W-:Y:S01]  /*2950*/  ISETP.GE.AND P6, PT, R14, RZ, PT ;  /* 0x000000ff0e00720c */ /* 0x000fe20003fc6270 */
[----:B------:R-:W-:-:S03]  /*2960*/  IMAD.HI.U32 R6, R9, R15, RZ ;  /* 0x0000000f09067227 */ /* 0x000fc600078e00ff */
[C---:B------:R-:W-:Y:S01]  /*2970*/  ISETP.GT.U32.AND P4, PT, R8.reuse, R5, PT ;  /* 0x000000050800720c */ /* 0x040fe20003f84070 */
[----:B------:R-:W-:Y:S02]  /*2980*/  IMAD.MOV R6, RZ, RZ, -R6 ;  /* 0x000000ffff067224 */ /* 0x000fe400078e0a06 */
[----:B0-----:R-:W-:Y:S02]  /*2990*/  IMAD.MOV R11, RZ, RZ, -R4 ;  /* 0x000000ffff0b7224 */ /* 0x001fe400078e0a04 */
[----:B------:R-:W-:Y:S02]  /*29a0*/  IMAD.MOV.U32 R4, RZ, RZ, R3 ;  /* 0x000000ffff047224 */ /* 0x000fe400078e0003 */
[C---:B------:R-:W-:Y:S02]  /*29b0*/  IMAD R3, R8.reuse, R11, R10 ;  /* 0x0000000b08037224 */ /* 0x040fe400078e020a */
[----:B------:R-:W-:Y:S02]  /*29c0*/  IMAD.MOV.U32 R20, RZ, RZ, R17 ;  /* 0x000000ffff147224 */ /* 0x000fe400078e0011 */
[----:B------:R-:W-:Y:S01]  /*29d0*/  @!P5 IMAD.IADD R7, R7, 0x1, -R8 ;  /* 0x000000010707d824 */ /* 0x000fe200078e0a08 */
[C---:B------:R-:W-:Y:S01]  /*29e0*/  ISETP.GT.U32.AND P5, PT, R8.reuse, R3, PT ;  /* 0x000000030800720c */ /* 0x040fe20003fa4070 */
[----:B------:R-:W-:-:S02]  /*29f0*/  IMAD R15, R8, R6, R15 ;  /* 0x00000006080f7224 */ /* 0x000fc400078e020f */
[----:B------:R-:W-:Y:S01]  /*2a00*/  @!P2 IMAD.MOV R20, RZ, RZ, -R20 ;  /* 0x000000ffff14a224 */ /* 0x000fe200078e0a14 */
[----:B------:R-:W-:Y:S01]  /*2a10*/  ISETP.GT.U32.AND P2, PT, R8, R13, PT ;  /* 0x0000000d0800720c */ /* 0x000fe20003f44070 */
[----:B------:R-:W-:Y:S02]  /*2a20*/  IMAD.MOV.U32 R17, RZ, RZ, R19 ;  /* 0x000000ffff117224 */ /* 0x000fe400078e0013 */
[----:B------:R-:W-:Y:S01]  /*2a30*/  VIADD R14, R0, 0x25 ;  /* 0x00000025000e7836 */ /* 0x000fe20000000000 */
[----:B------:R-:W-:Y:S01]  /*2a40*/  STL [R1+0x2a0], R20 ;  /* 0x0002a01401007387 */ /* 0x000fe20000100800 */
[----:B------:R-:W-:Y:S01]  /*2a50*/  @!P3 IMAD.MOV R4, RZ, RZ, -R4 ;  /* 0x000000ffff04b224 */ /* 0x000fe200078e0a04 */
[----:B------:R-:W-:Y:S01]  /*2a60*/  ISETP.GT.U32.AND P3, PT, R8, R15, PT ;  /* 0x0000000f0800720c */ /* 0x000fe20003f64070 */
[----:B------:R-:W-:Y:S01]  /*2a70*/  @!P0 IMAD.MOV R17, RZ, RZ, -R17 ;  /* 0x000000ffff118224 */ /* 0x000fe200078e0a11 */
[----:B------:R-:W-:Y:S01]  /*2a80*/  ISETP.GE.AND P0, PT, R16, RZ, PT ;  /* 0x000000ff1000720c */ /* 0x000fe20003f06270 */
[--C-:B------:R-:W-:Y:S01]  /*2a90*/  @!P4 IMAD.IADD R5, R5, 0x1, -R8.reuse ;  /* 0x000000010505c824 */ /* 0x100fe200078e0a08 */
[----:B------:R-:W-:Y:S01]  /*2aa0*/  IABS R6, R14 ;  /* 0x0000000e00067213 */ /* 0x000fe20000000000 */
[----:B------:R-:W-:Y:S01]  /*2ab0*/  VIADD R16, R0, 0x26 ;  /* 0x0000002600107836 */ /* 0x000fe20000000000 */
[----:B------:R-:W-:Y:S01]  /*2ac0*/  STL [R1+0x2a4], R17 ;  /* 0x0002a41101007387 */ /* 0x000fe20000100800 */
[----:B------:R-:W-:Y:S01]  /*2ad0*/  IMAD.MOV.U32 R11, RZ, RZ, R5 ;  /* 0x000000ffff0b7224 */ /* 0x000fe200078e0005 */
[----:B------:R-:W-:Y:S01]  /*2ae0*/  ISETP.GE.AND P4, PT, R18, RZ, PT ;  /* 0x000000ff1200720c */ /* 0x000fe20003f86270 */
[--C-:B------:R-:W-:Y:S01]  /*2af0*/  @!P5 IMAD.IADD R3, R3, 0x1, -R8.reuse ;  /* 0x000000010303d824 */ /* 0x100fe200078e0a08 */
[----:B------:R0:W-:Y:S01]  /*2b00*/  STL [R1+0x2a8], R4 ;  /* 0x0002a80401007387 */ /* 0x0001e20000100800 */
[----:B------:R-:W-:Y:S01]  /*2b10*/  IABS R10, R16 ;  /* 0x00000010000a7213 */ /* 0x000fe20000000000 */
[--C-:B------:R-:W-:Y:S01]  /*2b20*/  @!P2 IMAD.IADD R13, R13, 0x1, -R8.reuse ;  /* 0x000000010d0da824 */ /* 0x100fe200078e0a08 */
[----:B------:R-:W-:Y:S01]  /*2b30*/  ISETP.GE.AND P2, PT, R12, RZ, PT ;  /* 0x000000ff0c00720c */ /* 0x000fe20003f46270 */
[----:B------:R-:W-:Y:S01]  /*2b40*/  @!P1 IMAD.MOV R11, RZ, RZ, -R11 ;  /* 0x000000ffff0b9224 */ /* 0x000fe200078e0a0b */
[----:B------:R-:W-:Y:S01]  /*2b50*/  ISETP.GT.U32.AND P5, PT, R8, R3, PT ;  /* 0x000000030800720c */ /* 0x000fe20003fa4070 */
[----:B------:R-:W-:Y:S01]  /*2b60*/  @!P6 IMAD.MOV R7, RZ, RZ, -R7 ;  /* 0x000000ffff07e224 */ /* 0x000fe200078e0a07 */
[----:B------:R-:W-:Y:S01]  /*2b70*/  ISETP.GE.AND P6, PT, R14, RZ, PT ;  /* 0x000000ff0e00720c */ /* 0x000fe20003fc6270 */
[----:B------:R-:W-:Y:S01]  /*2b80*/  @!P3 IMAD.IADD R15, R15, 0x1, -R8 ;  /* 0x000000010f0fb824 */ /* 0x000fe200078e0a08 */
[C---:B------:R-:W-:Y:S01]  /*2b90*/  ISETP.GT.U32.AND P3, PT, R8.reuse, R13, PT ;  /* 0x0000000d0800720c */ /* 0x040fe20003f64070 */
[C---:B0-----:R-:W-:Y:S01]  /*2ba0*/  IMAD.HI.U32 R4, R9.reuse, R6, RZ ;  /* 0x0000000609047227 */ /* 0x041fe200078e00ff */
[----:B------:R-:W-:Y:S02]  /*2bb0*/  STL [R1+0x1b0], R11 ;  /* 0x0001b00b01007387 */ /* 0x000fe40000100800 */
[----:B------:R-:W-:Y:S01]  /*2bc0*/  ISETP.GT.U32.AND P1, PT, R8, R15, PT ;  /* 0x0000000f0800720c */ /* 0x000fe20003f24070 */
[----:B------:R-:W-:Y:S01]  /*2bd0*/  IMAD.MOV R5, RZ, RZ, -R4 ;  /* 0x000000ffff057224 */ /* 0x000fe200078e0a04 */
[----:B------:R0:W-:Y:S01]  /*2be0*/  STL [R1+0x1ac], R7 ;  /* 0x0001ac0701007387 */ /* 0x0001e20000100800 */
[----:B------:R-:W-:-:S04]  /*2bf0*/  IMAD.HI.U32 R4, R9, R10, RZ ;  /* 0x0000000a09047227 */ /* 0x000fc800078e00ff */
[----:B------:R-:W-:Y:S02]  /*2c00*/  IMAD R5, R8, R5, R6 ;  /* 0x0000000508057224 */ /* 0x000fe400078e0206 */
[----:B------:R-:W-:Y:S02]  /*2c10*/  @!P5 IMAD.IADD R3, R3, 0x1, -R8 ;  /* 0x000000010303d824 */ /* 0x000fe400078e0a08 */
[----:B------:R-:W-:Y:S02]  /*2c20*/  VIADD R12, R0, 0x27 ;  /* 0x00000027000c7836 */ /* 0x000fe40000000000 */
[----:B0-----:R-:W-:Y:S02]  /*2c30*/  IMAD.MOV R7, RZ, RZ, -R4 ;  /* 0x000000ffff077224 */ /* 0x001fe400078e0a04 */
[----:B------:R-:W-:Y:S01]  /*2c40*/  @!P3 IMAD.IADD R13, R13, 0x1, -R8 ;  /* 0x000000010d0db824 */ /* 0x000fe200078e0a08 */
[C---:B------:R-:W-:Y:S01]  /*2c50*/  ISETP.GT.U32.AND P3, PT, R8.reuse, R5, PT ;  /* 0x000000050800720c */ /* 0x040fe20003f64070 */
[----:B------:R-:W-:Y:S01]  /*2c60*/  IMAD R7, R8, R7, R10 ;  /* 0x0000000708077224 */ /* 0x000fe200078e020a */
[----:B------:R-:W-:Y:S01]  /*2c70*/  IABS R11, R12 ;  /* 0x0000000c000b7213 */ /* 0x000fe20000000000 */
[----:B------:R-:W-:-:S02]  /*2c80*/  VIADD R14, R0, 0x28 ;  /* 0x00000028000e7836 */ /* 0x000fc40000000000 */
[----:B------:R-:W-:Y:S01]  /*2c90*/  IMAD.MOV.U32 R17, RZ, RZ, R13 ;  /* 0x000000ffff117224 */ /* 0x000fe200078e000d */
[----:B------:R-:W-:Y:S01]  /*2ca0*/  ISETP.GT.U32.AND P5, PT, R8, R7, PT ;  /* 0x000000070800720c */ /* 0x000fe20003fa4070 */
[----:B------:R-:W-:Y:S01]  /*2cb0*/  IMAD.HI.U32 R4, R9, R11, RZ ;  /* 0x0000000b09047227 */ /* 0x000fe200078e00ff */
[----:B------:R-:W-:-:S03]  /*2cc0*/  IABS R10, R14 ;  /* 0x0000000e000a7213 */ /* 0x000fc60000000000 */
[----:B------:R-:W-:Y:S01]  /*2cd0*/  @!P1 IMAD.IADD R15, R15, 0x1, -R8 ;  /* 0x000000010f0f9824 */ /* 0x000fe200078e0a08 */
[----:B------:R-:W-:Y:S01]  /*2ce0*/  ISETP.GE.AND P1, PT, R16, RZ, PT ;  /* 0x000000ff1000720c */ /* 0x000fe20003f26270 */
[----:B------:R-:W-:Y:S02]  /*2cf0*/  IMAD.MOV R4, RZ, RZ, -R4 ;  /* 0x000000ffff047224 */ /* 0x000fe400078e0a04 */
[----:B------:R-:W-:Y:S02]  /*2d00*/  VIADD R16, R0, 0x29 ;  /* 0x0000002900107836 */ /* 0x000fe40000000000 */
[--C-:B------:R-:W-:Y:S01]  /*2d10*/  @!P3 IMAD.IADD R5, R5, 0x1, -R8.reuse ;  /* 0x000000010505b824 */ /* 0x100fe200078e0a08 */
[----:B------:R-:W-:Y:S01]  /*2d20*/  ISETP.GE.AND P3, PT, R12, RZ, PT ;  /* 0x000000ff0c00720c */ /* 0x000fe20003f66270 */
[----:B------:R-:W-:Y:S01]  /*2d30*/  @!P5 IMAD.IADD R7, R7, 0x1, -R8 ;  /* 0x000000010707d824 */ /* 0x000fe200078e0a08 */
[----:B------:R-:W-:Y:S01]  /*2d40*/  IABS R6, R16 ;  /* 0x0000001000067213 */ /* 0x000fe20000000000 */
[----:B------:R-:W-:Y:S01]  /*2d50*/  @!P0 IMAD.MOV R17, RZ, RZ, -R17 ;  /* 0x000000ffff118224 */ /* 0x000fe200078e0a11 */
[C---:B------:R-:W-:Y:S01]  /*2d60*/  ISETP.GT.U32.AND P0, PT, R8.reuse, R5, PT ;  /* 0x000000050800720c */ /* 0x040fe20003f04070 */
[----:B------:R-:W-:Y:S01]  /*2d70*/  @!P4 IMAD.MOV R15, RZ, RZ, -R15 ;  /* 0x000000ffff0fc224 */ /* 0x000fe200078e0a0f */
[C---:B------:R-:W-:Y:S01]  /*2d80*/  ISETP.GT.U32.AND P5, PT, R8.reuse, R7, PT ;  /* 0x000000070800720c */ /* 0x040fe20003fa4070 */
[----:B------:R-:W-:Y:S01]  /*2d90*/  @!P2 IMAD.MOV R3, RZ, RZ, -R3 ;  /* 0x000000ffff03a224 */ /* 0x000fe200078e0a03 */
[----:B------:R-:W-:Y:S01]  /*2da0*/  STL [R1+0x1a8], R17 ;  /* 0x0001a81101007387 */ /* 0x000fe20000100800 */
[----:B------:R-:W-:Y:S01]  /*2db0*/  IMAD R11, R8, R4, R11 ;  /* 0x00000004080b7224 */ /* 0x000fe200078e020b */
[----:B------:R-:W-:Y:S01]  /*2dc0*/  ISETP.GE.AND P2, PT, R14, RZ, PT ;  /* 0x000000ff0e00720c */ /* 0x000fe20003f46270 */
[----:B------:R-:W-:Y:S01]  /*2dd0*/  IMAD.HI.U32 R4, R9, R10, RZ ;  /* 0x0000000a09047227 */ /* 0x000fe200078e00ff */
[----:B------:R-:W-:Y:S02]  /*2de0*/  STL [R1+0x1a4], R15 ;  /* 0x0001a40f01007387 */ /* 0x000fe40000100800 */
[----:B------:R-:W-:Y:S01]  /*2df0*/  ISETP.GT.U32.AND P4, PT, R8, R11, PT ;  /* 0x0000000b0800720c */ /* 0x000fe20003f84070 */
[----:B------:R-:W-:Y:S01]  /*2e00*/  IMAD.MOV.U32 R13, RZ, RZ, R6 ;  /* 0x000000ffff0d7224 */ /* 0x000fe200078e0006 */
[----:B------:R0:W-:Y:S01]  /*2e10*/  STL [R1+0x1a0], R3 ;  /* 0x0001a00301007387 */ /* 0x0001e20000100800 */
[----:B------:R-:W-:Y:S01]  /*2e20*/  @!P0 IMAD.IADD R5, R5, 0x1, -R8 ;  /* 0x0000000105058824 */ /* 0x000fe200078e0a08 */
[----:B------:R-:W-:Y:S01]  /*2e30*/  ISETP.GE.AND P0, PT, R16, RZ, PT ;  /* 0x000000ff1000720c */ /* 0x000fe20003f06270 */
[----:B------:R-:W-:-:S04]  /*2e40*/  IMAD.HI.U32 R6, R9, R13, RZ ;  /* 0x0000000d09067227 */ /* 0x000fc800078e00ff */
[----:B------:R-:W-:Y:S02]  /*2e50*/  @!P5 IMAD.IADD R7, R7, 0x1, -R8 ;  /* 0x000000010707d824 */ /* 0x000fe400078e0a08 */
[----:B------:R-:W-:Y:S02]  /*2e60*/  IMAD.MOV R6, RZ, RZ, -R6 ;  /* 0x000000ffff067224 */ /* 0x000fe400078e0a06 */
[----:B0-----:R-:W-:Y:S02]  /*2e70*/  IMAD.MOV R3, RZ, RZ, -R4 ;  /* 0x000000ffff037224 */ /* 0x001fe400078e0a04 */
[C---:B------:R-:W-:Y:S02]  /*2e80*/  IMAD R13, R8.reuse, R6, R13 ;  /* 0x00000006080d7224 */ /* 0x040fe400078e020d */
[----:B------:R-:W-:Y:S02]  /*2e90*/  IMAD R3, R8, R3, R10 ;  /* 0x0000000308037224 */ /* 0x000fe400078e020a */
[----:B------:R-:W-:-:S02]  /*2ea0*/  IMAD.MOV.U32 R18, RZ, RZ, R5 ;  /* 0x000000ffff127224 */ /* 0x000fc400078e0005 */
[----:B------:R-:W-:Y:S01]  /*2eb0*/  @!P4 IMAD.IADD R11, R11, 0x1, -R8 ;  /* 0x000000010b0bc824 */ /* 0x000fe200078e0a08 */
[C---:B------:R-:W-:Y:S01]  /*2ec0*/  ISETP.GT.U32.AND P5, PT, R8.reuse, R3, PT ;  /* 0x000000030800720c */ /* 0x040fe20003fa4070 */
[----:B------:R-:W-:Y:S01]  /*2ed0*/  @!P6 IMAD.MOV R18, RZ, RZ, -R18 ;  /* 0x000000ffff12e224 */ /* 0x000fe200078e0a12 */
[----:B------:R-:W-:Y:S01]  /*2ee0*/  ISETP.GT.U32.AND P6, PT, R8, R13, PT ;  /* 0x0000000d0800720c */ /* 0x000fe20003fc4070 */
[----:B------:R-:W-:Y:S01]  /*2ef0*/  VIADD R14, R0, 0x2a ;  /* 0x0000002a000e7836 */ /* 0x000fe20000000000 */
[----:B------:R-:W-:Y:S01]  /*2f00*/  ISETP.GT.U32.AND P4, PT, R8, R11, PT ;  /* 0x0000000b0800720c */ /* 0x000fe20003f84070 */
[C---:B------:R-:W-:Y:S01]  /*2f10*/  VIADD R15, R0.reuse, 0x2b ;  /* 0x0000002b000f7836 */ /* 0x040fe20000000000 */
[----:B------:R-:W-:Y:S01]  /*2f20*/  STL [R1+0x2ac], R18 ;  /* 0x0002ac1201007387 */ /* 0x000fe20000100800 */
[C---:B------:R-:W-:Y:S01]  /*2f30*/  VIADD R16, R0.reuse, 0x2c ;  /* 0x0000002c00107836 */ /* 0x040fe20000000000 */
[----:B------:R-:W-:Y:S01]  /*2f40*/  IABS R10, R14 ;  /* 0x0000000e000a7213 */ /* 0x000fe20000000000 */
[----:B------:R-:W-:Y:S01]  /*2f50*/  IMAD.MOV.U32 R17, RZ, RZ, R7 ;  /* 0x000000ffff117224 */ /* 0x000fe200078e0007 */
[----:B------:R-:W-:Y:S01]  /*2f60*/  IABS R6, R15 ;  /* 0x0000000f00067213 */ /* 0x000fe20000000000 */
[----:B------:R-:W-:Y:S01]  /*2f70*/  VIADD R22, R0, 0x3c ;  /* 0x0000003c00167836 */ /* 0x000fe20000000000 */
[----:B------:R-:W-:Y:S01]  /*2f80*/  IABS R12, R16 ;  /* 0x00000010000c7213 */ /* 0x000fe20000000000 */
[----:B------:R-:W-:-:S02]  /*2f90*/  @!P5 IMAD.IADD R3, R3, 0x1, -R8 ;  /* 0x000000010303d824 */ /* 0x000fc400078e0a08 */
[----:B------:R-:W-:Y:S01]  /*2fa0*/  IMAD.HI.U32 R4, R9, R10, RZ ;  /* 0x0000000a09047227 */ /* 0x000fe200078e00ff */
[----:B------:R-:W-:Y:S02]  /*2fb0*/  IABS R23, R22 ;  /* 0x0000001600177213 */ /* 0x000fe40000000000 */
[C---:B------:R-:W-:Y:S01]  /*2fc0*/  ISETP.GT.U32.AND P5, PT, R8.reuse, R3, PT ;  /* 0x000000030800720c */ /* 0x040fe20003fa4070 */
[----:B------:R-:W-:Y:S02]  /*2fd0*/  IMAD.MOV.U32 R7, RZ, RZ, R6 ;  /* 0x000000ffff077224 */ /* 0x000fe400078e0006 */
[----:B------:R-:W-:Y:S02]  /*2fe0*/  @!P6 IMAD.IADD R13, R13, 0x1, -R8 ;  /* 0x000000010d0de824 */ /* 0x000fe400078e0a08 */
[----:B------:R-:W-:Y:S02]  /*2ff0*/  IMAD.MOV R5, RZ, RZ, -R4 ;  /* 0x000000ffff057224 */ /* 0x000fe400078e0a04 */
[----:B------:R-:W-:Y:S01]  /*3000*/  @!P1 IMAD.MOV R17, RZ, RZ, -R17 ;  /* 0x000000ffff119224 */ /* 0x000fe200078e0a11 */
[----:B------:R-:W-:Y:S01]  /*3010*/  ISETP.GT.U32.AND P6, PT, R8, R13, PT ;  /* 0x0000000d0800720c */ /* 0x000fe20003fc4070 */
[----:B------:R-:W-:Y:S01]  /*3020*/  IMAD.HI.U32 R4, R9, R7, RZ ;  /* 0x0000000709047227 */ /* 0x000fe200078e00ff */
[----:B------:R-:W-:-:S02]  /*3030*/  ISETP.GE.AND P1, PT, R14, RZ, PT ;  /* 0x000000ff0e00720c */ /* 0x000fc40003f26270 */
[----:B------:R0:W-:Y:S01]  /*3040*/  STL [R1+0x2b0], R17 ;  /* 0x0002b01101007387 */ /* 0x0001e20000100800 */
[----:B------:R-:W-:Y:S01]  /*3050*/  @!P4 IMAD.IADD R11, R11, 0x1, -R8 ;  /* 0x000000010b0bc824 */ /* 0x000fe200078e0a08 */
[----:B------:R-:W-:Y:S01]  /*3060*/  ISETP.GE.AND P4, PT, R15, RZ, PT ;  /* 0x000000ff0f00720c */ /* 0x000fe20003f86270 */
[----:B------:R-:W-:-:S04]  /*3070*/  IMAD.HI.U32 R6, R9, R12, RZ ;  /* 0x0000000c09067227 */ /* 0x000fc800078e00ff */
[----:B------:R-:W-:Y:S02]  /*3080*/  IMAD.MOV R4, RZ, RZ, -R4 ;  /* 0x000000ffff047224 */ /* 0x000fe400078e0a04 */
[----:B------:R-:W-:Y:S02]  /*3090*/  @!P5 IMAD.IADD R3, R3, 0x1, -R8 ;  /* 0x000000010303d824 */ /* 0x000fe400078e0a08 */
[C---:B------:R-:W-:Y:S02]  /*30a0*/  IMAD R5, R8.reuse, R5, R10 ;  /* 0x0000000508057224 */ /* 0x040fe400078e020a */
[----:B0-----:R-:W-:Y:S02]  /*30b0*/  IMAD.MOV.U32 R17, RZ, RZ, R11 ;  /* 0x000000ffff117224 */ /* 0x001fe400078e000b */
[----:B------:R-:W-:Y:S01]  /*30c0*/  IMAD.MOV R11, RZ, RZ, -R6 ;  /* 0x000000ffff0b7224 */ /* 0x000fe200078e0a06 */
[C---:B------:R-:W-:Y:S01]  /*30d0*/  ISETP.GT.U32.AND P5, PT, R8.reuse, R5, PT ;  /* 0x000000050800720c */ /* 0x040fe20003fa4070 */
[----:B------:R-:W-:-:S02]  /*30e0*/  IMAD R7, R8, R4, R7 ;  /* 0x0000000408077224 */ /* 0x000fc400078e0207 */
[----:B------:R-:W-:Y:S02]  /*30f0*/  IMAD.MOV.U32 R6, RZ, RZ, R3 ;  /* 0x000000ffff067224 */ /* 0x000fe400078e0003 */
[----:B------:R-:W-:Y:S01]  /*3100*/  @!P3 IMAD.MOV R17, RZ, RZ, -R17 ;  /* 0x000000ffff11b224 */ /* 0x000fe200078e0a11 */
[----:B------:R-:W-:Y:S01]  /*3110*/  ISETP.GE.AND P3, PT, R16, RZ, PT ;  /* 0x000000ff1000720c */ /* 0x000fe20003f66270 */
[----:B------:R-:W-:Y:S01]  /*3120*/  @!P2 IMAD.MOV R6, RZ, RZ, -R6 ;  /* 0x000000ffff06a224 */ /* 0x000fe200078e0a06 */
[C---:B------:R-:W-:Y:S01]  /*3130*/  ISETP.GT.U32.AND P2, PT, R8.reuse, R7, PT ;  /* 0x000000070800720c */ /* 0x040fe20003f44070 */
[----:B------:R-:W-:Y:S01]  /*3140*/  @!P6 IMAD.IADD R13, R13, 0x1, -R8 ;  /* 0x000000010d0de824 */ /* 0x000fe200078e0a08 */
[----:B------:R0:W-:Y:S01]  /*3150*/  STL [R1+0x2b4], R17 ;  /* 0x0002b41101007387 */ /* 0x0001e20000100800 */
[----:B------:R-:W-:Y:S02]  /*3160*/  IMAD R11, R8, R11, R12 ;  /* 0x0000000b080b7224 */ /* 0x000fe400078e020c */
[----:B------:R-:W-:Y:S01]  /*3170*/  @!P5 IMAD.IADD R5, R5, 0x1, -R8 ;  /* 0x000000010505d824 */ /* 0x000fe200078e0a08 */
[----:B------:R1:W-:Y:S01]  /*3180*/  STL [R1+0x19c], R6 ;  /* 0x00019c0601007387 */ /* 0x0003e20000100800 */
[----:B------:R-:W-:-:S02]  /*3190*/  VIADD R3, R0, 0x2d ;  /* 0x0000002d00037836 */ /* 0x000fc40000000000 */
[----:B------:R-:W-:Y:S01]  /*31a0*/  VIADD R15, R0, 0x2e ;  /* 0x0000002e000f7836 */ /* 0x000fe20000000000 */
[----:B------:R-:W-:Y:S01]  /*31b0*/  ISETP.GT.U32.AND P5, PT, R8, R5, PT ;  /* 0x000000050800720c */ /* 0x000fe20003fa4070 */
[----:B------:R-:W-:Y:S01]  /*31c0*/  VIADD R18, R0, 0x30 ;  /* 0x0000003000127836 */ /* 0x000fe20000000000 */
[----:B------:R-:W-:Y:S01]  /*31d0*/  ISETP.GE.AND P6, PT, R3, RZ, PT ;  /* 0x000000ff0300720c */ /* 0x000fe20003fc6270 */
[----:B0-----:R-:W-:Y:S01]  /*31e0*/  IMAD.MOV.U32 R17, RZ, RZ, R13 ;  /* 0x000000ffff117224 */ /* 0x001fe200078e000d */
[----:B------:R-:W-:Y:S01]  /*31f0*/  IABS R10, R15 ;  /* 0x0000000f000a7213 */ /* 0x000fe20000000000 */
[----:B------:R-:W-:Y:S01]  /*3200*/  @!P2 IMAD.IADD R7, R7, 0x1, -R8 ;  /* 0x000000010707a824 */ /* 0x000fe200078e0a08 */
[----:B-1----:R-:W-:Y:S01]  /*3210*/  IABS R6, R3 ;  /* 0x0000000300067213 */ /* 0x002fe20000000000 */
[----:B------:R-:W-:Y:S01]  /*3220*/  @!P0 IMAD.MOV R17, RZ, RZ, -R17 ;  /* 0x000000ffff118224 */ /* 0x000fe200078e0a11 */
[C---:B------:R-:W-:Y:S01]  /*3230*/  ISETP.GT.U32.AND P0, PT, R8.reuse, R11, PT ;  /* 0x0000000b0800720c */ /* 0x040fe20003f04070 */
[----:B------:R-:W-:Y:S01]  /*3240*/  IMAD.HI.U32 R4, R9, R10, RZ ;  /* 0x0000000a09047227 */ /* 0x000fe200078e00ff */
[----:B------:R-:W-:-:S02]  /*3250*/  ISETP.GT.U32.AND P2, PT, R8, R7, PT ;  /* 0x000000070800720c */ /* 0x000fc40003f44070 */
[----:B------:R-:W-:Y:S01]  /*3260*/  IABS R14, R18 ;  /* 0x00000012000e7213 */ /* 0x000fe20000000000 */
[----:B------:R-:W-:Y:S01]  /*3270*/  IMAD.HI.U32 R3, R9, R6, RZ ;  /* 0x0000000609037227 */ /* 0x000fe200078e00ff */
[----:B------:R0:W-:Y:S03]  /*3280*/  STL [R1+0x198], R17 ;  /* 0x0001981101007387 */ /* 0x0001e60000100800 */
[----:B------:R-:W-:Y:S02]  /*3290*/  IMAD.MOV R3, RZ, RZ, -R3 ;  /* 0x000000ffff037224 */ /* 0x000fe400078e0a03 */
[----:B------:R-:W-:Y:S02]  /*32a0*/  IMAD.MOV R13, RZ, RZ, -R4 ;  /* 0x000000ffff0d7224 */ /* 0x000fe400078e0a04 */
[--C-:B------:R-:W-:Y:S02]  /*32b0*/  @!P0 IMAD.IADD R11, R11, 0x1, -R8.reuse ;  /* 0x000000010b0b8824 */ /* 0x100fe400078e0a08 */
[----:B------:R-:W-:Y:S01]  /*32c0*/  @!P5 IMAD.IADD R5, R5, 0x1, -R8 ;  /* 0x000000010505d824 */ /* 0x000fe200078e0a08 */
[----:B------:R-:W-:Y:S01]  /*32d0*/  ISETP.GE.AND P5, PT, R15, RZ, PT ;  /* 0x000000ff0f00720c */ /* 0x000fe20003fa6270 */
[----:B------:R-:W-:Y:S01]  /*32e0*/  VIADD R16, R0, 0x2f ;  /* 0x0000002f00107836 */ /* 0x000fe20000000000 */
[C---:B------:R-:W-:Y:S01]  /*32f0*/  ISETP.GT.U32.AND P0, PT, R8.reuse, R11, PT ;  /* 0x0000000b0800720c */ /* 0x040fe20003f04070 */
[----:B------:R-:W-:-:S02]  /*3300*/  IMAD R3, R8, R3, R6 ;  /* 0x0000000308037224 */ /* 0x000fc400078e0206 */
[----:B------:R-:W-:Y:S01]  /*3310*/  @!P2 IMAD.IADD R7, R7, 0x1, -R8 ;  /* 0x000000010707a824 */ /* 0x000fe200078e0a08 */
[----:B------:R-:W-:Y:S01]  /*3320*/  IABS R12, R16 ;  /* 0x00000010000c7213 */ /* 0x000fe20000000000 */
[C---:B------:R-:W-:Y:S01]  /*3330*/  IMAD R13, R8.reuse, R13, R10 ;  /* 0x0000000d080d7224 */ /* 0x040fe200078e020a */
[C---:B------:R-:W-:Y:S01]  /*3340*/  ISETP.GT.U32.AND P2, PT, R8.reuse, R3, PT ;  /* 0x000000030800720c */ /* 0x040fe20003f44070 */
[----:B------:R-:W-:Y:S02]  /*3350*/  IMAD.MOV.U32 R20, RZ, RZ, R5 ;  /* 0x000000ffff147224 */ /* 0x000fe400078e0005 */
[----:B------:R-:W-:Y:S02]  /*3360*/  IMAD.MOV.U32 R19, RZ, RZ, R7 ;  /* 0x000000ffff137224 */ /* 0x000fe400078e0007 */
[----:B------:R-:W-:Y:S01]  /*3370*/  @!P1 IMAD.MOV R20, RZ, RZ, -R20 ;  /* 0x000000ffff149224 */ /* 0x000fe200078e0a14 */
[----:B------:R-:W-:Y:S01]  /*3380*/  ISETP.GT.U32.AND P1, PT, R8, R13, PT ;  /* 0x0000000d0800720c */ /* 0x000fe20003f24070 */
[----:B------:R-:W-:-:S03]  /*3390*/  IMAD.HI.U32 R6, R9, R14, RZ ;  /* 0x0000000e09067227 */ /* 0x000fc600078e00ff */
[----:B------:R-:W-:Y:S01]  /*33a0*/  STL [R1+0x194], R20 ;  /* 0x0001941401007387 */ /* 0x000fe20000100800 */
[----:B------:R-:W-:Y:S01]  /*33b0*/  @!P4 IMAD.MOV R19, RZ, RZ, -R19 ;  /* 0x000000ffff13c224 */ /* 0x000fe200078e0a13 */
[----:B------:R-:W-:Y:S01]  /*33c0*/  ISETP.GE.AND P4, PT, R16, RZ, PT ;  /* 0x000000ff1000720c */ /* 0x000fe20003f86270 */
[----:B------:R-:W-:-:S03]  /*33d0*/  IMAD.HI.U32 R4, R9, R12, RZ ;  /* 0x0000000c09047227 */ /* 0x000fc600078e00ff */
[----:B------:R1:W-:Y:S01]  /*33e0*/  STL [R1+0x190], R19 ;  /* 0x0001901301007387 */ /* 0x0003e20000100800 */
[----:B0-----:R-:W-:Y:S02]  /*33f0*/  IMAD.MOV R17, RZ, RZ, -R6 ;  /* 0x000000ffff117224 */ /* 0x001fe400078e0a06 */
[----:B------:R-:W-:Y:S02]  /*3400*/  @!P0 IMAD.IADD R11, R11, 0x1, -R8 ;  /* 0x000000010b0b8824 */ /* 0x000fe400078e0a08 */
[----:B------:R-:W-:Y:S02]  /*3410*/  IMAD.MOV R15, RZ, RZ, -R4 ;  /* 0x000000ffff0f7224 */ /* 0x000fe400078e0a04 */
[C---:B------:R-:W-:Y:S02]  /*3420*/  IMAD R7, R8.reuse, R17, R14 ;  /* 0x0000001108077224 */ /* 0x040fe400078e020e */
[----:B------:R-:W-:Y:S02]  /*3430*/  IMAD R5, R8, R15, R12 ;  /* 0x0000000f08057224 */ /* 0x000fe400078e020c */
[----:B-1----:R-:W-:-:S02]  /*3440*/  IMAD.MOV.U32 R19, RZ, RZ, R11 ;  /* 0x000000ffff137224 */ /* 0x002fc400078e000b */
[--C-:B------:R-:W-:Y:S01]  /*3450*/  @!P2 IMAD.IADD R3, R3, 0x1, -R8.reuse ;  /* 0x000000010303a824 */ /* 0x100fe200078e0a08 */
[----:B------:R-:W-:Y:S01]  /*3460*/  ISETP.GT.U32.AND P0, PT, R8, R5, PT ;  /* 0x000000050800720c */ /* 0x000fe20003f04070 */
[----:B------:R-:W-:Y:S02]  /*3470*/  VIADD R15, R0, 0x31 ;  /* 0x00000031000f7836 */ /* 0x000fe40000000000 */
[----:B------:R-:W-:Y:S01]  /*3480*/  @!P3 IMAD.MOV R19, RZ, RZ, -R19 ;  /* 0x000000ffff13b224 */ /* 0x000fe200078e0a13 */
[C---:B------:R-:W-:Y:S01]  /*3490*/  ISETP.GT.U32.AND P3, PT, R8.reuse, R7, PT ;  /* 0x000000070800720c */ /* 0x040fe20003f64070 */
[----:B------:R-:W-:Y:S01]  /*34a0*/  @!P1 IMAD.IADD R13, R13, 0x1, -R8 ;  /* 0x000000010d0d9824 */ /* 0x000fe200078e0a08 */
[----:B------:R-:W-:Y:S01]  /*34b0*/  ISETP.GT.U32.AND P2, PT, R8, R3, PT ;  /* 0x000000030800720c */ /* 0x000fe20003f44070 */
[C---:B------:R-:W-:Y:S01]  /*34c0*/  VIADD R16, R0.reuse, 0x33 ;  /* 0x0000003300107836 */ /* 0x040fe20000000000 */
[----:B------:R-:W-:Y:S01]  /*34d0*/  IABS R6, R15 ;  /* 0x0000000f00067213 */ /* 0x000fe20000000000 */
[----:B------:R-:W-:Y:S01]  /*34e0*/  VIADD R14, R0, 0x32 ;  /* 0x00000032000e7836 */ /* 0x000fe20000000000 */
[----:B------:R-:W-:Y:S01]  /*34f0*/  ISETP.GT.U32.AND P1, PT, R8, R13, PT ;  /* 0x0000000d0800720c */ /* 0x000fe20003f24070 */
[----:B------:R0:W-:Y:S01]  /*3500*/  STL [R1+0x18c], R19 ;  /* 0x00018c1301007387 */ /* 0x0001e20000100800 */
[----:B------:R-:W-:Y:S01]  /*3510*/  IABS R12, R16 ;  /* 0x00000010000c7213 */ /* 0x000fe20000000000 */
[----:B------:R-:W-:Y:S01]  /*3520*/  IMAD.HI.U32 R4, R9, R6, RZ ;  /* 0x0000000609047227 */ /* 0x000fe200078e00ff */
[----:B------:R-:W-:-:S03]  /*3530*/  IABS R10, R14 ;  /* 0x0000000e000a7213 */ /* 0x000fc60000000000 */
[----:B------:R-:W-:Y:S02]  /*3540*/  IMAD.MOV R11, RZ, RZ, -R4 ;  /* 0x000000ffff0b7224 */ /* 0x000fe400078e0a04 */
[--C-:B------:R-:W-:Y:S02]  /*3550*/  @!P3 IMAD.IADD R7, R7, 0x1, -R8.reuse ;  /* 0x000000010707b824 */ /* 0x100fe400078e0a08 */
[----:B------:R-:W-:Y:S01]  /*3560*/  @!P2 IMAD.IADD R3, R3, 0x1, -R8 ;  /* 0x000000010303a824 */ /* 0x000fe200078e0a08 */
[----:B------:R-:W-:Y:S01]  /*3570*/  ISETP.GE.AND P2, PT, R18, RZ, PT ;  /* 0x000000ff1200720c */ /* 0x000fe20003f46270 */
[C---:B------:R-:W-:Y:S01]  /*3580*/  IMAD R11, R8.reuse, R11, R6 ;  /* 0x0000000b080b7224 */ /* 0x040fe200078e0206 */
[C---:B------:R-:W-:Y:S01]  /*3590*/  ISETP.GT.U32.AND P3, PT, R8.reuse, R7, PT ;  /* 0x000000070800720c */ /* 0x040fe20003f64070 */
[----:B------:R-:W-:Y:S02]  /*35a0*/  IMAD.MOV.U32 R6, RZ, RZ, R12 ;  /* 0x000000ffff067224 */ /* 0x000fe400078e000c */
[----:B------:R-:W-:Y:S01]  /*35b0*/  @!P1 IMAD.IADD R13, R13, 0x1, -R8 ;  /* 0x000000010d0d9824 */ /* 0x000fe200078e0a08 */
[----:B------:R-:W-:Y:S01]  /*35c0*/  ISETP.GT.U32.AND P1, PT, R8, R11, PT ;  /* 0x0000000b0800720c */ /* 0x000fe20003f24070 */
[----:B------:R-:W-:-:S04]  /*35d0*/  IMAD.HI.U32 R4, R9, R10, RZ ;  /* 0x0000000a09047227 */ /* 0x000fc800078e00ff */
[----:B0-----:R-:W-:Y:S02]  /*35e0*/  IMAD.MOV.U32 R19, RZ, RZ, R3 ;  /* 0x000000ffff137224 */ /* 0x001fe400078e0003 */
[----:B------:R-:W-:Y:S02]  /*35f0*/  @!P0 IMAD.IADD R5, R5, 0x1, -R8 ;  /* 0x0000000105058824 */ /* 0x000fe400078e0a08 */
[----:B------:R-:W-:-:S03]  /*3600*/  IMAD.HI.U32 R3, R9, R6, RZ ;  /* 0x0000000609037227 */ /* 0x000fc600078e00ff */
[C---:B------:R-:W-:Y:S01]  /*3610*/  ISETP.GT.U32.AND P0, PT, R8.reuse, R5, PT ;  /* 0x000000050800720c */ /* 0x040fe20003f04070 */
[----:B------:R-:W-:Y:S02]  /*3620*/  IMAD.MOV.U32 R17, RZ, RZ, R13 ;  /* 0x000000ffff117224 */ /* 0x000fe400078e000d */
[----:B------:R-:W-:Y:S02]  /*3630*/  IMAD.MOV R13, RZ, RZ, -R4 ;  /* 0x000000ffff0d7224 */ /* 0x000fe400078e0a04 */
[----:B------:R-:W-:Y:S01]  /*3640*/  @!P6 IMAD.MOV R19, RZ, RZ, -R19 ;  /* 0x000000ffff13e224 */ /* 0x000fe200078e0a13 */
[----:B------:R-:W-:Y:S01]  /*3650*/  ISETP.GE.AND P6, PT, R15, RZ, PT ;  /* 0x000000ff0f00720c */ /* 0x000fe20003fc6270 */
[----:B------:R-:W-:Y:S02]  /*3660*/  IMAD.MOV R15, RZ, RZ, -R3 ;  /* 0x000000ffff0f7224 */ /* 0x000fe400078e0a03 */
[----:B------:R-:W-:Y:S01]  /*3670*/  IMAD R3, R8, R13, R10 ;  /* 0x0000000d08037224 */ /* 0x000fe200078e020a */
[----:B------:R-:W-:Y:S01]  /*3680*/  STL [R1+0x2b8], R19 ;  /* 0x0002b81301007387 */ /* 0x000fe20000100800 */
[----:B------:R-:W-:-:S02]  /*3690*/  @!P3 IMAD.IADD R7, R7, 0x1, -R8 ;  /* 0x000000010707b824 */ /* 0x000fc400078e0a08 */
[----:B------:R-:W-:Y:S01]  /*36a0*/  @!P5 IMAD.MOV R17, RZ, RZ, -R17 ;  /* 0x000000ffff11d224 */ /* 0x000fe200078e0a11 */
[----:B------:R-:W-:Y:S01]  /*36b0*/  ISETP.GT.U32.AND P3, PT, R8, R3, PT ;  /* 0x000000030800720c */ /* 0x000fe20003f64070 */
[--C-:B------:R-:W-:Y:S01]  /*36c0*/  @!P0 IMAD.IADD R5, R5, 0x1, -R8.reuse ;  /* 0x0000000105058824 */ /* 0x100fe200078e0a08 */
[----:B------:R-:W-:Y:S01]  /*36d0*/  ISETP.GE.AND P0, PT, R16, RZ, PT ;  /* 0x000000ff1000720c */ /* 0x000fe20003f06270 */
[----:B------:R-:W-:Y:S01]  /*36e0*/  @!P1 IMAD.IADD R11, R11, 0x1, -R8 ;  /* 0x000000010b0b9824 */ /* 0x000fe200078e0a08 */
[----:B------:R0:W-:Y:S01]  /*36f0*/  STL [R1+0x2bc], R17 ;  /* 0x0002bc1101007387 */ /* 0x0001e20000100800 */
[----:B------:R-:W-:Y:S01]  /*3700*/  VIADD R4, R0, 0x34 ;  /* 0x0000003400047836 */ /* 0x000fe20000000000 */
[----:B------:R-:W-:Y:S01]  /*3710*/  ISETP.GE.AND P5, PT, R14, RZ, PT ;  /* 0x000000ff0e00720c */ /* 0x000fe20003fa6270 */
[C---:B------:R-:W-:Y:S01]  /*3720*/  IMAD R13, R8.reuse, R15, R6 ;  /* 0x0000000f080d7224 */ /* 0x040fe200078e0206 */
[----:B------:R-:W-:Y:S01]  /*3730*/  ISETP.GT.U32.AND P1, PT, R8, R11, PT ;  /* 0x0000000b0800720c */ /* 0x000fe20003f24070 */
[----:B------:R-:W-:Y:S01]  /*3740*/  IMAD.MOV.U32 R12, RZ, RZ, R7 ;  /* 0x000000ffff0c7224 */ /* 0x000fe200078e0007 */
[----:B------:R-:W-:Y:S01]  /*3750*/  IABS R6, R4 ;  /* 0x0000000400067213 */ /* 0x000fe20000000000 */
[----:B------:R-:W-:-:S02]  /*3760*/  VIADD R16, R0, 0x36 ;  /* 0x0000003600107836 */ /* 0x000fc40000000000 */
[----:B------:R-:W-:Y:S02]  /*3770*/  @!P3 IMAD.IADD R3, R3, 0x1, -R8 ;  /* 0x000000010303b824 */ /* 0x000fe400078e0a08 */
[----:B0-----:R-:W-:Y:S02]  /*3780*/  IMAD.MOV.U32 R17, RZ, RZ, R5 ;  /* 0x000000ffff117224 */ /* 0x001fe400078e0005 */
[----:B------:R-:W-:Y:S01]  /*3790*/  VIADD R5, R0, 0x35 ;  /* 0x0000003500057836 */ /* 0x000fe20000000000 */
[----:B------:R-:W-:Y:S01]  /*37a0*/  ISETP.GT.U32.AND P3, PT, R8, R3, PT ;  /* 0x000000030800720c */ /* 0x000fe20003f64070 */
[----:B------:R-:W-:Y:S01]  /*37b0*/  @!P4 IMAD.MOV R17, RZ, RZ, -R17 ;  /* 0x000000ffff11c224 */ /* 0x000fe200078e0a11 */
[----:B------:R-:W-:Y:S01]  /*37c0*/  ISETP.GE.AND P4, PT, R4, RZ, PT ;  /* 0x000000ff0400720c */ /* 0x000fe20003f86270 */
[----:B------:R-:W-:Y:S01]  /*37d0*/  IMAD.HI.U32 R4, R9, R6, RZ ;  /* 0x0000000609047227 */ /* 0x000fe200078e00ff */
[----:B------:R-:W-:Y:S02]  /*37e0*/  IABS R10, R5 ;  /* 0x00000005000a7213 */ /* 0x000fe40000000000 */
[----:B------:R-:W-:Y:S01]  /*37f0*/  STL [R1+0x2c0], R17 ;  /* 0x0002c01101007387 */ /* 0x000fe20000100800 */
[----:B------:R-:W-:Y:S01]  /*3800*/  @!P2 IMAD.MOV R12, RZ, RZ, -R12 ;  /* 0x000000ffff0ca224 */ /* 0x000fe200078e0a0c */
[----:B------:R-:W-:Y:S01]  /*3810*/  ISETP.GE.AND P2, PT, R5, RZ, PT ;  /* 0x000000ff0500720c */ /* 0x000fe20003f46270 */
[----:B------:R-:W-:-:S03]  /*3820*/  IMAD.HI.U32 R5, R9, R10, RZ ;  /* 0x0000000a09057227 */ /* 0x000fc600078e00ff */
[----:B------:R0:W-:Y:S01]  /*3830*/  STL [R1+0x188], R12 ;  /* 0x0001880c01007387 */ /* 0x0001e20000100800 */
[----:B------:R-:W-:Y:S02]  /*3840*/  IMAD.MOV R7, RZ, RZ, -R4 ;  /* 0x000000ffff077224 */ /* 0x000fe400078e0a04 */
[----:B------:R-:W-:Y:S02]  /*3850*/  IMAD.MOV R15, RZ, RZ, -R5 ;  /* 0x000000ffff0f7224 */ /* 0x000fe400078e0a05 */
[----:B------:R-:W-:Y:S01]  /*3860*/  @!P1 IMAD.IADD R11, R11, 0x1, -R8 ;  /* 0x000000010b0b9824 */ /* 0x000fe200078e0a08 */
[C---:B------:R-:W-:Y:S01]  /*3870*/  ISETP.GT.U32.AND P1, PT, R8.reuse, R13, PT ;  /* 0x0000000d0800720c */ /* 0x040fe20003f24070 */
[C---:B------:R-:W-:Y:S02]  /*3880*/  IMAD R5, R8.reuse, R7, R6 ;  /* 0x0000000708057224 */ /* 0x040fe400078e0206 */
[C---:B------:R-:W-:Y:S01]  /*3890*/  IMAD R7, R8.reuse, R15, R10 ;  /* 0x0000000f08077224 */ /* 0x040fe200078e020a */
[----:B0-----:R-:W-:Y:S01]  /*38a0*/  IABS R12, R16 ;  /* 0x00000010000c7213 */ /* 0x001fe20000000000 */
[----:B------:R-:W-:Y:S01]  /*38b0*/  @!P3 IMAD.IADD R3, R3, 0x1, -R8 ;  /* 0x000000010303b824 */ /* 0x000fe200078e0a08 */
[----:B------:R-:W-:Y:S01]  /*38c0*/  ISETP.GT.U32.AND P3, PT, R8, R5, PT ;  /* 0x000000050800720c */ /* 0x000fe20003f64070 */
[----:B------:R-:W-:-:S02]  /*38d0*/  IMAD.MOV.U32 R19, RZ, RZ, R11 ;  /* 0x000000ffff137224 */ /* 0x000fc400078e000b */
[----:B------:R-:W-:Y:S02]  /*38e0*/  VIADD R17, R0, 0x37 ;  /* 0x0000003700117836 */ /* 0x000fe40000000000 */
[----:B------:R-:W-:Y:S01]  /*38f0*/  @!P6 IMAD.MOV R19, RZ, RZ, -R19 ;  /* 0x000000ffff13e224 */ /* 0x000fe200078e0a13 */
[C---:B------:R-:W-:Y:S01]  /*3900*/  ISETP.GT.U32.AND P6, PT, R8.reuse, R7, PT ;  /* 0x000000070800720c */ /* 0x040fe20003fc4070 */
[----:B------:R-:W-:Y:S01]  /*3910*/  @!P1 IMAD.IADD R13, R13, 0x1, -R8 ;  /* 0x000000010d0d9824 */ /* 0x000fe200078e0a08 */
[----:B------:R-:W-:Y:S01]  /*3920*/  IABS R14, R17 ;  /* 0x00000011000e7213 */ /* 0x000fe20000000000 */
[C---:B------:R-:W-:Y:S01]  /*3930*/  IMAD.HI.U32 R4, R9.reuse, R12, RZ ;  /* 0x0000000c09047227 */ /* 0x040fe200078e00ff */
[----:B------:R-:W-:Y:S02]  /*3940*/  STL [R1+0x184], R19 ;  /* 0x0001841301007387 */ /* 0x000fe40000100800 */
[----:B------:R-:W-:Y:S01]  /*3950*/  ISETP.GT.U32.AND P1, PT, R8, R13, PT ;  /* 0x0000000d0800720c */ /* 0x000fe20003f24070 */
[----:B------:R-:W-:-:S04]  /*3960*/  IMAD.HI.U32 R6, R9, R14, RZ ;  /* 0x0000000e09067227 */ /* 0x000fc800078e00ff */
[----:B------:R-:W-:Y:S02]  /*3970*/  @!P3 IMAD.IADD R5, R5, 0x1, -R8 ;  /* 0x000000010505b824 */ /* 0x000fe400078e0a08 */
[----:B------:R-:W-:Y:S02]  /*3980*/  IMAD.MOV R11, RZ, RZ, -R4 ;  /* 0x000000ffff0b7224 */ /* 0x000fe400078e0a04 */
[----:B------:R-:W-:Y:S01]  /*3990*/  IMAD.MOV R15, RZ, RZ, -R6 ;  /* 0x000000ffff0f7224 */ /* 0x000fe200078e0a06 */
[C---:B------:R-:W-:Y:S01]  /*39a0*/  ISETP.GT.U32.AND P3, PT, R8.reuse, R5, PT ;  /* 0x000000050800720c */ /* 0x040fe20003f64070 */
[----:B------:R-:W-:Y:S02]  /*39b0*/  @!P6 IMAD.IADD R7, R7, 0x1, -R8 ;  /* 0x000000010707e824 */ /* 0x000fe400078e0a08 */
[----:B------:R-:W-:Y:S02]  /*39c0*/  IMAD.MOV.U32 R18, RZ, RZ, R3 ;  /* 0x000000ffff127224 */ /* 0x000fe400078e0003 */
[C---:B------:R-:W-:Y:S01]  /*39d0*/  IMAD R3, R8.reuse, R11, R12 ;  /* 0x0000000b08037224 */ /* 0x040fe200078e020c */
[C---:B------:R-:W-:Y:S01]  /*39e0*/  ISETP.GT.U32.AND P6, PT, R8.reuse, R7, PT ;  /* 0x000000070800720c */ /* 0x040fe20003fc4070 */
[----:B------:R-:W-:-:S02]  /*39f0*/  IMAD R11, R8, R15, R14 ;  /* 0x0000000f080b7224 */ /* 0x000fc400078e020e */
[----:B------:R-:W-:Y:S02]  /*3a00*/  VIADD R14, R0, 0x38 ;  /* 0x00000038000e7836 */ /* 0x000fe40000000000 */
[----:B------:R-:W-:Y:S01]  /*3a10*/  @!P5 IMAD.MOV R18, RZ, RZ, -R18 ;  /* 0x000000ffff12d224 */ /* 0x000fe200078e0a12 */
[----:B------:R-:W-:Y:S01]  /*3a20*/  ISETP.GE.AND P5, PT, R16, RZ, PT ;  /* 0x000000ff1000720c */ /* 0x000fe20003fa6270 */
[----:B------:R-:W-:Y:S01]  /*3a30*/  VIADD R16, R0, 0x39 ;  /* 0x0000003900107836 */ /* 0x000fe20000000000 */
[----:B------:R-:W-:Y:S01]  /*3a40*/  IABS R15, R14 ;  /* 0x0000000e000f7213 */ /* 0x000fe20000000000 */
[--C-:B------:R-:W-:Y:S01]  /*3a50*/  @!P1 IMAD.IADD R13, R13, 0x1, -R8.reuse ;  /* 0x000000010d0d9824 */ /* 0x100fe200078e0a08 */
[----:B------:R-:W-:Y:S01]  /*3a60*/  ISETP.GE.AND P1, PT, R17, RZ, PT ;  /* 0x000000ff1100720c */ /* 0x000fe20003f26270 */
[--C-:B------:R-:W-:Y:S01]  /*3a70*/  @!P3 IMAD.IADD R5, R5, 0x1, -R8.reuse ;  /* 0x000000010505b824 */ /* 0x100fe200078e0a08 */
[----:B------:R-:W-:Y:S01]  /*3a80*/  IABS R17, R16 ;  /* 0x0000001000117213 */ /* 0x000fe20000000000 */
[----:B------:R-:W-:Y:S01]  /*3a90*/  IMAD.HI.U32 R4, R9, R15, RZ ;  /* 0x0000000f09047227 */ /* 0x000fe200078e00ff */
[C---:B------:R-:W-:Y:S01]  /*3aa0*/  ISETP.GT.U32.AND P3, PT, R8.reuse, R3, PT ;  /* 0x000000030800720c */ /* 0x040fe20003f64070 */
[----:B------:R0:W-:Y:S02]  /*3ab0*/  STL [R1+0x180], R18 ;  /* 0x0001801201007387 */ /* 0x0001e40000100800 */
[----:B------:R-:W-:Y:S01]  /*3ac0*/  @!P6 IMAD.IADD R7, R7, 0x1, -R8 ;  /* 0x000000010707e824 */ /* 0x000fe200078e0a08 */
[----:B------:R-:W-:Y:S01]  /*3ad0*/  ISETP.GT.U32.AND P6, PT, R8, R11, PT ;  /* 0x0000000b0800720c */ /* 0x000fe20003fc4070 */
[----:B------:R-:W-:-:S02]  /*3ae0*/  IMAD.MOV R10, RZ, RZ, -R4 ;  /* 0x000000ffff0a7224 */ /* 0x000fc400078e0a04 */
[----:B------:R-:W-:-:S04]  /*3af0*/  IMAD.HI.U32 R4, R9, R17, RZ ;  /* 0x0000001109047227 */ /* 0x000fc800078e00ff */
[C---:B------:R-:W-:Y:S02]  /*3b00*/  IMAD R15, R8.reuse, R10, R15 ;  /* 0x0000000a080f7224 */ /* 0x040fe400078e020f */
[----:B------:R-:W-:Y:S02]  /*3b10*/  IMAD.MOV R12, RZ, RZ, -R4 ;  /* 0x000000ffff0c7224 */ /* 0x000fe400078e0a04 */
[----:B------:R-:W-:Y:S01]  /*3b20*/  @!P3 IMAD.IADD R3, R3, 0x1, -R8 ;  /* 0x000000010303b824 */ /* 0x000fe200078e0a08 */
[C---:B------:R-:W-:Y:S01]  /*3b30*/  ISETP.GT.U32.AND P3, PT, R8.reuse, R15, PT ;  /* 0x0000000f0800720c */ /* 0x040fe20003f64070 */
[----:B------:R-:W-:Y:S02]  /*3b40*/  IMAD R17, R8, R12, R17 ;  /* 0x0000000c08117224 */ /* 0x000fe400078e0211 */
[----:B------:R-:W-:-:S04]  /*3b50*/  IMAD.HI.U32 R4, R9, R23, RZ ;  /* 0x0000001709047227 */ /* 0x000fc800078e00ff */
[----:B------:R-:W-:Y:S01]  /*3b60*/  @!P6 IMAD.IADD R11, R11, 0x1, -R8 ;  /* 0x000000010b0be824 */ /* 0x000fe200078e0a08 */
[----:B------:R-:W-:Y:S01]  /*3b70*/  ISETP.GT.U32.AND P6, PT, R8, R17, PT ;  /* 0x000000110800720c */ /* 0x000fe20003fc4070 */
[C---:B0-----:R-:W-:Y:S02]  /*3b80*/  VIADD R18, R0.reuse, 0x3a ;  /* 0x0000003a00127836 */ /* 0x041fe40000000000 */
[----:B------:R-:W-:Y:S02]  /*3b90*/  IMAD.MOV R4, RZ, RZ, -R4 ;  /* 0x000000ffff047224 */ /* 0x000fe400078e0a04 */
[----:B------:R-:W-:Y:S01]  /*3ba0*/  VIADD R20, R0, 0x3b ;  /* 0x0000003b00147836 */ /* 0x000fe20000000000 */
[----:B------:R-:W-:Y:S01]  /*3bb0*/  IABS R19, R18 ;  /* 0x0000001200137213 */ /* 0x000fe20000000000 */
[----:B------:R-:W-:Y:S02]  /*3bc0*/  IMAD R23, R8, R4, R23 ;  /* 0x0000000408177224 */ /* 0x000fe400078e0217 */
[----:B------:R-:W-:Y:S01]  /*3bd0*/  IMAD.MOV.U32 R25, RZ, RZ, R13 ;  /* 0x000000ffff197224 */ /* 0x000fe200078e000d */
[----:B------:R-:W-:Y:S01]  /*3be0*/  IABS R21, R20 ;  /* 0x0000001400157213 */ /* 0x000fe20000000000 */
[----:B------:R-:W-:-:S02]  /*3bf0*/  IMAD.MOV.U32 R4, RZ, RZ, R5 ;  /* 0x000000ffff047224 */ /* 0x000fc400078e0005 */
[----:B------:R-:W-:Y:S01]  /*3c00*/  @!P3 IMAD.IADD R15, R15, 0x1, -R8 ;  /* 0x000000010f0fb824 */ /* 0x000fe200078e0a08 */
[----:B------:R-:W-:Y:S01]  /*3c10*/  ISETP.GT.U32.AND P3, PT, R8, R3, PT ;  /* 0x000000030800720c */ /* 0x000fe20003f64070 */
[----:B------:R-:W-:-:S04]  /*3c20*/  IMAD.HI.U32 R6, R9, R19, RZ ;  /* 0x0000001309067227 */ /* 0x000fc800078e00ff */
[----:B------:R-:W-:Y:S01]  /*3c30*/  @!P0 IMAD.MOV R25, RZ, RZ, -R25 ;  /* 0x000000ffff198224 */ /* 0x000fe200078e0a19 */
[C---:B------:R-:W-:Y:S01]  /*3c40*/  ISETP.GT.U32.AND P0, PT, R8.reuse, R11, PT ;  /* 0x0000000b0800720c */ /* 0x040fe20003f04070 */
[----:B------:R-:W-:Y:S02]  /*3c50*/  @!P4 IMAD.MOV R4, RZ, RZ, -R4 ;  /* 0x000000ffff04c224 */ /* 0x000fe400078e0a04 */
[----:B------:R-:W-:Y:S01]  /*3c60*/  @!P6 IMAD.IADD R17, R17, 0x1, -R8 ;  /* 0x000000011111e824 */ /* 0x000fe200078e0a08 */
[C---:B------:R-:W-:Y:S01]  /*3c70*/  ISETP.GT.U32.AND P6, PT, R8.reuse, R15, PT ;  /* 0x0000000f0800720c */ /* 0x040fe20003fc4070 */
[----:B------:R-:W-:Y:S01]  /*3c80*/  IMAD.MOV R6, RZ, RZ, -R6 ;  /* 0x000000ffff067224 */ /* 0x000fe200078e0a06 */
[----:B------:R-:W-:Y:S01]  /*3c90*/  STL [R1+0x17c], R25 ;  /* 0x00017c1901007387 */ /* 0x000fe20000100800 */
[----:B------:R-:W-:Y:S01]  /*3ca0*/  IMAD.HI.U32 R10, R9, R21, RZ ;  /* 0x00000015090a7227 */ /* 0x000fe200078e00ff */
[C---:B------:R-:W-:Y:S02]  /*3cb0*/  ISETP.GT.U32.AND P4, PT, R8.reuse, R17, PT ;  /* 0x000000110800720c */ /* 0x040fe40003f84070 */
[----:B------:R0:W-:Y:S01]  /*3cc0*/  STL [R1+0x178], R4 ;  /* 0x0001780401007387 */ /* 0x0001e20000100800 */
[----:B------:R-:W-:-:S02]  /*3cd0*/  IMAD R19, R8, R6, R19 ;  /* 0x0000000608137224 */ /* 0x000fc400078e0213 */
[----:B------:R-:W-:Y:S02]  /*3ce0*/  IMAD.MOV R10, RZ, RZ, -R10 ;  /* 0x000000ffff0a7224 */ /* 0x000fe400078e0a0a */
[----:B------:R-:W-:Y:S02]  /*3cf0*/  VIADD R12, R0, 0x3e ;  /* 0x0000003e000c7836 */ /* 0x000fe40000000000 */
[C---:B------:R-:W-:Y:S01]  /*3d00*/  IMAD R21, R8.reuse, R10, R21 ;  /* 0x0000000a08157224 */ /* 0x040fe200078e0215 */
[----:B------:R-:W-:Y:S01]  /*3d10*/  IABS R10, R24 ;  /* 0x00000018000a7213 */ /* 0x000fe20000000000 */
[--C-:B------:R-:W-:Y:S01]  /*3d20*/  @!P6 IMAD.IADD R15, R15, 0x1, -R8.reuse ;  /* 0x000000010f0fe824 */ /* 0x100fe200078e0a08 */
[----:B------:R-:W-:Y:S01]  /*3d30*/  IABS R6, R12 ;  /* 0x0000000c00067213 */ /* 0x000fe20000000000 */
[----:B0-----:R-:W-:Y:S01]  /*3d40*/  IMAD.MOV.U32 R4, RZ, RZ, R7 ;  /* 0x000000ffff047224 */ /* 0x001fe200078e0007 */
[C---:B------:R-:W-:Y:S01]  /*3d50*/  ISETP.GT.U32.AND P6, PT, R8.reuse, R23, PT ;  /* 0x000000170800720c */ /* 0x040fe20003fc4070 */
[----:B------:R-:W-:Y:S01]  /*3d60*/  @!P3 IMAD.IADD R3, R3, 0x1, -R8 ;  /* 0x000000010303b824 */ /* 0x000fe200078e0a08 */
[C---:B------:R-:W-:Y:S01]  /*3d70*/  ISETP.GT.U32.AND P3, PT, R8.reuse, R21, PT ;  /* 0x000000150800720c */ /* 0x040fe20003f64070 */
[----:B------:R-:W-:Y:S01]  /*3d80*/  @!P2 IMAD.MOV R4, RZ, RZ, -R4 ;  /* 0x000000ffff04a224 */ /* 0x000fe200078e0a04 */
[----:B------:R-:W-:Y:S01]  /*3d90*/  ISETP.GT.U32.AND P2, PT, R8, R19, PT ;  /* 0x000000130800720c */ /* 0x000fe20003f44070 */
[--C-:B------:R-:W-:Y:S01]  /*3da0*/  @!P0 IMAD.IADD R11, R11, 0x1, -R8.reuse ;  /* 0x000000010b0b8824 */ /* 0x100fe200078e0a08 */
[----:B------:R-:W-:Y:S01]  /*3db0*/  ISETP.GE.AND P0, PT, R14, RZ, PT ;  /* 0x000000ff0e00720c */ /* 0x000fe20003f06270 */
[----:B------:R-:W-:Y:S01]  /*3dc0*/  IMAD.HI.U32 R5, R9, R10, RZ ;  /* 0x0000000a09057227 */ /* 0x000fe200078e00ff */
[----:B------:R0:W-:Y:S03]  /*3dd0*/  STL [R1+0x2c4], R4 ;  /* 0x0002c40401007387 */ /* 0x0001e60000100800 */
[----:B------:R-:W-:Y:S01]  /*3de0*/  @!P4 IMAD.IADD R17, R17, 0x1, -R8 ;  /* 0x000000011111c824 */ /* 0x000fe200078e0a08 */
[----:B------:R-:W-:Y:S01]  /*3df0*/  ISETP.GE.AND P4, PT, R16, RZ, PT ;  /* 0x000000ff1000720c */ /* 0x000fe20003f86270 */
[----:B------:R-:W-:-:S02]  /*3e00*/  IMAD.MOV.U32 R26, RZ, RZ, R3 ;  /* 0x000000ffff1a7224 */ /* 0x000fc400078e0003 */
[----:B------:R-:W-:Y:S02]  /*3e10*/  IMAD.MOV R13, RZ, RZ, -R5 ;  /* 0x000000ffff0d7224 */ /* 0x000fe400078e0a05 */
[----:B------:R-:W-:Y:S01]  /*3e20*/  @!P2 IMAD.IADD R19, R19, 0x1, -R8 ;  /* 0x000000011313a824 */ /* 0x000fe200078e0a08 */
[----:B------:R-:W-:Y:S01]  /*3e30*/  ISETP.GE.AND P2, PT, R18, RZ, PT ;  /* 0x000000ff1200720c */ /* 0x000fe20003f46270 */
[----:B0-----:R-:W-:-:S04]  /*3e40*/  IMAD.HI.U32 R4, R9, R6, RZ ;  /* 0x0000000609047227 */ /* 0x001fc800078e00ff */
[----:B------:R-:W-:Y:S02]  /*3e50*/  IMAD.MOV R7, RZ, RZ, -R4 ;  /* 0x000000ffff077224 */ /* 0x000fe400078e0a04 */
[----:B------:R-:W-:Y:S02]  /*3e60*/  IMAD.MOV.U32 R25, RZ, RZ, R11 ;  /* 0x000000ffff197224 */ /* 0x000fe400078e000b */
[C---:B------:R-:W-:Y:S02]  /*3e70*/  IMAD R5, R8.reuse, R7, R6 ;  /* 0x0000000708057224 */ /* 0x040fe400078e0206 */
[----:B------:R-:W-:Y:S01]  /*3e80*/  @!P5 IMAD.MOV R26, RZ, RZ, -R26 ;  /* 0x000000ffff1ad224 */ /* 0x000fe200078e0a1a */
[----:B------:R-:W-:Y:S01]  /*3e90*/  ISETP.GT.U32.AND P5, PT, R8, R19, PT ;  /* 0x000000130800720c */ /* 0x000fe20003fa4070 */
[----:B------:R-:W-:Y:S02]  /*3ea0*/  IMAD.MOV.U32 R6, RZ, RZ, R15 ;  /* 0x000000ffff067224 */ /* 0x000fe400078e000f */
[--C-:B------:R-:W-:Y:S01]  /*3eb0*/  @!P6 IMAD.IADD R23, R23, 0x1, -R8.reuse ;  /* 0x000000011717e824 */ /* 0x100fe200078e0a08 */
[----:B------:R-:W-:Y:S01]  /*3ec0*/  STL [R1+0x2c8], R26 ;  /* 0x0002c81a01007387 */ /* 0x000fe20000100800 */
[----:B------:R-:W-:Y:S01]  /*3ed0*/  @!P3 IMAD.IADD R21, R21, 0x1, -R8 ;  /* 0x000000011515b824 */ /* 0x000fe200078e0a08 */
[----:B------:R-:W-:Y:S01]  /*3ee0*/  ISETP.GE.AND P3, PT, R20, RZ, PT ;  /* 0x000000ff1400720c */ /* 0x000fe20003f66270 */
[----:B------:R-:W-:Y:S01]  /*3ef0*/  @!P1 IMAD.MOV R25, RZ, RZ, -R25 ;  /* 0x000000ffff199224 */ /* 0x000fe200078e0a19 */
[C---:B------:R-:W-:Y:S01]  /*3f00*/  ISETP.GT.U32.AND P6, PT, R8.reuse, R23, PT ;  /* 0x000000170800720c */ /* 0x040fe20003fc4070 */
[----:B------:R-:W-:Y:S01]  /*3f10*/  @!P0 IMAD.MOV R6, RZ, RZ, -R6 ;  /* 0x000000ffff068224 */ /* 0x000fe200078e0a06 */
[----:B------:R-:W-:Y:S01]  /*3f20*/  ISETP.GT.U32.AND P1, PT, R8, R21, PT ;  /* 0x000000150800720c */ /* 0x000fe20003f24070 */
[----:B------:R-:W-:Y:S01]  /*3f30*/  VIADD R4, R0, 0x40 ;  /* 0x0000004000047836 */ /* 0x000fe20000000000 */
[----:B------:R-:W-:Y:S01]  /*3f40*/  STL [R1+0x2cc], R25 ;  /* 0x0002cc1901007387 */ /* 0x000fe20000100800 */
[----:B------:R-:W-:Y:S01]  /*3f50*/  IMAD.MOV.U32 R3, RZ, RZ, R17 ;  /* 0x000000ffff037224 */ /* 0x000fe200078e0011 */
[C---:B------:R-:W-:Y:S01]  /*3f60*/  ISETP.GT.U32.AND P0, PT, R8.reuse, R5, PT ;  /* 0x000000050800720c */ /* 0x040fe20003f04070 */
[----:B------:R-:W-:Y:S01]  /*3f70*/  IMAD R7, R8, R13, R10 ;  /* 0x0000000d08077224 */ /* 0x000fe200078e020a */
[----:B------:R0:W-:Y:S01]  /*3f80*/  STL [R1+0x174], R6 ;  /* 0x0001740601007387 */ /* 0x0001e20000100800 */
[----:B------:R-:W-:Y:S01]  /*3f90*/  @!P4 IMAD.MOV R3, RZ, RZ, -R3 ;  /* 0x000000ffff03c224 */ /* 0x000fe200078e0a03 */
[----:B------:R-:W-:Y:S01]  /*3fa0*/  ISETP.GE.AND P4, PT, R22, RZ, PT ;  /* 0x000000ff1600720c */ /* 0x000fe20003f86270 */
[--C-:B------:R-:W-:Y:S01]  /*3fb0*/  @!P5 IMAD.IADD R19, R19, 0x1, -R8.reuse ;  /* 0x000000011313d824 */ /* 0x100fe200078e0a08 */
[----:B------:R-:W-:Y:S01]  /*3fc0*/  ISETP.GT.U32.AND P5, PT, R8, R7, PT ;  /* 0x000000070800720c */ /* 0x000fe20003fa4070 */
[----:B------:R-:W-:Y:S01]  /*3fd0*/  VIADD R10, R0, 0x41 ;  /* 0x00000041000a7836 */ /* 0x000fe20000000000 */
[----:B------:R1:W-:Y:S01]  /*3fe0*/  STL [R1+0x170], R3 ;  /* 0x0001700301007387 */ /* 0x0003e20000100800 */
[--C-:B------:R-:W-:Y:S01]  /*3ff0*/  @!P6 IMAD.IADD R23, R23, 0x1, -R8.reuse ;  /* 0x000000011717e824 */ /* 0x100fe200078e0a08 */
[----:B------:R-:W-:Y:S01]  /*4000*/  ISETP.GE.AND P6, PT, R24, RZ, PT ;  /* 0x000000ff1800720c */ /* 0x000fe20003fc6270 */
[--C-:B------:R-:W-:Y:S01]  /*4010*/  @!P1 IMAD.IADD R21, R21, 0x1, -R8.reuse ;  /* 0x0000000115159824 */ /* 0x100fe200078e0a08 */
[----:B0-----:R-:W-:Y:S01]  /*4020*/  IABS R6, R4 ;  /* 0x0000000400067213 */ /* 0x001fe20000000000 */
[----:B------:R-:W-:Y:S01]  /*4030*/  @!P0 IMAD.IADD R5, R5, 0x1, -R8 ;  /* 0x0000000105058824 */ /* 0x000fe200078e0a08 */
[----:B------:R-:W-:Y:S01]  /*4040*/  ISETP.GE.AND P1, PT, R12, RZ, PT ;  /* 0x000000ff0c00720c */ /* 0x000fe20003f26270 */
[----:B------:R-:W-:Y:S01]  /*4050*/  IMAD.MOV.U32 R14, RZ, RZ, R19 ;  /* 0x000000ffff0e7224 */ /* 0x000fe200078e0013 */
[----:B------:R-:W-:Y:S01]  /*4060*/  IABS R11, R10 ;  /* 0x0000000a000b7213 */ /* 0x000fe20000000000 */
[----:B------:R-:W-:Y:S01]  /*4070*/  IMAD.MOV.U32 R12, RZ, RZ, R23 ;  /* 0x000000ffff0c7224 */ /* 0x000fe200078e0017 */
[----:B------:R-:W-:Y:S01]  /*4080*/  ISETP.GE.AND P0, PT, R4, RZ, PT ;  /* 0x000000ff0400720c */ /* 0x000fe20003f06270 */
[----:B-1----:R-:W-:-:S04]  /*4090*/  IMAD.HI.U32 R3, R9, R6, RZ ;  /* 0x0000000609037227 */ /* 0x002fc800078e00ff */
[----:B------:R-:W-:Y:S02]  /*40a0*/  IMAD.MOV R3, RZ, RZ, -R3 ;  /* 0x000000ffff037224 */ /* 0x000fe400078e0a03 */
[----:B------:R-:W-:Y:S01]  /*40b0*/  @!P2 IMAD.MOV R14, RZ, RZ, -R14 ;  /* 0x000000ffff0ea224 */ /* 0x000fe200078e0a0e */
[C---:B------:R-:W-:Y:S01]  /*40c0*/  ISETP.GT.U32.AND P2, PT, R8.reuse, R5, PT ;  /* 0x000000050800720c */ /* 0x040fe20003f44070 */
[C---:B------:R-:W-:Y:S02]  /*40d0*/  IMAD R3, R8.reuse, R3, R6 ;  /* 0x0000000308037224 */ /* 0x040fe400078e0206 */
[----:B------:R-:W-:Y:S01]  /*40e0*/  @!P4 IMAD.MOV R12, RZ, RZ, -R12 ;  /* 0x000000ffff0cc224 */ /* 0x000fe200078e0a0c */
[----:B------:R0:W-:Y:S01]  /*40f0*/  STL [R1+0x16c], R14 ;  /* 0x00016c0e01007387 */ /* 0x0001e20000100800 */
[----:B------:R-:W-:Y:S01]  /*4100*/  IMAD.HI.U32 R4, R9, R11, RZ ;  /* 0x0000000b09047227 */ /* 0x000fe200078e00ff */
[----:B------:R-:W-:-:S03]  /*4110*/  ISETP.GT.U32.AND P4, PT, R8, R3, PT ;  /* 0x000000030800720c */ /* 0x000fc60003f84070 */
[----:B------:R-:W-:Y:S02]  /*4120*/  @!P5 IMAD.IADD R7, R7, 0x1, -R8 ;  /* 0x000000010707d824 */ /* 0x000fe400078e0a08 */
[----:B------:R-:W-:Y:S02]  /*4130*/  IMAD.MOV R4, RZ, RZ, -R4 ;  /* 0x000000ffff047224 */ /* 0x000fe400078e0a04 */
[----:B------:R-:W-:Y:S01]  /*4140*/  IMAD.MOV.U32 R13, RZ, RZ, R21 ;  /* 0x000000ffff0d7224 */ /* 0x000fe200078e0015 */
[C---:B------:R-:W-:Y:S01]  /*4150*/  ISETP.GT.U32.AND P5, PT, R8.reuse, R7, PT ;  /* 0x000000070800720c */ /* 0x040fe20003fa4070 */
[----:B------:R-:W-:Y:S02]  /*4160*/  IMAD R11, R8, R4, R11 ;  /* 0x00000004080b7224 */ /* 0x000fe400078e020b */
[----:B------:R-:W-:Y:S02]  /*4170*/  VIADD R4, R0, 0x42 ;  /* 0x0000004200047836 */ /* 0x000fe40000000000 */
[----:B------:R-:W-:Y:S01]  /*4180*/  @!P3 IMAD.MOV R13, RZ, RZ, -R13 ;  /* 0x000000ffff0db224 */ /* 0x000fe200078e0a0d */
[----:B------:R-:W-:Y:S01]  /*4190*/  ISETP.GE.AND P3, PT, R10, RZ, PT ;  /* 0x000000ff0a00720c */ /* 0x000fe20003f66270 */
[----:B------:R-:W-:Y:S01]  /*41a0*/  VIADD R6, R0, 0x43 ;  /* 0x0000004300067836 */ /* 0x000fe20000000000 */
[----:B------:R-:W-:Y:S01]  /*41b0*/  IABS R10, R4 ;  /* 0x00000004000a7213 */ /* 0x000fe20000000000 */
[--C-:B------:R-:W-:Y:S01]  /*41c0*/  @!P2 IMAD.IADD R5, R5, 0x1, -R8.reuse ;  /* 0x000000010505a824 */ /* 0x100fe200078e0a08 */
[----:B------:R1:W-:Y:S01]  /*41d0*/  STL [R1+0x168], R13 ;  /* 0x0001680d01007387 */ /* 0x0003e20000100800 */
[--C-:B------:R-:W-:Y:S01]  /*41e0*/  @!P4 IMAD.IADD R3, R3, 0x1, -R8.reuse ;  /* 0x000000010303c824 */ /* 0x100fe200078e0a08 */
[----:B------:R-:W-:Y:S01]  /*41f0*/  IABS R140, R6 ;  /* 0x00000006008c7213 */ /* 0x000fe20000000000 */
[----:B------:R-:W-:Y:S01]  /*4200*/  @!P5 IMAD.IADD R7, R7, 0x1, -R8 ;  /* 0x000000010707d824 */ /* 0x000fe200078e0a08 */
[----:B------:R-:W-:Y:S01]  /*4210*/  ISETP.GE.AND P2, PT, R4, RZ, PT ;  /* 0x000000ff0400720c */ /* 0x000fe20003f46270 */
[----:B------:R-:W-:Y:S01]  /*4220*/  IMAD.HI.U32 R4, R9, R10, RZ ;  /* 0x0000000a09047227 */ /* 0x000fe200078e00ff */
[C---:B------:R-:W-:Y:S01]  /*4230*/  ISETP.GT.U32.AND P4, PT, R8.reuse, R3, PT ;  /* 0x000000030800720c */ /* 0x040fe20003f84070 */
[----:B------:R2:W-:Y:S01]  /*4240*/  STL [R1+0x2d0], R12 ;  /* 0x0002d00c01007387 */ /* 0x0005e20000100800 */
[----:B------:R-:W-:Y:S01]  /*4250*/  ISETP.GT.U32.AND P5, PT, R8, R11, PT ;  /* 0x0000000b0800720c */ /* 0x000fe20003fa4070 */
[----:B0-----:R-:W-:-:S02]  /*4260*/  VIADD R14, R0, 0x44 ;  /* 0x00000044000e7836 */ /* 0x001fc40000000000 */
[----:B-1----:R-:W-:Y:S02]  /*4270*/  IMAD.MOV.U32 R13, RZ, RZ, R5 ;  /* 0x000000ffff0d7224 */ /* 0x002fe400078e0005 */
[----:B------:R-:W-:-:S04]  /*4280*/  IMAD.HI.U32 R5, R9, R140, RZ ;  /* 0x0000008c09057227 */ /* 0x000fc800078e00ff */
[----:B------:R-:W-:Y:S01]  /*4290*/  @!P1 IMAD.MOV R13, RZ, RZ, -R13 ;  /* 0x000000ffff0d9224 */ /* 0x000fe200078e0a0d */
[----:B--2---:R-:W-:Y:S01]  /*42a0*/  IABS R12, R14 ;  /* 0x0000000e000c7213 */ /* 0x004fe20000000000 */
[----:B------:R-:W-:Y:S01]  /*42b0*/  IMAD.MOV.U32 R15, RZ, RZ, R7 ;  /* 0x000000ffff0f7224 */ /* 0x000fe200078e0007 */
[----:B------:R-:W-:Y:S01]  /*42c0*/  ISETP.GE.AND P1, PT, R6, RZ, PT ;  /* 0x000000ff0600720c */ /* 0x000fe20003f26270 */
[----:B------:R-:W-:Y:S01]  /*42d0*/  IMAD.MOV R7, RZ, RZ, -R4 ;  /* 0x000000ffff077224 */ /* 0x000fe200078e0a04 */
[----:B------:R0:W-:Y:S01]  /*42e0*/  STL [R1+0x2d4], R13 ;  /* 0x0002d40d01007387 */ /* 0x0001e20000100800 */
[----:B------:R-:W-:Y:S02]  /*42f0*/  @!P4 IMAD.IADD R3, R3, 0x1, -R8 ;  /* 0x000000010303c824 */ /* 0x000fe400078e0a08 */
[----:B------:R-:W-:-:S04]  /*4300*/  IMAD.HI.U32 R6, R9, R12, RZ ;  /* 0x0000000c09067227 */ /* 0x000fc800078e00ff */
[----:B------:R-:W-:Y:S02]  /*4310*/  @!P5 IMAD.IADD R11, R11, 0x1, -R8 ;  /* 0x000000010b0bd824 */ /* 0x000fe400078e0a08 */
[----:B------:R-:W-:Y:S02]  /*4320*/  IMAD.MOV.U32 R17, RZ, RZ, R3 ;  /* 0x000000ffff117224 */ /* 0x000fe400078e0003 */
[----:B0-----:R-:W-:Y:S01]  /*4330*/  IMAD.MOV R13, RZ, RZ, -R5 ;  /* 0x000000ffff0d7224 */ /* 0x001fe200078e0a05 */
[C---:B------:R-:W-:Y:S01]  /*4340*/  ISETP.GT.U32.AND P5, PT, R8.reuse, R11, PT ;  /* 0x0000000b0800720c */ /* 0x040fe20003fa4070 */
[----:B------:R-:W-:Y:S02]  /*4350*/  IMAD R5, R8, R7, R10 ;  /* 0x0000000708057224 */ /* 0x000fe400078e020a */
[----:B------:R-:W-:Y:S02]  /*4360*/  IMAD.MOV R7, RZ, RZ, -R6 ;  /* 0x000000ffff077224 */ /* 0x000fe400078e0a06 */
[----:B------:R-:W-:Y:S01]  /*4370*/  VIADD R6, R0, 0x45 ;  /* 0x0000004500067836 */ /* 0x000fe20000000000 */
[C---:B------:R-:W-:Y:S01]  /*4380*/  ISETP.GT.U32.AND P4, PT, R8.reuse, R5, PT ;  /* 0x000000050800720c */ /* 0x040fe20003f84070 */
[----:B------:R-:W-:-:S02]  /*4390*/  IMAD R7, R8, R7, R12 ;  /* 0x0000000708077224 */ /* 0x000fc400078e020c */
[----:B------:R-:W-:Y:S01]  /*43a0*/  @!P0 IMAD.MOV R17, RZ, RZ, -R17 ;  /* 0x000000ffff118224 */ /* 0x000fe200078e0a11 */
[----:B------:R-:W-:Y:S01]  /*43b0*/  IABS R4, R6 ;  /* 0x0000000600047213 */ /* 0x000fe20000000000 */
[----:B------:R-:W-:Y:S01]  /*43c0*/  @!P6 IMAD.MOV R15, RZ, RZ, -R15 ;  /* 0x000000ffff0fe224 */ /* 0x000fe200078e0a0f */
[----:B------:R-:W-:Y:S01]  /*43d0*/  ISETP.GT.U32.AND P0, PT, R8, R7, PT ;  /* 0x000000070800720c */ /* 0x000fe20003f04070 */
[--C-:B------:R-:W-:Y:S01]  /*43e0*/  @!P5 IMAD.IADD R11, R11, 0x1, -R8.reuse ;  /* 0x000000010b0bd824 */ /* 0x100fe200078e0a08 */
[----:B------:R-:W-:Y:S01]  /*43f0*/  ISETP.GE.AND P6, PT, R14, RZ, PT ;  /* 0x000000ff0e00720c */ /* 0x000fe20003fc6270 */
[----:B------:R-:W-:Y:S01]  /*4400*/  IMAD.HI.U32 R3, R9, R4, RZ ;  /* 0x0000000409037227 */ /* 0x000fe200078e00ff */
[----:B------:R0:W-:Y:S03]  /*4410*/  STL [R1+0x2dc], R15 ;  /* 0x0002dc0f01007387 */ /* 0x0001e60000100800 */
[----:B------:R-:W-:Y:S01]  /*4420*/  @!P4 IMAD.IADD R5, R5, 0x1, -R8 ;  /* 0x000000010505c824 */ /* 0x000fe200078e0a08 */
[----:B------:R-:W-:Y:S01]  /*4430*/  STL [R1+0x164], R17 ;  /* 0x0001641101007387 */ /* 0x000fe20000100800 */
[----:B------:R-:W-:-:S02]  /*4440*/  IMAD.MOV R3, RZ, RZ, -R3 ;  /* 0x000000ffff037224 */ /* 0x000fc400078e0a03 */
[C---:B------:R-:W-:Y:S01]  /*4450*/  IMAD R140, R8.reuse, R13, R140 ;  /* 0x0000000d088c7224 */ /* 0x040fe200078e028c */
[----:B------:R-:W-:Y:S01]  /*4460*/  ISETP.GT.U32.AND P4, PT, R8, R5, PT ;  /* 0x000000050800720c */ /* 0x000fe20003f84070 */
[----:B------:R-:W-:Y:S02]  /*4470*/  @!P0 IMAD.IADD R7, R7, 0x1, -R8 ;  /* 0x0000000107078824 */ /* 0x000fe400078e0a08 */
[----:B0-----:R-:W-:Y:S01]  /*4480*/  VIADD R15, R0, 0x47 ;  /* 0x00000047000f7836 */ /* 0x001fe20000000000 */
[C---:B------:R-:W-:Y:S01]  /*4490*/  ISETP.GT.U32.AND P5, PT, R8.reuse, R140, PT ;  /* 0x0000008c0800720c */ /* 0x040fe20003fa4070 */
[C---:B------:R-:W-:Y:S01]  /*44a0*/  IMAD R3, R8.reuse, R3, R4 ;  /* 0x0000000308037224 */ /* 0x040fe200078e0204 */
[----:B------:R-:W-:Y:S01]  /*44b0*/  ISETP.GT.U32.AND P0, PT, R8, R7, PT ;  /* 0x000000070800720c */ /* 0x000fe20003f04070 */
[C---:B------:R-:W-:Y:S01]  /*44c0*/  VIADD R14, R0.reuse, 0x46 ;  /* 0x00000046000e7836 */ /* 0x040fe20000000000 */
[----:B------:R-:W-:Y:S01]  /*44d0*/  IABS R13, R15 ;  /* 0x0000000f000d7213 */ /* 0x000fe20000000000 */
[----:B------:R-:W-:-:S02]  /*44e0*/  VIADD R16, R0, 0x48 ;  /* 0x0000004800107836 */ /* 0x000fc40000000000 */
[----:B------:R-:W-:Y:S01]  /*44f0*/  IMAD.MOV.U32 R10, RZ, RZ, R11 ;  /* 0x000000ffff0a7224 */ /* 0x000fe200078e000b */
[----:B------:R-:W-:Y:S01]  /*4500*/  IABS R12, R14 ;  /* 0x0000000e000c7213 */ /* 0x000fe20000000000 */
[----:B------:R-:W-:Y:S01]  /*4510*/  @!P4 IMAD.IADD R5, R5, 0x1, -R8 ;  /* 0x000000010505c824 */ /* 0x000fe200078e0a08 */
[----:B------:R-:W-:Y:S01]  /*4520*/  ISETP.GT.U32.AND P4, PT, R8, R3, PT ;  /* 0x000000030800720c */ /* 0x000fe20003f84070 */
[----:B------:R-:W-:Y:S01]  /*4530*/  @!P3 IMAD.MOV R10, RZ, RZ, -R10 ;  /* 0x000000ffff0ab224 */ /* 0x000fe200078e0a0a */
[----:B------:R-:W-:Y:S01]  /*4540*/  IABS R139, R16 ;  /* 0x00000010008b7213 */ /* 0x000fe20000000000 */
[C---:B------:R-:W-:Y:S01]  /*4550*/  IMAD.HI.U32 R4, R9.reuse, R12, RZ ;  /* 0x0000000c09047227 */ /* 0x040fe200078e00ff */
[----:B------:R-:W-:Y:S02]  /*4560*/  ISETP.GE.AND P3, PT, R6, RZ, PT ;  /* 0x000000ff0600720c */ /* 0x000fe40003f66270 */
[----:B------:R0:W-:Y:S01]  /*4570*/  STL [R1+0x160], R10 ;  /* 0x0001600a01007387 */ /* 0x0001e20000100800 */
[----:B------:R-:W-:-:S04]  /*4580*/  IMAD.HI.U32 R6, R9, R13, RZ ;  /* 0x0000000d09067227 */ /* 0x000fc800078e00ff */
[----:B------:R-:W-:Y:S02]  /*4590*/  IMAD.MOV R6, RZ, RZ, -R6 ;  /* 0x000000ffff067224 */ /* 0x000fe400078e0a06 */
[----:B------:R-:W-:Y:S02]  /*45a0*/  IMAD.MOV R11, RZ, RZ, -R4 ;  /* 0x000000ffff0b7224 */ /* 0x000fe400078e0a04 */
[----:B------:R-:W-:Y:S02]  /*45b0*/  IMAD R13, R8, R6, R13 ;  /* 0x00000006080d7224 */ /* 0x000fe400078e020d */
[----:B0-----:R-:W-:-:S04]  /*45c0*/  IMAD.HI.U32 R10, R9, R139, RZ ;  /* 0x0000008b090a7227 */ /* 0x001fc800078e00ff */
[----:B------:R-:W-:Y:S02]  /*45d0*/  IMAD.MOV R10, RZ, RZ, -R10 ;  /* 0x000000ffff0a7224 */ /* 0x000fe400078e0a0a */
[--C-:B------:R-:W-:Y:S01]  /*45e0*/  @!P0 IMAD.IADD R7, R7, 0x1, -R8.reuse ;  /* 0x0000000107078824 */ /* 0x100fe200078e0a08 */
[C---:B------:R-:W-:Y:S01]  /*45f0*/  ISETP.GT.U32.AND P0, PT, R8.reuse, R13, PT ;  /* 0x0000000d0800720c */ /* 0x040fe20003f04070 */
[----:B------:R-:W-:Y:S02]  /*4600*/  @!P4 IMAD.IADD R3, R3, 0x1, -R8 ;  /* 0x000000010303c824 */ /* 0x000fe400078e0a08 */
[----:B------:R-:W-:Y:S02]  /*4610*/  IMAD.MOV.U32 R17, RZ, RZ, R5 ;  /* 0x000000ffff117224 */ /* 0x000fe400078e0005 */
[C---:B------:R-:W-:Y:S01]  /*4620*/  IMAD R11, R8.reuse, R11, R12 ;  /* 0x0000000b080b7224 */ /* 0x040fe200078e020c */
[C---:B------:R-:W-:Y:S01]  /*4630*/  ISETP.GT.U32.AND P4, PT, R8.reuse, R3, PT ;  /* 0x000000030800720c */ /* 0x040fe20003f84070 */
[----:B------:R-:W-:-:S02]  /*4640*/  IMAD R139, R8, R10, R139 ;  /* 0x0000000a088b7224 */ /* 0x000fc400078e028b */
[----:B------:R-:W-:Y:S02]  /*4650*/  IMAD.MOV.U32 R5, RZ, RZ, R7 ;  /* 0x000000ffff057224 */ /* 0x000fe400078e0007 */
[----:B------:R-:W-:Y:S01]  /*4660*/  @!P2 IMAD.MOV R17, RZ, RZ, -R17 ;  /* 0x000000ffff11a224 */ /* 0x000fe200078e0a11 */
[C---:B------:R-:W-:Y:S01]  /*4670*/  ISETP.GT.U32.AND P2, PT, R8.reuse, R11, PT ;  /* 0x0000000b0800720c */ /* 0x040fe20003f44070 */
[----:B------:R-:W-:Y:S01]  /*4680*/  @!P6 IMAD.MOV R5, RZ, RZ, -R5 ;  /* 0x000000ffff05e224 */ /* 0x000fe200078e0a05 */
[----:B------:R-:W-:Y:S01]  /*4690*/  ISETP.GT.U32.AND P6, PT, R8, R139, PT ;  /* 0x0000008b0800720c */ /* 0x000fe20003fc4070 */
[C---:B------:R-:W-:Y:S01]  /*46a0*/  VIADD R7, R0.reuse, 0x4a ;  /* 0x0000004a00077836 */ /* 0x040fe20000000000 */
[----:B------:R-:W-:Y:S01]  /*46b0*/  STL [R1+0x15c], R17 ;  /* 0x00015c1101007387 */ /* 0x000fe20000100800 */
[----:B------:R-:W-:Y:S02]  /*46c0*/  VIADD R6, R0, 0x49 ;  /* 0x0000004900067836 */ /* 0x000fe40000000000 */
[--C-:B------:R-:W-:Y:S01]  /*46d0*/  @!P0 IMAD.IADD R13, R13, 0x1, -R8.reuse ;  /* 0x000000010d0d8824 */ /* 0x100fe200078e0a08 */
[----:B------:R-:W-:Y:S01]  /*46e0*/  IABS R137, R7 ;  /* 0x0000000700897213 */ /* 0x000fe20000000000 */
[--C-:B------:R-:W-:Y:S01]  /*46f0*/  @!P4 IMAD.IADD R3, R3, 0x1, -R8.reuse ;  /* 0x000000010303c824 */ /* 0x100fe200078e0a08 */
[----:B------:R-:W-:Y:S01]  /*4700*/  IABS R138, R6 ;  /* 0x00000006008a7213 */ /* 0x000fe20000000000 */
[--C-:B------:R-:W-:Y:S01]  /*4710*/  @!P5 IMAD.IADD R140, R140, 0x1, -R8.reuse ;  /* 0x000000018c8cd824 */ /* 0x100fe200078e0a08 */
[----:B------:R0:W-:Y:S01]  /*4720*/  STL [R1+0x2ec], R5 ;  /* 0x0002ec0501007387 */ /* 0x0001e20000100800 */
[--C-:B------:R-:W-:Y:S01]  /*4730*/  @!P2 IMAD.IADD R11, R11, 0x1, -R8.reuse ;  /* 0x000000010b0ba824 */ /* 0x100fe200078e0a08 */
[----:B------:R-:W-:Y:S01]  /*4740*/  ISETP.GE.AND P2, PT, R6, RZ, PT ;  /* 0x000000ff0600720c */ /* 0x000fe20003f46270 */
[----:B------:R-:W-:Y:S01]  /*4750*/  @!P6 IMAD.IADD R139, R139, 0x1, -R8 ;  /* 0x000000018b8be824 */ /* 0x000fe200078e0a08 */
[C---:B------:R-:W-:Y:S01]  /*4760*/  ISETP.GT.U32.AND P6, PT, R8.reuse, R13, PT ;  /* 0x0000000d0800720c */ /* 0x040fe20003fc4070 */
[----:B------:R-:W-:Y:S01]  /*4770*/  IMAD.MOV.U32 R10, RZ, RZ, R3 ;  /* 0x000000ffff0a7224 */ /* 0x000fe200078e0003 */
[C---:B------:R-:W-:Y:S01]  /*4780*/  ISETP.GT.U32.AND P0, PT, R8.reuse, R11, PT ;  /* 0x0000000b0800720c */ /* 0x040fe20003f04070 */
[----:B------:R-:W-:Y:S01]  /*4790*/  IMAD.HI.U32 R3, R9, R137, RZ ;  /* 0x0000008909037227 */ /* 0x000fe200078e00ff */
[----:B------:R-:W-:-:S02]  /*47a0*/  ISETP.GT.U32.AND P5, PT, R8, R140, PT ;  /* 0x0000008c0800720c */ /* 0x000fc40003fa4070 */
[----:B------:R-:W-:Y:S01]  /*47b0*/  ISETP.GE.AND P4, PT, R16, RZ, PT ;  /* 0x000000ff1000720c */ /* 0x000fe20003f86270 */
[----:B------:R-:W-:-:S04]  /*47c0*/  IMAD.HI.U32 R4, R9, R138, RZ ;  /* 0x0000008a09047227 */ /* 0x000fc800078e00ff */
[----:B------:R-:W-:Y:S02]  /*47d0*/  IMAD.MOV R3, RZ, RZ, -R3 ;  /* 0x000000ffff037224 */ /* 0x000fe400078e0a03 */
[----:B0-----:R-:W-:Y:S02]  /*47e0*/  IMAD.MOV R5, RZ, RZ, -R4 ;  /* 0x000000ffff057224 */ /* 0x001fe400078e0a04 */
[C---:B------:R-:W-:Y:S02]  /*47f0*/  IMAD R137, R8.reuse, R3, R137 ;  /* 0x0000000308897224 */ /* 0x040fe400078e0289 */
[C---:B------:R-:W-:Y:S02]  /*4800*/  IMAD R138, R8.reuse, R5, R138 ;  /* 0x00000005088a7224 */ /* 0x040fe400078e028a */
[----:B------:R-:W-:Y:S01]  /*4810*/  @!P6 IMAD.IADD R13, R13, 0x1, -R8 ;  /* 0x000000010d0de824 */ /* 0x000fe200078e0a08 */
[----:B------:R-:W-:Y:S01]  /*4820*/  ISETP.GT.U32.AND P6, PT, R8, R137, PT ;  /* 0x000000890800720c */ /* 0x000fe20003fc4070 */
[----:B------:R-:W-:-:S02]  /*4830*/  VIADD R5, R0, 0x4b ;  /* 0x0000004b00057836 */ /* 0x000fc40000000000 */
[----:B------:R-:W-:Y:S01]  /*4840*/  @!P3 IMAD.MOV R10, RZ, RZ, -R10 ;  /* 0x000000ffff0ab224 */ /* 0x000fe200078e0a0a */
[C---:B------:R-:W-:Y:S01]  /*4850*/  ISETP.GT.U32.AND P3, PT, R8.reuse, R139, PT ;  /* 0x0000008b0800720c */ /* 0x040fe20003f64070 */
[--C-:B------:R-:W-:Y:S01]  /*4860*/  @!P0 IMAD.IADD R11, R11, 0x1, -R8.reuse ;  /* 0x000000010b0b8824 */ /* 0x100fe200078e0a08 */
[----:B------:R-:W-:Y:S01]  /*4870*/  ISETP.GT.U32.AND P0, PT, R8, R138, PT ;  /* 0x0000008a0800720c */ /* 0x000fe20003f04070 */
[----:B------:R-:W-:Y:S01]  /*4880*/  VIADD R12, R0, 0x4c ;  /* 0x0000004c000c7836 */ /* 0x000fe20000000000 */
[----:B------:R-:W-:Y:S01]  /*4890*/  IABS R136, R5 ;  /* 0x0000000500887213 */ /* 0x000fe20000000000 */
[----:B------:R-:W-:Y:S01]  /*48a0*/  @!P5 IMAD.IADD R140, R140, 0x1, -R8 ;  /* 0x000000018c8cd824 */ /* 0x000fe200078e0a08 */
[----:B------:R-:W-:Y:S01]  /*48b0*/  ISETP.GE.AND P5, PT, R14, RZ, PT ;  /* 0x000000ff0e00720c */ /* 0x000fe20003fa6270 */
[----:B------:R-:W-:Y:S01]  /*48c0*/  VIADD R14, R0, 0x4d ;  /* 0x0000004d000e7836 */ /* 0x000fe20000000000 */
[----:B------:R-:W-:Y:S01]  /*48d0*/  IABS R6, R12 ;  /* 0x0000000c00067213 */ /* 0x000fe20000000000 */
[----:B------:R-:W-:Y:S01]  /*48e0*/  @!P1 IMAD.MOV R140, RZ, RZ, -R140 ;  /* 0x000000ffff8c9224 */ /* 0x000fe200078e0a8c */
[----:B------:R-:W-:Y:S01]  /*48f0*/  ISETP.GE.AND P1, PT, R15, RZ, PT ;  /* 0x000000ff0f00720c */ /* 0x000fe20003f26270 */
[----:B------:R-:W-:Y:S01]  /*4900*/  IMAD.HI.U32 R3, R9, R136, RZ ;  /* 0x0000008809037227 */ /* 0x000fe200078e00ff */
[----:B------:R0:W-:Y:S03]  /*4910*/  STL [R1+0x2f4], R10 ;  /* 0x0002f40a01007387 */ /* 0x0001e60000100800 */
[----:B------:R-:W-:-:S02]  /*4920*/  @!P6 IMAD.IADD R137, R137, 0x1, -R8 ;  /* 0x000000018989e824 */ /* 0x000fc400078e0a08 */
[----:B------:R-:W-:-:S03]  /*4930*/  IMAD.HI.U32 R4, R9, R6, RZ ;  /* 0x0000000609047227 */ /* 0x000fc600078e00ff */
[----:B------:R-:W-:Y:S01]  /*4940*/  ISETP.GT.U32.AND P6, PT, R8, R137, PT ;  /* 0x000000890800720c */ /* 0x000fe20003fc4070 */
[----:B------:R-:W-:Y:S01]  /*4950*/  IMAD.MOV R3, RZ, RZ, -R3 ;  /* 0x000000ffff037224 */ /* 0x000fe200078e0a03 */
[----:B0-----:R-:W-:Y:S01]  /*4960*/  IABS R10, R14 ;  /* 0x0000000e000a7213 */ /* 0x001fe20000000000 */
[--C-:B------:R-:W-:Y:S01]  /*4970*/  @!P3 IMAD.IADD R139, R139, 0x1, -R8.reuse ;  /* 0x000000018b8bb824 */ /* 0x100fe200078e0a08 */
[----:B------:R-:W-:Y:S01]  /*4980*/  ISETP.GE.AND P3, PT, R7, RZ, PT ;  /* 0x000000ff0700720c */ /* 0x000fe20003f66270 */
[----:B------:R-:W-:Y:S01]  /*4990*/  @!P0 IMAD.IADD R138, R138, 0x1, -R8 ;  /* 0x000000018a8a8824 */ /* 0x000fe200078e0a08 */
[----:B------:R-:W-:Y:S01]  /*49a0*/  ISETP.GE.AND P0, PT, R5, RZ, PT ;  /* 0x000000ff0500720c */ /* 0x000fe20003f06270 */
[----:B------:R-:W-:Y:S02]  /*49b0*/  IMAD.MOV.U32 R15, RZ, RZ, R11 ;  /* 0x000000ffff0f7224 */ /* 0x000fe400078e000b */
[----:B------:R-:W-:Y:S02]  /*49c0*/  IMAD.MOV R7, RZ, RZ, -R4 ;  /* 0x000000ffff077224 */ /* 0x000fe400078e0a04 */
[----:B------:R-:W-:-:S04]  /*49d0*/  IMAD.HI.U32 R5, R9, R10, RZ ;  /* 0x0000000a09057227 */ /* 0x000fc800078e00ff */
[C---:B------:R-:W-:Y:S02]  /*49e0*/  IMAD R136, R8.reuse, R3, R136 ;  /* 0x0000000308887224 */ /* 0x040fe400078e0288 */
[----:B------:R-:W-:Y:S02]  /*49f0*/  IMAD.MOV.U32 R4, RZ, RZ, R13 ;  /* 0x000000ffff047224 */ /* 0x000fe400078e000d */
[----:B------:R-:W-:Y:S01]  /*4a00*/  @!P5 IMAD.MOV R15, RZ, RZ, -R15 ;  /* 0x000000ffff0fd224 */ /* 0x000fe200078e0a0f */
[C---:B------:R-:W-:Y:S01]  /*4a10*/  ISETP.GT.U32.AND P5, PT, R8.reuse, R138, PT ;  /* 0x0000008a0800720c */ /* 0x040fe20003fa4070 */
[----:B------:R-:W-:Y:S02]  /*4a20*/  IMAD.MOV R5, RZ, RZ, -R5 ;  /* 0x000000ffff057224 */ /* 0x000fe400078e0a05 */
[C---:B------:R-:W-:Y:S01]  /*4a30*/  IMAD R3, R8.reuse, R7, R6 ;  /* 0x0000000708037224 */ /* 0x040fe200078e0206 */
[----:B------:R-:W-:Y:S01]  /*4a40*/  STL [R1+0x2fc], R15 ;  /* 0x0002fc0f01007387 */ /* 0x000fe20000100800 */
[----:B------:R-:W-:Y:S01]  /*4a50*/  @!P1 IMAD.MOV R4, RZ, RZ, -R4 ;  /* 0x000000ffff049224 */ /* 0x000fe200078e0a04 */
[C---:B------:R-:W-:Y:S01]  /*4a60*/  ISETP.GT.U32.AND P1, PT, R8.reuse, R136, PT ;  /* 0x000000880800720c */ /* 0x040fe20003f24070 */
[----:B------:R-:W-:-:S02]  /*4a70*/  IMAD R5, R8, R5, R10 ;  /* 0x0000000508057224 */ /* 0x000fc400078e020a */
[----:B------:R-:W-:Y:S01]  /*4a80*/  @!P4 IMAD.MOV R139, RZ, RZ, -R139 ;  /* 0x000000ffff8bc224 */ /* 0x000fe200078e0a8b */
        /* <DEDUP_REMOVED lines=11> */
[----:B------:R-:W-:Y:S01]  /*4b40*/  VIADD R13, R0, 0x50 ;  /* 0x00000050000d7836 */ /* 0x000fe20000000000 */
[----:B------:R-:W-:Y:S01]  /*4b50*/  IABS R11, R12 ;  /* 0x0000000c000b7213 */ /* 0x000fe20000000000 */
[----:B------:R-:W-:Y:S01]  /*4b60*/  @!P4 IMAD.IADD R3, R3, 0x1, -R8 ;  /* 0x000000010303c824 */ /* 0x000fe200078e0a08 */
[----:B------:R-:W-:Y:S01]  /*4b70*/  ISETP.GT.U32.AND P4, PT, R8, R136, PT ;  /* 0x000000880800720c */ /* 0x000fe20003f84070 */
[----:B0-----:R-:W-:Y:S01]  /*4b80*/  IMAD.HI.U32 R4, R9, R7, RZ ;  /* 0x0000000709047227 */ /* 0x001fe200078e00ff */
[----:B------:R-:W-:-:S03]  /*4b90*/  IABS R135, R13 ;  /* 0x0000000d00877213 */ /* 0x000fc60000000000 */
[----:B------:R-:W-:Y:S01]  /*4ba0*/  @!P6 IMAD.IADD R5, R5, 0x1, -R8 ;  /* 0x000000010505e824 */ /* 0x000fe200078e0a08 */
[----:B------:R-:W-:Y:S01]  /*4bb0*/  ISETP.GT.U32.AND P6, PT, R8, R3, PT ;  /* 0x000000030800720c */ /* 0x000fe20003fc4070 */
[----:B------:R-:W-:Y:S02]  /*4bc0*/  IMAD.MOV R6, RZ, RZ, -R4 ;  /* 0x000000ffff067224 */ /* 0x000fe400078e0a04 */
[----:B------:R-:W-:-:S04]  /*4bd0*/  IMAD.HI.U32 R4, R9, R11, RZ ;  /* 0x0000000b09047227 */ /* 0x000fc800078e00ff */
[----:B------:R-:W-:Y:S02]  /*4be0*/  IMAD R7, R8, R6, R7 ;  /* 0x0000000608077224 */ /* 0x000fe400078e0207 */
[----:B------:R-:W-:Y:S02]  /*4bf0*/  IMAD.MOV R4, RZ, RZ, -R4 ;  /* 0x000000ffff047224 */ /* 0x000fe400078e0a04 */
[--C-:B------:R-:W-:Y:S01]  /*4c00*/  @!P4 IMAD.IADD R136, R136, 0x1, -R8.reuse ;  /* 0x000000018888c824 */ /* 0x100fe200078e0a08 */
[C---:B------:R-:W-:Y:S01]  /*4c10*/  ISETP.GT.U32.AND P4, PT, R8.reuse, R7, PT ;  /* 0x000000070800720c */ /* 0x040fe20003f84070 */
[----:B------:R-:W-:Y:S02]  /*4c20*/  IMAD R11, R8, R4, R11 ;  /* 0x00000004080b7224 */ /* 0x000fe400078e020b */
[----:B------:R-:W-:Y:S02]  /*4c30*/  @!P6 IMAD.IADD R3, R3, 0x1, -R8 ;  /* 0x000000010303e824 */ /* 0x000fe400078e0a08 */
[----:B------:R-:W-:Y:S01]  /*4c40*/  VIADD R14, R0, 0x51 ;  /* 0x00000051000e7836 */ /* 0x000fe20000000000 */
[----:B------:R-:W-:Y:S01]  /*4c50*/  ISETP.GT.U32.AND P6, PT, R8, R11, PT ;  /* 0x0000000b0800720c */ /* 0x000fe20003fc4070 */
[----:B------:R-:W-:-:S03]  /*4c60*/  IMAD.HI.U32 R4, R9, R135, RZ ;  /* 0x0000008709047227 */ /* 0x000fc600078e00ff */
[----:B------:R-:W-:Y:S01]  /*4c70*/  IABS R133, R14 ;  /* 0x0000000e00857213 */ /* 0x000fe20000000000 */
[----:B------:R-:W-:Y:S02]  /*4c80*/  IMAD.MOV R6, RZ, RZ, -R4 ;  /* 0x000000ffff067224 */ /* 0x000fe400078e0a04 */
[----:B------:R-:W-:Y:S01]  /*4c90*/  @!P4 IMAD.IADD R7, R7, 0x1, -R8 ;  /* 0x000000010707c824 */ /* 0x000fe200078e0a08 */
[----:B------:R-:W-:Y:S01]  /*4ca0*/  ISETP.GE.AND P4, PT, R12, RZ, PT ;  /* 0x000000ff0c00720c */ /* 0x000fe20003f86270 */
[----:B------:R-:W-:-:S04]  /*4cb0*/  IMAD.HI.U32 R4, R9, R133, RZ ;  /* 0x0000008509047227 */ /* 0x000fc800078e00ff */
[----:B------:R-:W-:Y:S01]  /*4cc0*/  @!P6 IMAD.IADD R11, R11, 0x1, -R8 ;  /* 0x000000010b0be824 */ /* 0x000fe200078e0a08 */
[C---:B------:R-:W-:Y:S01]  /*4cd0*/  ISETP.GT.U32.AND P6, PT, R8.reuse, R7, PT ;  /* 0x000000070800720c */ /* 0x040fe20003fc4070 */
[----:B------:R-:W-:Y:S02]  /*4ce0*/  IMAD R135, R8, R6, R135 ;  /* 0x0000000608877224 */ /* 0x000fe400078e0287 */
[----:B------:R-:W-:Y:S02]  /*4cf0*/  VIADD R15, R0, 0x52 ;  /* 0x00000052000f7836 */ /* 0x000fe40000000000 */
[----:B------:R-:W-:Y:S02]  /*4d00*/  IMAD.MOV R4, RZ, RZ, -R4 ;  /* 0x000000ffff047224 */ /* 0x000fe400078e0a04 */
[----:B------:R-:W-:Y:S01]  /*4d10*/  @!P0 IMAD.MOV R136, RZ, RZ, -R136 ;  /* 0x000000ffff888224 */ /* 0x000fe200078e0a88 */
[C---:B------:R-:W-:Y:S01]  /*4d20*/  ISETP.GT.U32.AND P0, PT, R8.reuse, R11, PT ;  /* 0x0000000b0800720c */ /* 0x040fe20003f04070 */
[----:B------:R-:W-:Y:S01]  /*4d30*/  @!P2 IMAD.MOV R138, RZ, RZ, -R138 ;  /* 0x000000ffff8aa224 */ /* 0x000fe200078e0a8a */
[C---:B------:R-:W-:Y:S01]  /*4d40*/  ISETP.GT.U32.AND P2, PT, R8.reuse, R5, PT ;  /* 0x000000050800720c */ /* 0x040fe20003f44070 */
[----:B------:R-:W-:Y:S01]  /*4d50*/  @!P3 IMAD.MOV R137, RZ, RZ, -R137 ;  /* 0x000000ffff89b224 */ /* 0x000fe200078e0a89 */
[C---:B------:R-:W-:Y:S01]  /*4d60*/  ISETP.GT.U32.AND P3, PT, R8.reuse, R135, PT ;  /* 0x000000870800720c */ /* 0x040fe20003f64070 */
[----:B------:R-:W-:Y:S01]  /*4d70*/  IMAD R133, R8, R4, R133 ;  /* 0x0000000408857224 */ /* 0x000fe200078e0285 */
[----:B------:R-:W-:Y:S01]  /*4d80*/  IABS R132, R15 ;  /* 0x0000000f00847213 */ /* 0x000fe20000000000 */
[----:B------:R-:W-:-:S02]  /*4d90*/  @!P6 IMAD.IADD R7, R7, 0x1, -R8 ;  /* 0x000000010707e824 */ /* 0x000fc400078e0a08 */
[----:B------:R-:W-:Y:S01]  /*4da0*/  IMAD.MOV.U32 R17, RZ, RZ, R3 ;  /* 0x000000ffff117224 */ /* 0x000fe200078e0003 */
[----:B------:R-:W-:Y:S01]  /*4db0*/  ISETP.GT.U32.AND P6, PT, R8, R133, PT ;  /* 0x000000850800720c */ /* 0x000fe20003fc4070 */
[----:B------:R-:W-:-:S04]  /*4dc0*/  IMAD.HI.U32 R3, R9, R132, RZ ;  /* 0x0000008409037227 */ /* 0x000fc800078e00ff */
[----:B------:R-:W-:Y:S02]  /*4dd0*/  VIADD R4, R0, 0x53 ;  /* 0x0000005300047836 */ /* 0x000fe40000000000 */
[----:B------:R-:W-:Y:S02]  /*4de0*/  IMAD.MOV R3, RZ, RZ, -R3 ;  /* 0x000000ffff037224 */ /* 0x000fe400078e0a03 */
[--C-:B------:R-:W-:Y:S01]  /*4df0*/  @!P0 IMAD.IADD R11, R11, 0x1, -R8.reuse ;  /* 0x000000010b0b8824 */ /* 0x100fe200078e0a08 */
[----:B------:R-:W-:Y:S01]  /*4e00*/  IABS R131, R4 ;  /* 0x0000000400837213 */ /* 0x000fe20000000000 */
[--C-:B------:R-:W-:Y:S01]  /*4e10*/  @!P2 IMAD.IADD R5, R5, 0x1, -R8.reuse ;  /* 0x000000010505a824 */ /* 0x100fe200078e0a08 */
[----:B------:R-:W-:Y:S01]  /*4e20*/  ISETP.GE.AND P2, PT, R10, RZ, PT ;  /* 0x000000ff0a00720c */ /* 0x000fe20003f46270 */
[----:B------:R-:W-:Y:S01]  /*4e30*/  @!P3 IMAD.IADD R135, R135, 0x1, -R8 ;  /* 0x000000018787b824 */ /* 0x000fe200078e0a08 */
[----:B------:R-:W-:Y:S01]  /*4e40*/  ISETP.GE.AND P3, PT, R4, RZ, PT ;  /* 0x000000ff0400720c */ /* 0x000fe20003f66270 */
[----:B------:R-:W-:Y:S01]  /*4e50*/  IMAD R132, R8, R3, R132 ;  /* 0x0000000308847224 */ /* 0x000fe200078e0284 */
[----:B------:R-:W-:Y:S01]  /*4e60*/  ISETP.GE.AND P0, PT, R15, RZ, PT ;  /* 0x000000ff0f00720c */ /* 0x000fe20003f06270 */
[----:B------:R-:W-:-:S02]  /*4e70*/  IMAD.MOV.U32 R4, RZ, RZ, R11 ;  /* 0x000000ffff047224 */ /* 0x000fc400078e000b */
[----:B------:R-:W-:Y:S01]  /*4e80*/  @!P6 IMAD.IADD R133, R133, 0x1, -R8 ;  /* 0x000000018585e824 */ /* 0x000fe200078e0a08 */
[C---:B------:R-:W-:Y:S01]  /*4e90*/  ISETP.GT.U32.AND P6, PT, R8.reuse, R135, PT ;  /* 0x000000870800720c */ /* 0x040fe20003fc4070 */
[----:B------:R-:W-:Y:S01]  /*4ea0*/  @!P4 IMAD.MOV R4, RZ, RZ, -R4 ;  /* 0x000000ffff04c224 */ /* 0x000fe200078e0a04 */
[----:B------:R-:W-:Y:S01]  /*4eb0*/  ISETP.GT.U32.AND P4, PT, R8, R132, PT ;  /* 0x000000840800720c */ /* 0x000fe20003f84070 */
[----:B------:R-:W-:Y:S02]  /*4ec0*/  IMAD.MOV.U32 R10, RZ, RZ, R7 ;  /* 0x000000ffff0a7224 */ /* 0x000fe400078e0007 */
[----:B------:R-:W-:Y:S01]  /*4ed0*/  @!P5 IMAD.MOV R17, RZ, RZ, -R17 ;  /* 0x000000ffff11d224 */ /* 0x000fe200078e0a11 */
[----:B------:R-:W-:Y:S01]  /*4ee0*/  ISETP.GE.AND P5, PT, R13, RZ, PT ;  /* 0x000000ff0d00720c */ /* 0x000fe20003fa6270 */
[----:B------:R-:W-:-:S03]  /*4ef0*/  IMAD.HI.U32 R3, R9, R131, RZ ;  /* 0x0000008309037227 */ /* 0x000fc600078e00ff */
[----:B------:R-:W-:Y:S01]  /*4f00*/  STL [R1+0x30c], R17 ;  /* 0x00030c1101007387 */ /* 0x000fe20000100800 */
[----:B------:R-:W-:Y:S02]  /*4f10*/  IMAD.MOV.U32 R16, RZ, RZ, R5 ;  /* 0x000000ffff107224 */ /* 0x000fe400078e0005 */
[----:B------:R-:W-:Y:S02]  /*4f20*/  VIADD R5, R0, 0x54 ;  /* 0x0000005400057836 */ /* 0x000fe40000000000 */
[----:B------:R-:W-:Y:S01]  /*4f30*/  @!P2 IMAD.MOV R10, RZ, RZ, -R10 ;  /* 0x000000ffff0aa224 */ /* 0x000fe200078e0a0a */
[----:B------:R-:W-:Y:S01]  /*4f40*/  ISETP.GT.U32.AND P2, PT, R8, R133, PT ;  /* 0x000000850800720c */ /* 0x000fe20003f44070 */
[----:B------:R-:W-:Y:S01]  /*4f50*/  IMAD.MOV R3, RZ, RZ, -R3 ;  /* 0x000000ffff037224 */ /* 0x000fe200078e0a03 */
[----:B------:R-:W-:Y:S01]  /*4f60*/  IABS R6, R5 ;  /* 0x0000000500067213 */ /* 0x000fe20000000000 */
[----:B------:R-:W-:Y:S02]  /*4f70*/  VIADD R12, R0, 0x55 ;  /* 0x00000055000c7836 */ /* 0x000fe40000000000 */
[----:B------:R-:W-:Y:S01]  /*4f80*/  @!P1 IMAD.MOV R16, RZ, RZ, -R16 ;  /* 0x000000ffff109224 */ /* 0x000fe200078e0a10 */
[----:B------:R-:W-:Y:S01]  /*4f90*/  ISETP.GE.AND P1, PT, R14, RZ, PT ;  /* 0x000000ff0e00720c */ /* 0x000fe20003f26270 */
[----:B------:R-:W-:Y:S01]  /*4fa0*/  IMAD R131, R8, R3, R131 ;  /* 0x0000000308837224 */ /* 0x000fe200078e0283 */
[----:B------:R-:W-:Y:S01]  /*4fb0*/  IABS R7, R12 ;  /* 0x0000000c00077213 */ /* 0x000fe20000000000 */
[----:B------:R-:W-:Y:S01]  /*4fc0*/  VIADD R13, R0, 0x56 ;  /* 0x00000056000d7836 */ /* 0x000fe20000000000 */
[----:B------:R-:W-:Y:S01]  /*4fd0*/  STL [R1+0x314], R16 ;  /* 0x0003141001007387 */ /* 0x000fe20000100800 */
[--C-:B------:R-:W-:Y:S01]  /*4fe0*/  @!P6 IMAD.IADD R135, R135, 0x1, -R8.reuse ;  /* 0x000000018787e824 */ /* 0x100fe200078e0a08 */
[----:B------:R-:W-:Y:S01]  /*4ff0*/  ISETP.GT.U32.AND P6, PT, R8, R131, PT ;  /* 0x000000830800720c */ /* 0x000fe20003fc4070 */
[----:B------:R-:W-:Y:S01]  /*5000*/  @!P4 IMAD.IADD R132, R132, 0x1, -R8 ;  /* 0x000000018484c824 */ /* 0x000fe200078e0a08 */
[----:B------:R0:W-:Y:S01]  /*5010*/  STL [R1+0x31c], R10 ;  /* 0x00031c0a01007387 */ /* 0x0001e20000100800 */
[----:B------:R-:W-:Y:S01]  /*5020*/  IMAD.HI.U32 R3, R9, R6, RZ ;  /* 0x0000000609037227 */ /* 0x000fe200078e00ff */
[----:B------:R-:W-:-:S02]  /*5030*/  ISETP.GE.AND P4, PT, R12, RZ, PT ;  /* 0x000000ff0c00720c */ /* 0x000fc40003f86270 */
[----:B------:R1:W-:Y:S01]  /*5040*/  STL [R1+0x324], R4 ;  /* 0x0003240401007387 */ /* 0x0003e20000100800 */
[----:B------:R-:W-:Y:S01]  /*5050*/  @!P5 IMAD.MOV R135, RZ, RZ, -R135 ;  /* 0x000000ffff87d224 */ /* 0x000fe200078e0a87 */
[C---:B------:R-:W-:Y:S01]  /*5060*/  ISETP.GT.U32.AND P5, PT, R8.reuse, R132, PT ;  /* 0x000000840800720c */ /* 0x040fe20003fa4070 */
[----:B------:R-:W-:Y:S02]  /*5070*/  IMAD.MOV R3, RZ, RZ, -R3 ;  /* 0x000000ffff037224 */ /* 0x000fe400078e0a03 */
[----:B------:R-:W-:Y:S01]  /*5080*/  @!P2 IMAD.IADD R133, R133, 0x1, -R8 ;  /* 0x000000018585a824 */ /* 0x000fe200078e0a08 */
[----:B0-----:R-:W-:Y:S01]  /*5090*/  IABS R10, R13 ;  /* 0x0000000d000a7213 */ /* 0x001fe20000000000 */
[C---:B------:R-:W-:Y:S01]  /*50a0*/  IMAD R3, R8.reuse, R3, R6 ;  /* 0x0000000308037224 */ /* 0x040fe200078e0206 */
[----:B------:R-:W-:Y:S01]  /*50b0*/  ISETP.GE.AND P2, PT, R5, RZ, PT ;  /* 0x000000ff0500720c */ /* 0x000fe20003f46270 */
[----:B------:R-:W-:Y:S02]  /*50c0*/  @!P1 IMAD.MOV R133, RZ, RZ, -R133 ;  /* 0x000000ffff859224 */ /* 0x000fe400078e0a85 */
[----:B-1----:R-:W-:Y:S01]  /*50d0*/  IMAD.HI.U32 R4, R9, R7, RZ ;  /* 0x0000000709047227 */ /* 0x002fe200078e00ff */
[----:B------:R-:W-:-:S03]  /*50e0*/  ISETP.GT.U32.AND P1, PT, R8, R3, PT ;  /* 0x000000030800720c */ /* 0x000fc60003f24070 */
[----:B------:R-:W-:-:S04]  /*50f0*/  IMAD.HI.U32 R5, R9, R10, RZ ;  /* 0x0000000a09057227 */ /* 0x000fc800078e00ff */
[----:B------:R-:W-:Y:S02]  /*5100*/  IMAD.MOV R4, RZ, RZ, -R4 ;  /* 0x000000ffff047224 */ /* 0x000fe400078e0a04 */
[----:B------:R-:W-:Y:S02]  /*5110*/  IMAD.MOV R11, RZ, RZ, -R5 ;  /* 0x000000ffff0b7224 */ /* 0x000fe400078e0a05 */
[----:B------:R-:W-:Y:S02]  /*5120*/  IMAD R5, R8, R4, R7 ;  /* 0x0000000408057224 */ /* 0x000fe400078e0207 */
[--C-:B------:R-:W-:Y:S02]  /*5130*/  @!P6 IMAD.IADD R131, R131, 0x1, -R8.reuse ;  /* 0x000000018383e824 */ /* 0x100fe400078e0a08 */
[----:B------:R-:W-:Y:S01]  /*5140*/  @!P5 IMAD.IADD R132, R132, 0x1, -R8 ;  /* 0x000000018484d824 */ /* 0x000fe200078e0a08 */
[C---:B------:R-:W-:Y:S01]  /*5150*/  ISETP.GT.U32.AND P5, PT, R8.reuse, R5, PT ;  /* 0x000000050800720c */ /* 0x040fe20003fa4070 */
[C---:B------:R-:W-:Y:S01]  /*5160*/  IMAD R7, R8.reuse, R11, R10 ;  /* 0x0000000b08077224 */ /* 0x040fe200078e020a */
[----:B------:R-:W-:Y:S01]  /*5170*/  ISETP.GT.U32.AND P6, PT, R8, R131, PT ;  /* 0x000000830800720c */ /* 0x000fe20003fc4070 */
[----:B------:R-:W-:-:S02]  /*5180*/  VIADD R10, R0, 0x57 ;  /* 0x00000057000a7836 */ /* 0x000fc40000000000 */
[--C-:B------:R-:W-:Y:S01]  /*5190*/  @!P1 IMAD.IADD R3, R3, 0x1, -R8.reuse ;  /* 0x0000000103039824 */ /* 0x100fe200078e0a08 */
[----:B------:R-:W-:Y:S01]  /*51a0*/  ISETP.GE.AND P1, PT, R13, RZ, PT ;  /* 0x000000ff0d00720c */ /* 0x000fe20003f26270 */
[C---:B------:R-:W-:Y:S01]  /*51b0*/  VIADD R12, R0.reuse, 0x58 ;  /* 0x00000058000c7836 */ /* 0x040fe20000000000 */
[----:B------:R-:W-:Y:S01]  /*51c0*/  IABS R11, R10 ;  /* 0x0000000a000b7213 */ /* 0x000fe20000000000 */
[C---:B------:R-:W-:Y:S02]  /*51d0*/  VIADD R15, R0.reuse, 0x5a ;  /* 0x0000005a000f7836 */ /* 0x040fe40000000000 */
[----:B------:R-:W-:Y:S01]  /*51e0*/  VIADD R14, R0, 0x59 ;  /* 0x00000059000e7836 */ /* 0x000fe20000000000 */
[----:B------:R-:W-:Y:S01]  /*51f0*/  IABS R129, R12 ;  /* 0x0000000c00817213 */ /* 0x000fe20000000000 */
[--C-:B------:R-:W-:Y:S01]  /*5200*/  @!P5 IMAD.IADD R5, R5, 0x1, -R8.reuse ;  /* 0x000000010505d824 */ /* 0x100fe200078e0a08 */
[C---:B------:R-:W-:Y:S01]  /*5210*/  ISETP.GT.U32.AND P5, PT, R8.reuse, R3, PT ;  /* 0x000000030800720c */ /* 0x040fe20003fa4070 */
[----:B------:R-:W-:Y:S01]  /*5220*/  @!P6 IMAD.IADD R131, R131, 0x1, -R8 ;  /* 0x000000018383e824 */ /* 0x000fe200078e0a08 */
[----:B------:R-:W-:Y:S01]  /*5230*/  ISETP.GT.U32.AND P6, PT, R8, R7, PT ;  /* 0x000000070800720c */ /* 0x000fe20003fc4070 */
[----:B------:R-:W-:Y:S01]  /*5240*/  IMAD.HI.U32 R4, R9, R11, RZ ;  /* 0x0000000b09047227 */ /* 0x000fe200078e00ff */
[----:B------:R-:W-:-:S02]  /*5250*/  IABS R125, R15 ;  /* 0x0000000f007d7213 */ /* 0x000fc40000000000 */
[----:B------:R-:W-:Y:S01]  /*5260*/  IABS R127, R14 ;  /* 0x0000000e007f7213 */ /* 0x000fe20000000000 */
[----:B------:R-:W-:Y:S02]  /*5270*/  IMAD.MOV R4, RZ, RZ, -R4 ;  /* 0x000000ffff047224 */ /* 0x000fe400078e0a04 */
[----:B------:R-:W-:-:S04]  /*5280*/  IMAD.HI.U32 R6, R9, R129, RZ ;  /* 0x0000008109067227 */ /* 0x000fc800078e00ff */
[C---:B------:R-:W-:Y:S02]  /*5290*/  IMAD R11, R8.reuse, R4, R11 ;  /* 0x00000004080b7224 */ /* 0x040fe400078e020b */
[--C-:B------:R-:W-:Y:S02]  /*52a0*/  @!P5 IMAD.IADD R3, R3, 0x1, -R8.reuse ;  /* 0x000000010303d824 */ /* 0x100fe400078e0a08 */
[----:B------:R-:W-:Y:S01]  /*52b0*/  @!P6 IMAD.IADD R7, R7, 0x1, -R8 ;  /* 0x000000010707e824 */ /* 0x000fe200078e0a08 */
[C---:B------:R-:W-:Y:S01]  /*52c0*/  ISETP.GT.U32.AND P5, PT, R8.reuse, R11, PT ;  /* 0x0000000b0800720c */ /* 0x040fe20003fa4070 */
[----:B------:R-:W-:Y:S01]  /*52d0*/  IMAD.MOV R6, RZ, RZ, -R6 ;  /* 0x000000ffff067224 */ /* 0x000fe200078e0a06 */
[C---:B------:R-:W-:Y:S01]  /*52e0*/  ISETP.GT.U32.AND P6, PT, R8.reuse, R5, PT ;  /* 0x000000050800720c */ /* 0x040fe20003fc4070 */
[----:B------:R-:W-:Y:S02]  /*52f0*/  IMAD.MOV.U32 R16, RZ, RZ, R3 ;  /* 0x000000ffff107224 */ /* 0x000fe400078e0003 */
[----:B------:R-:W-:-:S02]  /*5300*/  IMAD R129, R8, R6, R129 ;  /* 0x0000000608817224 */ /* 0x000fc400078e0281 */
[----:B------:R-:W-:-:S04]  /*5310*/  IMAD.HI.U32 R6, R9, R125, RZ ;  /* 0x0000007d09067227 */ /* 0x000fc800078e00ff */
[----:B------:R-:W-:Y:S02]  /*5320*/  IMAD.MOV R6, RZ, RZ, -R6 ;  /* 0x000000ffff067224 */ /* 0x000fe400078e0a06 */
[--C-:B------:R-:W-:Y:S02]  /*5330*/  @!P5 IMAD.IADD R11, R11, 0x1, -R8.reuse ;  /* 0x000000010b0bd824 */ /* 0x100fe400078e0a08 */
[----:B------:R-:W-:Y:S01]  /*5340*/  @!P6 IMAD.IADD R5, R5, 0x1, -R8 ;  /* 0x000000010505e824 */ /* 0x000fe200078e0a08 */
[C---:B------:R-:W-:Y:S01]  /*5350*/  ISETP.GT.U32.AND P6, PT, R8.reuse, R129, PT ;  /* 0x000000810800720c */ /* 0x040fe20003fc4070 */
[C---:B------:R-:W-:Y:S02]  /*5360*/  IMAD R125, R8.reuse, R6, R125 ;  /* 0x00000006087d7224 */ /* 0x040fe400078e027d */
[----:B------:R-:W-:Y:S01]  /*5370*/  @!P2 IMAD.MOV R16, RZ, RZ, -R16 ;  /* 0x000000ffff10a224 */ /* 0x000fe200078e0a10 */
[----:B------:R-:W-:Y:S01]  /*5380*/  ISETP.GT.U32.AND P2, PT, R8, R11, PT ;  /* 0x0000000b0800720c */ /* 0x000fe20003f44070 */
[----:B------:R-:W-:Y:S01]  /*5390*/  @!P3 IMAD.MOV R131, RZ, RZ, -R131 ;  /* 0x000000ffff83b224 */ /* 0x000fe200078e0a83 */
[----:B------:R-:W-:Y:S01]  /*53a0*/  ISETP.GE.AND P3, PT, R10, RZ, PT ;  /* 0x000000ff0a00720c */ /* 0x000fe20003f66270 */
[----:B------:R-:W-:Y:S01]  /*53b0*/  @!P4 IMAD.MOV R5, RZ, RZ, -R5 ;  /* 0x000000ffff05c224 */ /* 0x000fe200078e0a05 */
[----:B------:R-:W-:Y:S01]  /*53c0*/  ISETP.GT.U32.AND P4, PT, R8, R125, PT ;  /* 0x0000007d0800720c */ /* 0x000fe20003f84070 */
[----:B------:R-:W-:Y:S01]  /*53d0*/  VIADD R10, R0, 0x5b ;  /* 0x0000005b000a7836 */ /* 0x000fe20000000000 */
[----:B------:R-:W-:Y:S01]  /*53e0*/  STL [R1+0x32c], R16 ;  /* 0x00032c1001007387 */ /* 0x000fe20000100800 */
[----:B------:R-:W-:-:S03]  /*53f0*/  IMAD.HI.U32 R4, R9, R127, RZ ;  /* 0x0000007f09047227 */ /* 0x000fc600078e00ff */
[----:B------:R-:W-:Y:S01]  /*5400*/  IABS R123, R10 ;  /* 0x0000000a007b7213 */ /* 0x000fe20000000000 */
[----:B------:R-:W-:Y:S01]  /*5410*/  IMAD.MOV R4, RZ, RZ, -R4 ;  /* 0x000000ffff047224 */ /* 0x000fe200078e0a04 */
[----:B------:R0:W-:Y:S01]  /*5420*/  STL [R1+0x334], R5 ;  /* 0x0003340501007387 */ /* 0x0001e20000100800 */
[--C-:B------:R-:W-:Y:S02]  /*5430*/  @!P6 IMAD.IADD R129, R129, 0x1, -R8.reuse ;  /* 0x000000018181e824 */ /* 0x100fe400078e0a08 */
[----:B------:R-:W-:Y:S02]  /*5440*/  IMAD R127, R8, R4, R127 ;  /* 0x00000004087f7224 */ /* 0x000fe400078e027f */
[----:B------:R-:W-:Y:S01]  /*5450*/  VIADD R6, R0, 0x5c ;  /* 0x0000005c00067836 */ /* 0x000fe20000000000 */
[C---:B------:R-:W-:Y:S01]  /*5460*/  ISETP.GT.U32.AND P6, PT, R8.reuse, R129, PT ;  /* 0x000000810800720c */ /* 0x040fe20003fc4070 */
[----:B------:R-:W-:Y:S01]  /*5470*/  @!P2 IMAD.IADD R11, R11, 0x1, -R8 ;  /* 0x000000010b0ba824 */ /* 0x000fe200078e0a08 */
[----:B------:R-:W-:Y:S01]  /*5480*/  ISETP.GT.U32.AND P5, PT, R8, R127, PT ;  /* 0x0000007f0800720c */ /* 0x000fe20003fa4070 */
[----:B------:R-:W-:Y:S01]  /*5490*/  IMAD.HI.U32 R3, R9, R123, RZ ;  /* 0x0000007b09037227 */ /* 0x000fe200078e00ff */
[----:B------:R-:W-:-:S02]  /*54a0*/  IABS R4, R6 ;  /* 0x0000000600047213 */ /* 0x000fc40000000000 */
[----:B------:R-:W-:Y:S01]  /*54b0*/  ISETP.GE.AND P2, PT, R15, RZ, PT ;  /* 0x000000ff0f00720c */ /* 0x000fe20003f46270 */
[----:B0-----:R-:W-:Y:S02]  /*54c0*/  IMAD.MOV.U32 R5, RZ, RZ, R11 ;  /* 0x000000ffff057224 */ /* 0x001fe400078e000b */
[----:B------:R-:W-:Y:S01]  /*54d0*/  @!P4 IMAD.IADD R125, R125, 0x1, -R8 ;  /* 0x000000017d7dc824 */ /* 0x000fe200078e0a08 */
[----:B------:R-:W-:Y:S01]  /*54e0*/  ISETP.GE.AND P4, PT, R10, RZ, PT ;  /* 0x000000ff0a00720c */ /* 0x000fe20003f86270 */
[----:B------:R-:W-:Y:S02]  /*54f0*/  IMAD.MOV R3, RZ, RZ, -R3 ;  /* 0x000000ffff037224 */ /* 0x000fe400078e0a03 */
[----:B------:R-:W-:Y:S01]  /*5500*/  @!P0 IMAD.MOV R132, RZ, RZ, -R132 ;  /* 0x000000ffff848224 */ /* 0x000fe200078e0a84 */
[C---:B------:R-:W-:Y:S01]  /*5510*/  ISETP.GT.U32.AND P0, PT, R8.reuse, R7, PT ;  /* 0x000000070800720c */ /* 0x040fe20003f04070 */
[----:B------:R-:W-:Y:S01]  /*5520*/  @!P3 IMAD.MOV R5, RZ, RZ, -R5 ;  /* 0x000000ffff05b224 */ /* 0x000fe200078e0a05 */
[C---:B------:R-:W-:Y:S01]  /*5530*/  ISETP.GT.U32.AND P3, PT, R8.reuse, R125, PT ;  /* 0x0000007d0800720c */ /* 0x040fe20003f64070 */
[----:B------:R-:W-:-:S02]  /*5540*/  IMAD R123, R8, R3, R123 ;  /* 0x00000003087b7224 */ /* 0x000fc400078e027b */
[----:B------:R-:W-:-:S04]  /*5550*/  IMAD.HI.U32 R3, R9, R4, RZ ;  /* 0x0000000409037227 */ /* 0x000fc800078e00ff */
[----:B------:R-:W-:Y:S02]  /*5560*/  IMAD.MOV R3, RZ, RZ, -R3 ;  /* 0x000000ffff037224 */ /* 0x000fe400078e0a03 */
[--C-:B------:R-:W-:Y:S01]  /*5570*/  @!P6 IMAD.IADD R129, R129, 0x1, -R8.reuse ;  /* 0x000000018181e824 */ /* 0x100fe200078e0a08 */
[C---:B------:R-:W-:Y:S01]  /*5580*/  ISETP.GT.U32.AND P6, PT, R8.reuse, R123, PT ;  /* 0x0000007b0800720c */ /* 0x040fe20003fc4070 */
[----:B------:R-:W-:Y:S02]  /*5590*/  @!P5 IMAD.IADD R127, R127, 0x1, -R8 ;  /* 0x000000017f7fd824 */ /* 0x000fe400078e0a08 */
[----:B------:R-:W-:Y:S02]  /*55a0*/  IMAD R3, R8, R3, R4 ;  /* 0x0000000308037224 */ /* 0x000fe400078e0204 */
[--C-:B------:R-:W-:Y:S01]  /*55b0*/  @!P0 IMAD.IADD R7, R7, 0x1, -R8.reuse ;  /* 0x0000000107078824 */ /* 0x100fe200078e0a08 */
[----:B------:R-:W-:Y:S01]  /*55c0*/  ISETP.GE.AND P0, PT, R12, RZ, PT ;  /* 0x000000ff0c00720c */ /* 0x000fe20003f06270 */
[--C-:B------:R-:W-:Y:S01]  /*55d0*/  @!P3 IMAD.IADD R125, R125, 0x1, -R8.reuse ;  /* 0x000000017d7db824 */ /* 0x100fe200078e0a08 */
[C---:B------:R-:W-:Y:S01]  /*55e0*/  ISETP.GT.U32.AND P5, PT, R8.reuse, R127, PT ;  /* 0x0000007f0800720c */ /* 0x040fe20003fa4070 */
[----:B------:R-:W-:Y:S01]  /*55f0*/  @!P1 IMAD.MOV R7, RZ, RZ, -R7 ;  /* 0x000000ffff079224 */ /* 0x000fe200078e0a07 */
[----:B------:R-:W-:Y:S01]  /*5600*/  ISETP.GT.U32.AND P3, PT, R8, R3, PT ;  /* 0x000000030800720c */ /* 0x000fe20003f64070 */
[----:B------:R-:W-:Y:S01]  /*5610*/  VIADD R4, R0, 0x5d ;  /* 0x0000005d00047836 */ /* 0x000fe20000000000 */
[----:B------:R-:W-:Y:S01]  /*5620*/  ISETP.GE.AND P1, PT, R14, RZ, PT ;  /* 0x000000ff0e00720c */ /* 0x000fe20003f26270 */
[----:B------:R-:W-:Y:S01]  /*5630*/  @!P6 IMAD.IADD R123, R123, 0x1, -R8 ;  /* 0x000000017b7be824 */ /* 0x000fe200078e0a08 */
[----:B------:R-:W-:Y:S01]  /*5640*/  STL [R1+0x33c], R7 ;  /* 0x00033c0701007387 */ /* 0x000fe20000100800 */
[----:B------:R-:W-:-:S02]  /*5650*/  @!P2 IMAD.MOV R125, RZ, RZ, -R125 ;  /* 0x000000ffff7da224 */ /* 0x000fc400078e0a7d */
[----:B------:R-:W-:Y:S01]  /*5660*/  VIADD R12, R0, 0x62 ;  /* 0x00000062000c7836 */ /* 0x000fe20000000000 */
[----:B------:R0:W-:Y:S01]  /*5670*/  STL [R1+0x344], R5 ;  /* 0x0003440501007387 */ /* 0x0001e20000100800 */
[----:B------:R-:W-:Y:S01]  /*5680*/  @!P0 IMAD.MOV R129, RZ, RZ, -R129 ;  /* 0x000000ffff818224 */ /* 0x000fe200078e0a81 */
[----:B------:R-:W-:Y:S01]  /*5690*/  ISETP.GT.U32.AND P6, PT, R8, R123, PT ;  /* 0x0000007b0800720c */ /* 0x000fe20003fc4070 */
[--C-:B------:R-:W-:Y:S01]  /*56a0*/  @!P5 IMAD.IADD R127, R127, 0x1, -R8.reuse ;  /* 0x000000017f7fd824 */ /* 0x100fe200078e0a08 */
[----:B------:R-:W-:Y:S01]  /*56b0*/  ISETP.GE.AND P0, PT, R4, RZ, PT ;  /* 0x000000ff0400720c */ /* 0x000fe20003f06270 */
[--C-:B------:R-:W-:Y:S01]  /*56c0*/  @!P3 IMAD.IADD R3, R3, 0x1, -R8.reuse ;  /* 0x000000010303b824 */ /* 0x100fe200078e0a08 */
[----:B------:R-:W-:Y:S01]  /*56d0*/  IABS R4, R4 ;  /* 0x0000000400047213 */ /* 0x000fe20000000000 */
[----:B------:R-:W-:Y:S01]  /*56e0*/  @!P1 IMAD.MOV R127, RZ, RZ, -R127 ;  /* 0x000000ffff7f9224 */ /* 0x000fe200078e0a7f */
[----:B------:R-:W-:Y:S01]  /*56f0*/  ISETP.GE.AND P5, PT, R6, RZ, PT ;  /* 0x000000ff0600720c */ /* 0x000fe20003fa6270 */
[----:B------:R-:W-:Y:S01]  /*5700*/  VIADD R6, R0, 0x5f ;  /* 0x0000005f00067836 */ /* 0x000fe20000000000 */
[----:B------:R-:W-:Y:S01]  /*5710*/  ISETP.GT.U32.AND P3, PT, R8, R3, PT ;  /* 0x000000030800720c */ /* 0x000fe20003f64070 */
[C---:B0-----:R-:W-:Y:S01]  /*5720*/  VIADD R5, R0.reuse, 0x5e ;  /* 0x0000005e00057836 */ /* 0x041fe20000000000 */
[----:B------:R-:W-:Y:S01]  /*5730*/  IABS R116, R12 ;  /* 0x0000000c00747213 */ /* 0x000fe20000000000 */
[C---:B------:R-:W-:Y:S01]  /*5740*/  VIADD R7, R0.reuse, 0x60 ;  /* 0x0000006000077836 */ /* 0x040fe20000000000 */
[----:B------:R-:W-:Y:S01]  /*5750*/  IABS R11, R6 ;  /* 0x00000006000b7213 */ /* 0x000fe20000000000 */
[----:B------:R-:W-:Y:S01]  /*5760*/  @!P6 IMAD.IADD R123, R123, 0x1, -R8 ;  /* 0x000000017b7be824 */ /* 0x000fe200078e0a08 */
[----:B------:R-:W-:Y:S01]  /*5770*/  ISETP.GE.AND P1, PT, R5, RZ, PT ;  /* 0x000000ff0500720c */ /* 0x000fe20003f26270 */
[----:B------:R-:W-:Y:S01]  /*5780*/  VIADD R14, R0, 0x63 ;  /* 0x00000063000e7836 */ /* 0x000fe20000000000 */
[----:B------:R-:W-:Y:S01]  /*5790*/  IABS R10, R5 ;  /* 0x00000005000a7213 */ /* 0x000fe20000000000 */
[----:B------:R-:W-:Y:S01]  /*57a0*/  IMAD.MOV.U32 R5, RZ, RZ, R4 ;  /* 0x000000ffff057224 */ /* 0x000fe200078e0004 */
[----:B------:R-:W-:Y:S01]  /*57b0*/  ISETP.GE.AND P2, PT, R6, RZ, PT ;  /* 0x000000ff0600720c */ /* 0x000fe20003f46270 */
[----:B------:R-:W-:Y:S01]  /*57c0*/  IMAD.HI.U32 R6, R9, R11, RZ ;  /* 0x0000000b09067227 */ /* 0x000fe200078e00ff */
[----:B------:R-:W-:-:S02]  /*57d0*/  ISETP.GE.AND P6, PT, R7, RZ, PT ;  /* 0x000000ff0700720c */ /* 0x000fc40003fc6270 */
[----:B------:R-:W-:Y:S01]  /*57e0*/  IABS R121, R7 ;  /* 0x0000000700797213 */ /* 0x000fe20000000000 */
[----:B------:R-:W-:Y:S01]  /*57f0*/  IMAD.HI.U32 R4, R9, R5, RZ ;  /* 0x0000000509047227 */ /* 0x000fe200078e00ff */
[----:B------:R-:W-:-:S03]  /*5800*/  IABS R115, R14 ;  /* 0x0000000e00737213 */ /* 0x000fc60000000000 */
[----:B------:R-:W-:Y:S02]  /*5810*/  IMAD.MOV R7, RZ, RZ, -R4 ;  /* 0x000000ffff077224 */ /* 0x000fe400078e0a04 */
[----:B------:R-:W-:Y:S02]  /*5820*/  IMAD.MOV R6, RZ, RZ, -R6 ;  /* 0x000000ffff067224 */ /* 0x000fe400078e0a06 */
[C---:B------:R-:W-:Y:S02]  /*5830*/  IMAD R5, R8.reuse, R7, R5 ;  /* 0x0000000708057224 */ /* 0x040fe400078e0205 */
[----:B------:R-:W-:Y:S02]  /*5840*/  @!P3 IMAD.IADD R3, R3, 0x1, -R8 ;  /* 0x000000010303b824 */ /* 0x000fe400078e0a08 */
[----:B------:R-:W-:Y:S01]  /*5850*/  @!P4 IMAD.MOV R123, RZ, RZ, -R123 ;  /* 0x000000ffff7bc224 */ /* 0x000fe200078e0a7b */
[C---:B------:R-:W-:Y:S01]  /*5860*/  ISETP.GT.U32.AND P4, PT, R8.reuse, R5, PT ;  /* 0x000000050800720c */ /* 0x040fe20003f84070 */
[----:B------:R-:W-:-:S02]  /*5870*/  IMAD R11, R8, R6, R11 ;  /* 0x00000006080b7224 */ /* 0x000fc400078e020b */
[----:B------:R-:W-:Y:S02]  /*5880*/  IMAD.MOV.U32 R13, RZ, RZ, R3 ;  /* 0x000000ffff0d7224 */ /* 0x000fe400078e0003 */
[----:B------:R-:W-:-:S04]  /*5890*/  IMAD.HI.U32 R4, R9, R10, RZ ;  /* 0x0000000a09047227 */ /* 0x000fc800078e00ff */
[----:B------:R-:W-:Y:S01]  /*58a0*/  @!P5 IMAD.MOV R13, RZ, RZ, -R13 ;  /* 0x000000ffff0dd224 */ /* 0x000fe200078e0a0d */
[C---:B------:R-:W-:Y:S01]  /*58b0*/  ISETP.GT.U32.AND P5, PT, R8.reuse, R11, PT ;  /* 0x0000000b0800720c */ /* 0x040fe20003fa4070 */
[----:B------:R-:W-:Y:S02]  /*58c0*/  IMAD.MOV R7, RZ, RZ, -R4 ;  /* 0x000000ffff077224 */ /* 0x000fe400078e0a04 */
[----:B------:R-:W-:Y:S01]  /*58d0*/  @!P4 IMAD.IADD R5, R5, 0x1, -R8 ;  /* 0x000000010505c824 */ /* 0x000fe200078e0a08 */
[----:B------:R0:W-:Y:S01]  /*58e0*/  STL [R1+0x34c], R13 ;  /* 0x00034c0d01007387 */ /* 0x0001e20000100800 */
[C---:B------:R-:W-:Y:S02]  /*58f0*/  IMAD R7, R8.reuse, R7, R10 ;  /* 0x0000000708077224 */ /* 0x040fe400078e020a */
[----:B------:R-:W-:Y:S01]  /*5900*/  IMAD.HI.U32 R4, R9, R121, RZ ;  /* 0x0000007909047227 */ /* 0x000fe200078e00ff */
[C---:B------:R-:W-:Y:S02]  /*5910*/  ISETP.GT.U32.AND P4, PT, R8.reuse, R5, PT ;  /* 0x000000050800720c */ /* 0x040fe40003f84070 */
[----:B------:R-:W-:Y:S01]  /*5920*/  ISETP.GT.U32.AND P3, PT, R8, R7, PT ;  /* 0x000000070800720c */ /* 0x000fe20003f64070 */
[----:B------:R-:W-:-:S02]  /*5930*/  IMAD.MOV R4, RZ, RZ, -R4 ;  /* 0x000000ffff047224 */ /* 0x000fc400078e0a04 */
[----:B------:R-:W-:Y:S02]  /*5940*/  @!P5 IMAD.IADD R11, R11, 0x1, -R8 ;  /* 0x000000010b0bd824 */ /* 0x000fe400078e0a08 */
[C---:B------:R-:W-:Y:S02]  /*5950*/  IMAD R121, R8.reuse, R4, R121 ;  /* 0x0000000408797224 */ /* 0x040fe400078e0279 */
[----:B------:R-:W-:Y:S01]  /*5960*/  IMAD.HI.U32 R4, R9, R116, RZ ;  /* 0x0000007409047227 */ /* 0x000fe200078e00ff */
[----:B------:R-:W-:-:S03]  /*5970*/  ISETP.GT.U32.AND P5, PT, R8, R11, PT ;  /* 0x0000000b0800720c */ /* 0x000fc60003fa4070 */
[----:B------:R-:W-:Y:S02]  /*5980*/  VIADD R10, R0, 0x61 ;  /* 0x00000061000a7836 */ /* 0x000fe40000000000 */
[----:B0-----:R-:W-:Y:S02]  /*5990*/  IMAD.MOV R13, RZ, RZ, -R4 ;  /* 0x000000ffff0d7224 */ /* 0x001fe400078e0a04 */
[--C-:B------:R-:W-:Y:S01]  /*59a0*/  @!P3 IMAD.IADD R7, R7, 0x1, -R8.reuse ;  /* 0x000000010707b824 */ /* 0x100fe200078e0a08 */
[----:B------:R-:W-:Y:S01]  /*59b0*/  IABS R119, R10 ;  /* 0x0000000a00777213 */ /* 0x000fe20000000000 */
[----:B------:R-:W-:Y:S01]  /*59c0*/  @!P4 IMAD.IADD R5, R5, 0x1, -R8 ;  /* 0x000000010505c824 */ /* 0x000fe200078e0a08 */
[C---:B------:R-:W-:Y:S01]  /*59d0*/  ISETP.GT.U32.AND P4, PT, R8.reuse, R121, PT ;  /* 0x000000790800720c */ /* 0x040fe20003f84070 */
[C---:B------:R-:W-:Y:S01]  /*59e0*/  IMAD R116, R8.reuse, R13, R116 ;  /* 0x0000000d08747224 */ /* 0x040fe200078e0274 */
[----:B------:R-:W-:Y:S01]  /*59f0*/  ISETP.GT.U32.AND P3, PT, R8, R7, PT ;  /* 0x000000070800720c */ /* 0x000fe20003f64070 */
[----:B------:R-:W-:-:S02]  /*5a00*/  @!P5 IMAD.IADD R11, R11, 0x1, -R8 ;  /* 0x000000010b0bd824 */ /* 0x000fc400078e0a08 */
[----:B------:R-:W-:Y:S01]  /*5a10*/  IMAD.HI.U32 R3, R9, R119, RZ ;  /* 0x0000007709037227 */ /* 0x000fe200078e00ff */
[----:B------:R-:W-:-:S03]  /*5a20*/  ISETP.GT.U32.AND P5, PT, R8, R116, PT ;  /* 0x000000740800720c */ /* 0x000fc60003fa4070 */
[C---:B------:R-:W-:Y:S02]  /*5a30*/  VIADD R15, R0.reuse, 0x64 ;  /* 0x00000064000f7836 */ /* 0x040fe40000000000 */
[----:B------:R-:W-:Y:S02]  /*5a40*/  IMAD.MOV R3, RZ, RZ, -R3 ;  /* 0x000000ffff037224 */ /* 0x000fe400078e0a03 */
[----:B------:R-:W-:Y:S01]  /*5a50*/  VIADD R13, R0, 0x65 ;  /* 0x00000065000d7836 */ /* 0x000fe20000000000 */
[----:B------:R-:W-:Y:S01]  /*5a60*/  IABS R6, R15 ;  /* 0x0000000f00067213 */ /* 0x000fe20000000000 */
[----:B------:R-:W-:Y:S02]  /*5a70*/  IMAD R119, R8, R3, R119 ;  /* 0x0000000308777224 */ /* 0x000fe400078e0277 */
[----:B------:R-:W-:Y:S02]  /*5a80*/  IMAD.MOV.U32 R16, RZ, RZ, R5 ;  /* 0x000000ffff107224 */ /* 0x000fe400078e0005 */
[--C-:B------:R-:W-:Y:S01]  /*5a90*/  @!P4 IMAD.IADD R121, R121, 0x1, -R8.reuse ;  /* 0x000000017979c824 */ /* 0x100fe200078e0a08 */
[----:B------:R-:W-:Y:S01]  /*5aa0*/  ISETP.GE.AND P4, PT, R10, RZ, PT ;  /* 0x000000ff0a00720c */ /* 0x000fe20003f86270 */
[----:B------:R-:W-:Y:S01]  /*5ab0*/  @!P3 IMAD.IADD R7, R7, 0x1, -R8 ;  /* 0x000000010707b824 */ /* 0x000fe200078e0a08 */
[----:B------:R-:W-:Y:S01]  /*5ac0*/  ISETP.GT.U32.AND P3, PT, R8, R119, PT ;  /* 0x000000770800720c */ /* 0x000fe20003f64070 */
[----:B------:R-:W-:Y:S01]  /*5ad0*/  IMAD.HI.U32 R3, R9, R115, RZ ;  /* 0x0000007309037227 */ /* 0x000fe200078e00ff */
[----:B------:R-:W-:-:S03]  /*5ae0*/  IABS R10, R13 ;  /* 0x0000000d000a7213 */ /* 0x000fc60000000000 */
[----:B------:R-:W-:Y:S01]  /*5af0*/  @!P0 IMAD.MOV R16, RZ, RZ, -R16 ;  /* 0x000000ffff108224 */ /* 0x000fe200078e0a10 */
[----:B------:R-:W-:Y:S01]  /*5b00*/  ISETP.GT.U32.AND P0, PT, R8, R121, PT ;  /* 0x000000790800720c */ /* 0x000fe20003f04070 */
[----:B------:R-:W-:Y:S02]  /*5b10*/  @!P5 IMAD.IADD R116, R116, 0x1, -R8 ;  /* 0x000000017474d824 */ /* 0x000fe400078e0a08 */
[----:B------:R-:W-:Y:S01]  /*5b20*/  IMAD.HI.U32 R4, R9, R6, RZ ;  /* 0x0000000609047227 */ /* 0x000fe200078e00ff */
[----:B------:R-:W-:Y:S02]  /*5b30*/  STL [R1+0x354], R16 ;  /* 0x0003541001007387 */ /* 0x000fe40000100800 */
[----:B------:R-:W-:Y:S01]  /*5b40*/  ISETP.GT.U32.AND P5, PT, R8, R116, PT ;  /* 0x000000740800720c */ /* 0x000fe20003fa4070 */
[----:B------:R-:W-:Y:S02]  /*5b50*/  IMAD.MOV R3, RZ, RZ, -R3 ;  /* 0x000000ffff037224 */ /* 0x000fe400078e0a03 */
[----:B------:R-:W-:-:S02]  /*5b60*/  IMAD.MOV R5, RZ, RZ, -R4 ;  /* 0x000000ffff057224 */ /* 0x000fc400078e0a04 */
[----:B------:R-:W-:-:S04]  /*5b70*/  IMAD.HI.U32 R4, R9, R10, RZ ;  /* 0x0000000a09047227 */ /* 0x000fc800078e00ff */
[C---:B------:R-:W-:Y:S02]  /*5b80*/  IMAD R115, R8.reuse, R3, R115 ;  /* 0x0000000308737224 */ /* 0x040fe400078e0273 */
[----:B------:R-:W-:Y:S02]  /*5b90*/  IMAD R3, R8, R5, R6 ;  /* 0x0000000508037224 */ /* 0x000fe400078e0206 */
[----:B------:R-:W-:Y:S02]  /*5ba0*/  IMAD.MOV R5, RZ, RZ, -R4 ;  /* 0x000000ffff057224 */ /* 0x000fe400078e0a04 */
[--C-:B------:R-:W-:Y:S01]  /*5bb0*/  @!P3 IMAD.IADD R119, R119, 0x1, -R8.reuse ;  /* 0x000000017777b824 */ /* 0x100fe200078e0a08 */
[----:B------:R-:W-:Y:S01]  /*5bc0*/  ISETP.GE.AND P3, PT, R12, RZ, PT ;  /* 0x000000ff0c00720c */ /* 0x000fe20003f66270 */
[----:B------:R-:W-:Y:S01]  /*5bd0*/  @!P0 IMAD.IADD R121, R121, 0x1, -R8 ;  /* 0x0000000179798824 */ /* 0x000fe200078e0a08 */
[C---:B------:R-:W-:Y:S01]  /*5be0*/  ISETP.GT.U32.AND P0, PT, R8.reuse, R115, PT ;  /* 0x000000730800720c */ /* 0x040fe20003f04070 */
[----:B------:R-:W-:-:S02]  /*5bf0*/  IMAD R5, R8, R5, R10 ;  /* 0x0000000508057224 */ /* 0x000fc400078e020a */
[----:B------:R-:W-:Y:S01]  /*5c00*/  @!P1 IMAD.MOV R7, RZ, RZ, -R7 ;  /* 0x000000ffff079224 */ /* 0x000fe200078e0a07 */
[C---:B------:R-:W-:Y:S01]  /*5c10*/  ISETP.GT.U32.AND P1, PT, R8.reuse, R119, PT ;  /* 0x000000770800720c */ /* 0x040fe20003f24070 */
[----:B------:R-:W-:Y:S01]  /*5c20*/  @!P6 IMAD.MOV R121, RZ, RZ, -R121 ;  /* 0x000000ffff79e224 */ /* 0x000fe200078e0a79 */
[----:B------:R-:W-:Y:S01]  /*5c30*/  ISETP.GT.U32.AND P6, PT, R8, R3, PT ;  /* 0x000000030800720c */ /* 0x000fe20003fc4070 */
[----:B------:R-:W-:Y:S01]  /*5c40*/  @!P5 IMAD.IADD R116, R116, 0x1, -R8 ;  /* 0x000000017474d824 */ /* 0x000fe200078e0a08 */
[----:B------:R-:W-:Y:S01]  /*5c50*/  ISETP.GT.U32.AND P5, PT, R8, R5, PT ;  /* 0x000000050800720c */ /* 0x000fe20003fa4070 */
[C---:B------:R-:W-:Y:S01]  /*5c60*/  VIADD R10, R0.reuse, 0x66 ;  /* 0x00000066000a7836 */ /* 0x040fe20000000000 */
[----:B------:R0:W-:Y:S01]  /*5c70*/  STL [R1+0x35c], R7 ;  /* 0x00035c0701007387 */ /* 0x0001e20000100800 */
[----:B------:R-:W-:Y:S02]  /*5c80*/  IMAD.MOV.U32 R6, RZ, RZ, R11 ;  /* 0x000000ffff067224 */ /* 0x000fe400078e000b */
[----:B------:R-:W-:-:S02]  /*5c90*/  VIADD R12, R0, 0x67 ;  /* 0x00000067000c7836 */ /* 0x000fc40000000000 */
[----:B------:R-:W-:Y:S01]  /*5ca0*/  @!P0 IMAD.IADD R115, R115, 0x1, -R8 ;  /* 0x0000000173738824 */ /* 0x000fe200078e0a08 */
[----:B------:R-:W-:Y:S01]  /*5cb0*/  ISETP.GE.AND P0, PT, R13, RZ, PT ;  /* 0x000000ff0d00720c */ /* 0x000fe20003f06270 */
[----:B------:R-:W-:Y:S01]  /*5cc0*/  @!P2 IMAD.MOV R6, RZ, RZ, -R6 ;  /* 0x000000ffff06a224 */ /* 0x000fe200078e0a06 */
[----:B------:R-:W-:Y:S01]  /*5cd0*/  IABS R11, R12 ;  /* 0x0000000c000b7213 */ /* 0x000fe20000000000 */
[--C-:B------:R-:W-:Y:S01]  /*5ce0*/  @!P1 IMAD.IADD R119, R119, 0x1, -R8.reuse ;  /* 0x0000000177779824 */ /* 0x100fe200078e0a08 */
[----:B0-----:R-:W-:Y:S01]  /*5cf0*/  IABS R7, R10 ;  /* 0x0000000a00077213 */ /* 0x001fe20000000000 */
[--C-:B------:R-:W-:Y:S01]  /*5d00*/  @!P6 IMAD.IADD R3, R3, 0x1, -R8.reuse ;  /* 0x000000010303e824 */ /* 0x100fe200078e0a08 */
[C---:B------:R-:W-:Y:S01]  /*5d10*/  ISETP.GT.U32.AND P6, PT, R8.reuse, R115, PT ;  /* 0x000000730800720c */ /* 0x040fe20003fc4070 */
[----:B------:R-:W-:Y:S01]  /*5d20*/  @!P5 IMAD.IADD R5, R5, 0x1, -R8 ;  /* 0x000000010505d824 */ /* 0x000fe200078e0a08 */
[----:B------:R0:W-:Y:S01]  /*5d30*/  STL [R1+0x364], R6 ;  /* 0x0003640601007387 */ /* 0x0001e20000100800 */
[----:B------:R-:W-:Y:S01]  /*5d40*/  IMAD.HI.U32 R4, R9, R7, RZ ;  /* 0x0000000709047227 */ /* 0x000fe200078e00ff */
[----:B------:R-:W-:-:S02]  /*5d50*/  ISETP.GT.U32.AND P5, PT, R8, R3, PT ;  /* 0x000000030800720c */ /* 0x000fc40003fa4070 */
[----:B------:R-:W-:Y:S01]  /*5d60*/  ISETP.GE.AND P2, PT, R14, RZ, PT ;  /* 0x000000ff0e00720c */ /* 0x000fe20003f46270 */
[----:B------:R-:W-:Y:S01]  /*5d70*/  @!P4 IMAD.MOV R119, RZ, RZ, -R119 ;  /* 0x000000ffff77c224 */ /* 0x000fe200078e0a77 */
[----:B------:R-:W-:Y:S01]  /*5d80*/  ISETP.GT.U32.AND P4, PT, R8, R5, PT ;  /* 0x000000050800720c */ /* 0x000fe20003f84070 */
[C---:B------:R-:W-:Y:S01]  /*5d90*/  VIADD R14, R0.reuse, 0x69 ;  /* 0x00000069000e7836 */ /* 0x040fe20000000000 */
[----:B------:R-:W-:Y:S01]  /*5da0*/  ISETP.GE.AND P1, PT, R15, RZ, PT ;  /* 0x000000ff0f00720c */ /* 0x000fe20003f26270 */
[----:B------:R-:W-:Y:S02]  /*5db0*/  VIADD R13, R0, 0x68 ;  /* 0x00000068000d7836 */ /* 0x000fe40000000000 */
[----:B0-----:R-:W-:Y:S01]  /*5dc0*/  IMAD.MOV R6, RZ, RZ, -R4 ;  /* 0x000000ffff067224 */ /* 0x001fe200078e0a04 */
[----:B------:R-:W-:Y:S01]  /*5dd0*/  IABS R111, R14 ;  /* 0x0000000e006f7213 */ /* 0x000fe20000000000 */
[----:B------:R-:W-:Y:S01]  /*5de0*/  IMAD.HI.U32 R4, R9, R11, RZ ;  /* 0x0000000b09047227 */ /* 0x000fe200078e00ff */
[----:B------:R-:W-:-:S03]  /*5df0*/  IABS R113, R13 ;  /* 0x0000000d00717213 */ /* 0x000fc60000000000 */
[C---:B------:R-:W-:Y:S02]  /*5e00*/  IMAD R7, R8.reuse, R6, R7 ;  /* 0x0000000608077224 */ /* 0x040fe400078e0207 */
[----:B------:R-:W-:Y:S02]  /*5e10*/  IMAD.MOV R4, RZ, RZ, -R4 ;  /* 0x000000ffff047224 */ /* 0x000fe400078e0a04 */
[--C-:B------:R-:W-:Y:S01]  /*5e20*/  @!P6 IMAD.IADD R115, R115, 0x1, -R8.reuse ;  /* 0x000000017373e824 */ /* 0x100fe200078e0a08 */
[C---:B------:R-:W-:Y:S01]  /*5e30*/  ISETP.GT.U32.AND P6, PT, R8.reuse, R7, PT ;  /* 0x000000070800720c */ /* 0x040fe20003fc4070 */
[C---:B------:R-:W-:Y:S02]  /*5e40*/  IMAD R11, R8.reuse, R4, R11 ;  /* 0x00000004080b7224 */ /* 0x040fe400078e020b */
[--C-:B------:R-:W-:Y:S02]  /*5e50*/  @!P4 IMAD.IADD R5, R5, 0x1, -R8.reuse ;  /* 0x000000010505c824 */ /* 0x100fe400078e0a08 */
[----:B------:R-:W-:Y:S01]  /*5e60*/  @!P5 IMAD.IADD R3, R3, 0x1, -R8 ;  /* 0x000000010303d824 */ /* 0x000fe200078e0a08 */
[----:B------:R-:W-:Y:S01]  /*5e70*/  ISETP.GT.U32.AND P4, PT, R8, R11, PT ;  /* 0x0000000b0800720c */ /* 0x000fe20003f84070 */
[----:B------:R-:W-:Y:S01]  /*5e80*/  IMAD.HI.U32 R6, R9, R111, RZ ;  /* 0x0000006f09067227 */ /* 0x000fe200078e00ff */
[----:B------:R-:W-:-:S03]  /*5e90*/  ISETP.GE.AND P5, PT, R10, RZ, PT ;  /* 0x000000ff0a00720c */ /* 0x000fc60003fa6270 */
[----:B------:R-:W-:Y:S02]  /*5ea0*/  VIADD R10, R0, 0x6a ;  /* 0x0000006a000a7836 */ /* 0x000fe40000000000 */
[----:B------:R-:W-:Y:S01]  /*5eb0*/  @!P6 IMAD.IADD R7, R7, 0x1, -R8 ;  /* 0x000000010707e824 */ /* 0x000fe200078e0a08 */
[----:B------:R-:W-:Y:S01]  /*5ec0*/  ISETP.GE.AND P6, PT, R12, RZ, PT ;  /* 0x000000ff0c00720c */ /* 0x000fe20003fc6270 */
[----:B------:R-:W-:Y:S01]  /*5ed0*/  @!P3 IMAD.MOV R116, RZ, RZ, -R116 ;  /* 0x000000ffff74b224 */ /* 0x000fe200078e0a74 */
[----:B------:R-:W-:Y:S01]  /*5ee0*/  IABS R109, R10 ;  /* 0x0000000a006d7213 */ /* 0x000fe20000000000 */
[----:B------:R-:W-:Y:S01]  /*5ef0*/  IMAD.HI.U32 R4, R9, R113, RZ ;  /* 0x0000007109047227 */ /* 0x000fe200078e00ff */
[----:B------:R-:W-:-:S03]  /*5f00*/  ISETP.GT.U32.AND P3, PT, R8, R7, PT ;  /* 0x000000070800720c */ /* 0x000fc60003f64070 */
[----:B------:R-:W-:Y:S02]  /*5f10*/  @!P4 IMAD.IADD R11, R11, 0x1, -R8 ;  /* 0x000000010b0bc824 */ /* 0x000fe400078e0a08 */
[----:B------:R-:W-:Y:S02]  /*5f20*/  IMAD.MOV R6, RZ, RZ, -R6 ;  /* 0x000000ffff067224 */ /* 0x000fe400078e0a06 */
[----:B------:R-:W-:Y:S01]  /*5f30*/  VIADD R12, R0, 0x6b ;  /* 0x0000006b000c7836 */ /* 0x000fe20000000000 */
[C---:B------:R-:W-:Y:S01]  /*5f40*/  ISETP.GT.U32.AND P4, PT, R8.reuse, R11, PT ;  /* 0x0000000b0800720c */ /* 0x040fe20003f84070 */
[----:B------:R-:W-:Y:S02]  /*5f50*/  IMAD.MOV R4, RZ, RZ, -R4 ;  /* 0x000000ffff047224 */ /* 0x000fe400078e0a04 */
[----:B------:R-:W-:Y:S01]  /*5f60*/  IMAD R111, R8, R6, R111 ;  /* 0x00000006086f7224 */ /* 0x000fe200078e026f */
[----:B------:R-:W-:Y:S01]  /*5f70*/  IABS R107, R12 ;  /* 0x0000000c006b7213 */ /* 0x000fe20000000000 */
[----:B------:R-:W-:-:S02]  /*5f80*/  IMAD.MOV.U32 R17, RZ, RZ, R3 ;  /* 0x000000ffff117224 */ /* 0x000fc400078e0003 */
[----:B------:R-:W-:Y:S02]  /*5f90*/  IMAD R113, R8, R4, R113 ;  /* 0x0000000408717224 */ /* 0x000fe400078e0271 */
[----:B------:R-:W-:-:S04]  /*5fa0*/  IMAD.HI.U32 R4, R9, R109, RZ ;  /* 0x0000006d09047227 */ /* 0x000fc800078e00ff */
[----:B------:R-:W-:Y:S01]  /*5fb0*/  @!P1 IMAD.MOV R17, RZ, RZ, -R17 ;  /* 0x000000ffff119224 */ /* 0x000fe200078e0a11 */
[----:B------:R-:W-:Y:S01]  /*5fc0*/  ISETP.GT.U32.AND P1, PT, R8, R111, PT ;  /* 0x0000006f0800720c */ /* 0x000fe20003f24070 */
[----:B------:R-:W-:-:S03]  /*5fd0*/  IMAD.HI.U32 R3, R9, R107, RZ ;  /* 0x0000006b09037227 */ /* 0x000fc600078e00ff */
[----:B------:R-:W-:Y:S01]  /*5fe0*/  STL [R1+0x36c], R17 ;  /* 0x00036c1101007387 */ /* 0x000fe20000100800 */
[----:B------:R-:W-:Y:S01]  /*5ff0*/  @!P3 IMAD.IADD R7, R7, 0x1, -R8 ;  /* 0x000000010707b824 */ /* 0x000fe200078e0a08 */
[----:B------:R-:W-:Y:S01]  /*6000*/  ISETP.GE.AND P3, PT, R14, RZ, PT ;  /* 0x000000ff0e00720c */ /* 0x000fe20003f66270 */
[----:B------:R-:W-:Y:S02]  /*6010*/  IMAD.MOV R4, RZ, RZ, -R4 ;  /* 0x000000ffff047224 */ /* 0x000fe400078e0a04 */
[----:B------:R-:W-:Y:S02]  /*6020*/  IMAD.MOV R3, RZ, RZ, -R3 ;  /* 0x000000ffff037224 */ /* 0x000fe400078e0a03 */
[----:B------:R-:W-:Y:S01]  /*6030*/  @!P4 IMAD.IADD R11, R11, 0x1, -R8 ;  /* 0x000000010b0bc824 */ /* 0x000fe200078e0a08 */
[----:B------:R-:W-:Y:S01]  /*6040*/  ISETP.GE.AND P4, PT, R10, RZ, PT ;  /* 0x000000ff0a00720c */ /* 0x000fe20003f86270 */
[----:B------:R-:W-:Y:S02]  /*6050*/  IMAD R109, R8, R4, R109 ;  /* 0x00000004086d7224 */ /* 0x000fe400078e026d */
[----:B------:R-:W-:-:S02]  /*6060*/  IMAD.MOV.U32 R15, RZ, RZ, R7 ;  /* 0x000000ffff0f7224 */ /* 0x000fc400078e0007 */
[----:B------:R-:W-:Y:S01]  /*6070*/  @!P2 IMAD.MOV R115, RZ, RZ, -R115 ;  /* 0x000000ffff73a224 */ /* 0x000fe200078e0a73 */
[C---:B------:R-:W-:Y:S01]  /*6080*/  ISETP.GT.U32.AND P2, PT, R8.reuse, R113, PT ;  /* 0x000000710800720c */ /* 0x040fe20003f44070 */
[C---:B------:R-:W-:Y:S02]  /*6090*/  IMAD R107, R8.reuse, R3, R107 ;  /* 0x00000003086b7224 */ /* 0x040fe400078e026b */
[----:B------:R-:W-:Y:S02]  /*60a0*/  IMAD.MOV.U32 R6, RZ, RZ, R11 ;  /* 0x000000ffff067224 */ /* 0x000fe400078e000b */
[----:B------:R-:W-:Y:S01]  /*60b0*/  @!P5 IMAD.MOV R15, RZ, RZ, -R15 ;  /* 0x000000ffff0fd224 */ /* 0x000fe200078e0a0f */
[C---:B------:R-:W-:Y:S01]  /*60c0*/  ISETP.GT.U32.AND P5, PT, R8.reuse, R109, PT ;  /* 0x0000006d0800720c */ /* 0x040fe20003fa4070 */
[----:B------:R-:W-:Y:S02]  /*60d0*/  @!P1 IMAD.IADD R111, R111, 0x1, -R8 ;  /* 0x000000016f6f9824 */ /* 0x000fe400078e0a08 */
[----:B------:R-:W-:Y:S01]  /*60e0*/  @!P6 IMAD.MOV R6, RZ, RZ, -R6 ;  /* 0x000000ffff06e224 */ /* 0x000fe200078e0a06 */
[----:B------:R-:W-:Y:S01]  /*60f0*/  ISETP.GT.U32.AND P6, PT, R8, R107, PT ;  /* 0x0000006b0800720c */ /* 0x000fe20003fc4070 */
[----:B------:R-:W-:Y:S01]  /*6100*/  VIADD R4, R0, 0x6c ;  /* 0x0000006c00047836 */ /* 0x000fe20000000000 */
[----:B------:R-:W-:Y:S01]  /*6110*/  ISETP.GT.U32.AND P1, PT, R8, R111, PT ;  /* 0x0000006f0800720c */ /* 0x000fe20003f24070 */
[----:B------:R-:W-:-:S02]  /*6120*/  @!P2 IMAD.IADD R113, R113, 0x1, -R8 ;  /* 0x000000017171a824 */ /* 0x000fc400078e0a08 */
[----:B------:R-:W-:Y:S01]  /*6130*/  IMAD.MOV.U32 R16, RZ, RZ, R5 ;  /* 0x000000ffff107224 */ /* 0x000fe200078e0005 */
[----:B------:R-:W-:Y:S01]  /*6140*/  IABS R5, R4 ;  /* 0x0000000400057213 */ /* 0x000fe20000000000 */
[----:B------:R-:W-:Y:S01]  /*6150*/  VIADD R10, R0, 0x6d ;  /* 0x0000006d000a7836 */ /* 0x000fe20000000000 */
[C---:B------:R-:W-:Y:S01]  /*6160*/  ISETP.GT.U32.AND P2, PT, R8.reuse, R113, PT ;  /* 0x000000710800720c */ /* 0x040fe20003f44070 */
[--C-:B------:R-:W-:Y:S02]  /*6170*/  @!P5 IMAD.IADD R109, R109, 0x1, -R8.reuse ;  /* 0x000000016d6dd824 */ /* 0x100fe400078e0a08 */
[----:B------:R-:W-:Y:S01]  /*6180*/  IMAD.HI.U32 R3, R9, R5, RZ ;  /* 0x0000000509037227 */ /* 0x000fe200078e00ff */
[----:B------:R-:W-:Y:S02]  /*6190*/  IABS R7, R10 ;  /* 0x0000000a00077213 */ /* 0x000fe40000000000 */
[----:B------:R-:W-:Y:S01]  /*61a0*/  ISETP.GT.U32.AND P5, PT, R8, R109, PT ;  /* 0x0000006d0800720c */ /* 0x000fe20003fa4070 */
[----:B------:R-:W-:-:S02]  /*61b0*/  @!P6 IMAD.IADD R107, R107, 0x1, -R8 ;  /* 0x000000016b6be824 */ /* 0x000fc400078e0a08 */
[----:B------:R-:W-:Y:S01]  /*61c0*/  @!P1 IMAD.IADD R111, R111, 0x1, -R8 ;  /* 0x000000016f6f9824 */ /* 0x000fe200078e0a08 */
[----:B------:R-:W-:Y:S01]  /*61d0*/  ISETP.GE.AND P1, PT, R4, RZ, PT ;  /* 0x000000ff0400720c */ /* 0x000fe20003f26270 */
[----:B------:R-:W-:Y:S01]  /*61e0*/  IMAD.HI.U32 R4, R9, R7, RZ ;  /* 0x0000000709047227 */ /* 0x000fe200078e00ff */
[----:B------:R-:W-:-:S03]  /*61f0*/  ISETP.GT.U32.AND P6, PT, R8, R107, PT ;  /* 0x0000006b0800720c */ /* 0x000fc60003fc4070 */
[----:B------:R-:W-:Y:S02]  /*6200*/  IMAD.MOV R3, RZ, RZ, -R3 ;  /* 0x000000ffff037224 */ /* 0x000fe400078e0a03 */
[----:B------:R-:W-:Y:S01]  /*6210*/  @!P0 IMAD.MOV R16, RZ, RZ, -R16 ;  /* 0x000000ffff108224 */ /* 0x000fe200078e0a10 */
[----:B------:R-:W-:Y:S01]  /*6220*/  ISETP.GE.AND P0, PT, R13, RZ, PT ;  /* 0x000000ff0d00720c */ /* 0x000fe20003f06270 */
[----:B------:R-:W-:Y:S02]  /*6230*/  IMAD.MOV R4, RZ, RZ, -R4 ;  /* 0x000000ffff047224 */ /* 0x000fe400078e0a04 */
[----:B------:R-:W-:Y:S01]  /*6240*/  IMAD R5, R8, R3, R5 ;  /* 0x0000000308057224 */ /* 0x000fe200078e0205 */
[----:B------:R-:W-:Y:S01]  /*6250*/  STL [R1+0x374], R16 ;  /* 0x0003741001007387 */ /* 0x000fe20000100800 */
[----:B------:R-:W-:Y:S01]  /*6260*/  @!P2 IMAD.IADD R113, R113, 0x1, -R8 ;  /* 0x000000017171a824 */ /* 0x000fe200078e0a08 */
[----:B------:R-:W-:Y:S01]  /*6270*/  ISETP.GE.AND P2, PT, R12, RZ, PT ;  /* 0x000000ff0c00720c */ /* 0x000fe20003f46270 */
[----:B------:R-:W-:Y:S01]  /*6280*/  VIADD R12, R0, 0x6e ;  /* 0x0000006e000c7836 */ /* 0x000fe20000000000 */
[----:B------:R-:W-:Y:S01]  /*6290*/  STL [R1+0x37c], R15 ;  /* 0x00037c0f01007387 */ /* 0x000fe20000100800 */
[----:B------:R-:W-:-:S02]  /*62a0*/  IMAD R7, R8, R4, R7 ;  /* 0x0000000408077224 */ /* 0x000fc400078e0207 */
[--C-:B------:R-:W-:Y:S01]  /*62b0*/  @!P5 IMAD.IADD R109, R109, 0x1, -R8.reuse ;  /* 0x000000016d6dd824 */ /* 0x100fe200078e0a08 */
[C---:B------:R-:W-:Y:S01]  /*62c0*/  ISETP.GT.U32.AND P5, PT, R8.reuse, R5, PT ;  /* 0x000000050800720c */ /* 0x040fe20003fa4070 */
[----:B------:R0:W-:Y:S01]  /*62d0*/  STL [R1+0x384], R6 ;  /* 0x0003840601007387 */ /* 0x0001e20000100800 */
[--C-:B------:R-:W-:Y:S01]  /*62e0*/  @!P6 IMAD.IADD R107, R107, 0x1, -R8.reuse ;  /* 0x000000016b6be824 */ /* 0x100fe200078e0a08 */
[----:B------:R-:W-:Y:S01]  /*62f0*/  ISETP.GT.U32.AND P6, PT, R8, R7, PT ;  /* 0x000000070800720c */ /* 0x000fe20003fc4070 */
[----:B------:R-:W-:Y:S01]  /*6300*/  @!P0 IMAD.MOV R113, RZ, RZ, -R113 ;  /* 0x000000ffff718224 */ /* 0x000fe200078e0a71 */
[----:B------:R-:W-:Y:S01]  /*6310*/  ISETP.GE.AND P0, PT, R10, RZ, PT ;  /* 0x000000ff0a00720c */ /* 0x000fe20003f06270 */
[C---:B------:R-:W-:Y:S02]  /*6320*/  VIADD R10, R0.reuse, 0x6f ;  /* 0x0000006f000a7836 */ /* 0x040fe40000000000 */
[C---:B------:R-:W-:Y:S02]  /*6330*/  VIADD R14, R0.reuse, 0x71 ;  /* 0x00000071000e7836 */ /* 0x040fe40000000000 */
[----:B------:R-:W-:Y:S01]  /*6340*/  VIADD R13, R0, 0x70 ;  /* 0x00000070000d7836 */ /* 0x000fe20000000000 */
[----:B0-----:R-:W-:Y:S01]  /*6350*/  IABS R6, R12 ;  /* 0x0000000c00067213 */ /* 0x001fe20000000000 */
[----:B------:R-:W-:Y:S01]  /*6360*/  @!P4 IMAD.MOV R109, RZ, RZ, -R109 ;  /* 0x000000ffff6dc224 */ /* 0x000fe200078e0a6d */
[----:B------:R-:W-:Y:S01]  /*6370*/  IABS R11, R10 ;  /* 0x0000000a000b7213 */ /* 0x000fe20000000000 */
[----:B------:R-:W-:Y:S01]  /*6380*/  @!P5 IMAD.IADD R5, R5, 0x1, -R8 ;  /* 0x000000010505d824 */ /* 0x000fe200078e0a08 */
[----:B------:R-:W-:Y:S01]  /*6390*/  IABS R103, R14 ;  /* 0x0000000e00677213 */ /* 0x000fe20000000000 */
[----:B------:R-:W-:Y:S01]  /*63a0*/  IMAD.HI.U32 R3, R9, R6, RZ ;  /* 0x0000000609037227 */ /* 0x000fe200078e00ff */
[----:B------:R-:W-:-:S03]  /*63b0*/  IABS R105, R13 ;  /* 0x0000000d00697213 */ /* 0x000fc60000000000 */
[----:B------:R-:W-:Y:S02]  /*63c0*/  IMAD.MOV R3, RZ, RZ, -R3 ;  /* 0x000000ffff037224 */ /* 0x000fe400078e0a03 */
[----:B------:R-:W-:Y:S01]  /*63d0*/  @!P6 IMAD.IADD R7, R7, 0x1, -R8 ;  /* 0x000000010707e824 */ /* 0x000fe200078e0a08 */
[C---:B------:R-:W-:Y:S01]  /*63e0*/  ISETP.GT.U32.AND P6, PT, R8.reuse, R5, PT ;  /* 0x000000050800720c */ /* 0x040fe20003fc4070 */
[C---:B------:R-:W-:Y:S02]  /*63f0*/  IMAD R3, R8.reuse, R3, R6 ;  /* 0x0000000308037224 */ /* 0x040fe400078e0206 */
[----:B------:R-:W-:Y:S01]  /*6400*/  IMAD.HI.U32 R4, R9, R11, RZ ;  /* 0x0000000b09047227 */ /* 0x000fe200078e00ff */
[C---:B------:R-:W-:Y:S02]  /*6410*/  ISETP.GT.U32.AND P4, PT, R8.reuse, R7, PT ;  /* 0x000000070800720c */ /* 0x040fe40003f84070 */
[----:B------:R-:W-:Y:S01]  /*6420*/  ISETP.GT.U32.AND P5, PT, R8, R3, PT ;  /* 0x000000030800720c */ /* 0x000fe20003fa4070 */
[----:B------:R-:W-:-:S02]  /*6430*/  IMAD.MOV R4, RZ, RZ, -R4 ;  /* 0x000000ffff047224 */ /* 0x000fc400078e0a04 */
[----:B------:R-:W-:-:S04]  /*6440*/  IMAD.HI.U32 R6, R9, R105, RZ ;  /* 0x0000006909067227 */ /* 0x000fc800078e00ff */
[C---:B------:R-:W-:Y:S02]  /*6450*/  IMAD R11, R8.reuse, R4, R11 ;  /* 0x00000004080b7224 */ /* 0x040fe400078e020b */
[----:B------:R-:W-:Y:S02]  /*6460*/  @!P6 IMAD.IADD R5, R5, 0x1, -R8 ;  /* 0x000000010505e824 */ /* 0x000fe400078e0a08 */
[----:B------:R-:W-:Y:S01]  /*6470*/  IMAD.HI.U32 R4, R9, R103, RZ ;  /* 0x0000006709047227 */ /* 0x000fe200078e00ff */
[----:B------:R-:W-:-:S03]  /*6480*/  ISETP.GT.U32.AND P6, PT, R8, R11, PT ;  /* 0x0000000b0800720c */ /* 0x000fc60003fc4070 */
[----:B------:R-:W-:Y:S02]  /*6490*/  @!P5 IMAD.IADD R3, R3, 0x1, -R8 ;  /* 0x000000010303d824 */ /* 0x000fe400078e0a08 */
[----:B------:R-:W-:Y:S02]  /*64a0*/  IMAD.MOV R4, RZ, RZ, -R4 ;  /* 0x000000ffff047224 */ /* 0x000fe400078e0a04 */
[----:B------:R-:W-:Y:S01]  /*64b0*/  IMAD.MOV R6, RZ, RZ, -R6 ;  /* 0x000000ffff067224 */ /* 0x000fe200078e0a06 */
[C---:B------:R-:W-:Y:S01]  /*64c0*/  ISETP.GT.U32.AND P5, PT, R8.reuse, R3, PT ;  /* 0x000000030800720c */ /* 0x040fe20003fa4070 */
[C---:B------:R-:W-:Y:S02]  /*64d0*/  IMAD R103, R8.reuse, R4, R103 ;  /* 0x0000000408677224 */ /* 0x040fe400078e0267 */
[----:B------:R-:W-:Y:S02]  /*64e0*/  IMAD R105, R8, R6, R105 ;  /* 0x0000000608697224 */ /* 0x000fe400078e0269 */
[----:B------:R-:W-:-:S02]  /*64f0*/  IMAD.MOV.U32 R16, RZ, RZ, R5 ;  /* 0x000000ffff107224 */ /* 0x000fc400078e0005 */
[----:B------:R-:W-:Y:S01]  /*6500*/  @!P6 IMAD.IADD R11, R11, 0x1, -R8 ;  /* 0x000000010b0be824 */ /* 0x000fe200078e0a08 */
[C---:B------:R-:W-:Y:S01]  /*6510*/  ISETP.GT.U32.AND P6, PT, R8.reuse, R103, PT ;  /* 0x000000670800720c */ /* 0x040fe20003fc4070 */
[----:B------:R-:W-:Y:S01]  /*6520*/  @!P1 IMAD.MOV R16, RZ, RZ, -R16 ;  /* 0x000000ffff109224 */ /* 0x000fe200078e0a10 */
[----:B------:R-:W-:Y:S01]  /*6530*/  ISETP.GT.U32.AND P1, PT, R8, R105, PT ;  /* 0x000000690800720c */ /* 0x000fe20003f24070 */
[----:B------:R-:W-:Y:S02]  /*6540*/  VIADD R15, R0, 0x72 ;  /* 0x00000072000f7836 */ /* 0x000fe40000000000 */
[--C-:B------:R-:W-:Y:S01]  /*6550*/  @!P5 IMAD.IADD R3, R3, 0x1, -R8.reuse ;  /* 0x000000010303d824 */ /* 0x100fe200078e0a08 */
[----:B------:R-:W-:Y:S01]  /*6560*/  ISETP.GE.AND P5, PT, R14, RZ, PT ;  /* 0x000000ff0e00720c */ /* 0x000fe20003fa6270 */
[--C-:B------:R-:W-:Y:S01]  /*6570*/  @!P4 IMAD.IADD R7, R7, 0x1, -R8.reuse ;  /* 0x000000010707c824 */ /* 0x100fe200078e0a08 */
[----:B------:R-:W-:Y:S01]  /*6580*/  IABS R101, R15 ;  /* 0x0000000f00657213 */ /* 0x000fe20000000000 */
[----:B------:R-:W-:Y:S01]  /*6590*/  VIADD R14, R0, 0x73 ;  /* 0x00000073000e7836 */ /* 0x000fe20000000000 */
[----:B------:R0:W-:Y:S01]  /*65a0*/  STL [R1+0x38c], R16 ;  /* 0x00038c1001007387 */ /* 0x0001e20000100800 */
[----:B------:R-:W-:Y:S01]  /*65b0*/  IMAD.MOV.U32 R5, RZ, RZ, R7 ;  /* 0x000000ffff057224 */ /* 0x000fe200078e0007 */
[----:B------:R-:W-:Y:S01]  /*65c0*/  ISETP.GE.AND P4, PT, R13, RZ, PT ;  /* 0x000000ff0d00720c */ /* 0x000fe20003f86270 */
        /* <DEDUP_REMOVED lines=11> */
[C---:B0-----:R-:W-:Y:S02]  /*6680*/  VIADD R16, R0.reuse, 0x74 ;  /* 0x0000007400107836 */ /* 0x041fe40000000000 */
[----:B------:R-:W-:Y:S02]  /*6690*/  VIADD R17, R0, 0x75 ;  /* 0x0000007500117836 */ /* 0x000fe40000000000 */
[----:B-1----:R-:W-:Y:S01]  /*66a0*/  IMAD.MOV R5, RZ, RZ, -R4 ;  /* 0x000000ffff057224 */ /* 0x002fe200078e0a04 */
[----:B------:R-:W-:Y:S01]  /*66b0*/  IABS R7, R16 ;  /* 0x0000001000077213 */ /* 0x000fe20000000000 */
[C---:B------:R-:W-:Y:S02]  /*66c0*/  IMAD R101, R8.reuse, R6, R101 ;  /* 0x0000000608657224 */ /* 0x040fe400078e0265 */
[----:B------:R-:W-:-:S02]  /*66d0*/  IMAD R100, R8, R5, R100 ;  /* 0x0000000508647224 */ /* 0x000fc400078e0264 */
[----:B------:R-:W-:Y:S01]  /*66e0*/  @!P2 IMAD.MOV R107, RZ, RZ, -R107 ;  /* 0x000000ffff6ba224 */ /* 0x000fe200078e0a6b */
[----:B------:R-:W-:Y:S01]  /*66f0*/  ISETP.GE.AND P2, PT, R10, RZ, PT ;  /* 0x000000ff0a00720c */ /* 0x000fe20003f46270 */
[----:B------:R-:W-:Y:S01]  /*6700*/  @!P3 IMAD.MOV R111, RZ, RZ, -R111 ;  /* 0x000000ffff6fb224 */ /* 0x000fe200078e0a6f */
[----:B------:R-:W-:Y:S01]  /*6710*/  IABS R10, R17 ;  /* 0x00000011000a7213 */ /* 0x000fe20000000000 */
[--C-:B------:R-:W-:Y:S01]  /*6720*/  @!P1 IMAD.IADD R11, R11, 0x1, -R8.reuse ;  /* 0x000000010b0b9824 */ /* 0x100fe200078e0a08 */
[----:B------:R-:W-:Y:S01]  /*6730*/  ISETP.GE.AND P3, PT, R12, RZ, PT ;  /* 0x000000ff0c00720c */ /* 0x000fe20003f66270 */
[----:B------:R-:W-:Y:S01]  /*6740*/  @!P6 IMAD.IADD R103, R103, 0x1, -R8 ;  /* 0x000000016767e824 */ /* 0x000fe200078e0a08 */
[C---:B------:R-:W-:Y:S01]  /*6750*/  ISETP.GT.U32.AND P1, PT, R8.reuse, R101, PT ;  /* 0x000000650800720c */ /* 0x040fe20003f24070 */
[----:B------:R-:W-:Y:S01]  /*6760*/  IMAD.HI.U32 R4, R9, R7, RZ ;  /* 0x0000000709047227 */ /* 0x000fe200078e00ff */
[----:B------:R-:W-:-:S03]  /*6770*/  ISETP.GT.U32.AND P6, PT, R8, R100, PT ;  /* 0x000000640800720c */ /* 0x000fc60003fc4070 */
[----:B------:R-:W-:Y:S02]  /*6780*/  VIADD R18, R0, 0x76 ;  /* 0x0000007600127836 */ /* 0x000fe40000000000 */
[----:B------:R-:W-:-:S03]  /*6790*/  IMAD.HI.U32 R5, R9, R10, RZ ;  /* 0x0000000a09057227 */ /* 0x000fc600078e00ff */
[----:B------:R-:W-:Y:S01]  /*67a0*/  IABS R12, R18 ;  /* 0x00000012000c7213 */ /* 0x000fe20000000000 */
[----:B------:R-:W-:Y:S02]  /*67b0*/  IMAD.MOV R4, RZ, RZ, -R4 ;  /* 0x000000ffff047224 */ /* 0x000fe400078e0a04 */
[----:B------:R-:W-:Y:S02]  /*67c0*/  IMAD.MOV R13, RZ, RZ, -R5 ;  /* 0x000000ffff0d7224 */ /* 0x000fe400078e0a05 */
[C---:B------:R-:W-:Y:S02]  /*67d0*/  IMAD R5, R8.reuse, R4, R7 ;  /* 0x0000000408057224 */ /* 0x040fe400078e0207 */
[----:B------:R-:W-:Y:S02]  /*67e0*/  IMAD R7, R8, R13, R10 ;  /* 0x0000000d08077224 */ /* 0x000fe400078e020a */
[----:B------:R-:W-:Y:S01]  /*67f0*/  @!P0 IMAD.IADD R105, R105, 0x1, -R8 ;  /* 0x0000000169698824 */ /* 0x000fe200078e0a08 */
[----:B------:R-:W-:Y:S01]  /*6800*/  ISETP.GE.AND P0, PT, R15, RZ, PT ;  /* 0x000000ff0f00720c */ /* 0x000fe20003f06270 */
[----:B------:R-:W-:-:S04]  /*6810*/  IMAD.HI.U32 R6, R9, R12, RZ ;  /* 0x0000000c09067227 */ /* 0x000fc800078e00ff */
[--C-:B------:R-:W-:Y:S01]  /*6820*/  @!P1 IMAD.IADD R101, R101, 0x1, -R8.reuse ;  /* 0x0000000165659824 */ /* 0x100fe200078e0a08 */
[----:B------:R-:W-:Y:S01]  /*6830*/  ISETP.GE.AND P1, PT, R14, RZ, PT ;  /* 0x000000ff0e00720c */ /* 0x000fe20003f26270 */
[----:B------:R-:W-:Y:S02]  /*6840*/  VIADD R10, R0, 0x77 ;  /* 0x00000077000a7836 */ /* 0x000fe40000000000 */
[----:B------:R-:W-:Y:S01]  /*6850*/  @!P6 IMAD.IADD R100, R100, 0x1, -R8 ;  /* 0x000000016464e824 */ /* 0x000fe200078e0a08 */
[C---:B------:R-:W-:Y:S01]  /*6860*/  ISETP.GT.U32.AND P6, PT, R8.reuse, R101, PT ;  /* 0x000000650800720c */ /* 0x040fe20003fc4070 */
[----:B------:R-:W-:Y:S02]  /*6870*/  IMAD.MOV.U32 R19, RZ, RZ, R11 ;  /* 0x000000ffff137224 */ /* 0x000fe400078e000b */
[----:B------:R-:W-:Y:S01]  /*6880*/  @!P3 IMAD.MOV R3, RZ, RZ, -R3 ;  /* 0x000000ffff03b224 */ /* 0x000fe200078e0a03 */
[C---:B------:R-:W-:Y:S01]  /*6890*/  ISETP.GT.U32.AND P3, PT, R8.reuse, R5, PT ;  /* 0x000000050800720c */ /* 0x040fe20003f64070 */
[----:B------:R-:W-:Y:S01]  /*68a0*/  IMAD.MOV R15, RZ, RZ, -R6 ;  /* 0x000000ffff0f7224 */ /* 0x000fe200078e0a06 */
[----:B------:R-:W-:Y:S01]  /*68b0*/  IABS R6, R10 ;  /* 0x0000000a00067213 */ /* 0x000fe20000000000 */
[----:B------:R-:W-:Y:S01]  /*68c0*/  @!P2 IMAD.MOV R19, RZ, RZ, -R19 ;  /* 0x000000ffff13a224 */ /* 0x000fe200078e0a13 */
[C---:B------:R-:W-:Y:S01]  /*68d0*/  ISETP.GT.U32.AND P2, PT, R8.reuse, R100, PT ;  /* 0x000000640800720c */ /* 0x040fe20003f44070 */
[----:B------:R-:W-:Y:S01]  /*68e0*/  @!P4 IMAD.MOV R105, RZ, RZ, -R105 ;  /* 0x000000ffff69c224 */ /* 0x000fe200078e0a69 */
[C---:B------:R-:W-:Y:S01]  /*68f0*/  ISETP.GT.U32.AND P4, PT, R8.reuse, R7, PT ;  /* 0x000000070800720c */ /* 0x040fe20003f84070 */
[----:B------:R0:W-:Y:S01]  /*6900*/  STL [R1+0x39c], R3 ;  /* 0x00039c0301007387 */ /* 0x0001e20000100800 */
[----:B------:R-:W-:-:S02]  /*6910*/  IMAD R13, R8, R15, R12 ;  /* 0x0000000f080d7224 */ /* 0x000fc400078e020c */
[--C-:B------:R-:W-:Y:S01]  /*6920*/  @!P6 IMAD.IADD R101, R101, 0x1, -R8.reuse ;  /* 0x000000016565e824 */ /* 0x100fe200078e0a08 */
[----:B------:R-:W-:Y:S01]  /*6930*/  STL [R1+0x3a4], R19 ;  /* 0x0003a41301007387 */ /* 0x000fe20000100800 */
[----:B------:R-:W-:Y:S01]  /*6940*/  VIADD R12, R0, 0x78 ;  /* 0x00000078000c7836 */ /* 0x000fe20000000000 */
[----:B------:R-:W-:Y:S01]  /*6950*/  ISETP.GT.U32.AND P6, PT, R8, R13, PT ;  /* 0x0000000d0800720c */ /* 0x000fe20003fc4070 */
[----:B------:R-:W-:Y:S01]  /*6960*/  @!P3 IMAD.IADD R5, R5, 0x1, -R8 ;  /* 0x000000010505b824 */ /* 0x000fe200078e0a08 */
[----:B------:R-:W-:Y:S01]  /*6970*/  ISETP.GE.AND P3, PT, R18, RZ, PT ;  /* 0x000000ff1200720c */ /* 0x000fe20003f66270 */
[----:B------:R-:W-:Y:S01]  /*6980*/  @!P5 IMAD.MOV R103, RZ, RZ, -R103 ;  /* 0x000000ffff67d224 */ /* 0x000fe200078e0a67 */
[----:B------:R-:W-:Y:S01]  /*6990*/  IABS R99, R12 ;  /* 0x0000000c00637213 */ /* 0x000fe20000000000 */
[----:B0-----:R-:W-:Y:S01]  /*69a0*/  IMAD.HI.U32 R3, R9, R6, RZ ;  /* 0x0000000609037227 */ /* 0x001fe200078e00ff */
[----:B------:R-:W-:-:S03]  /*69b0*/  ISETP.GE.AND P5, PT, R16, RZ, PT ;  /* 0x000000ff1000720c */ /* 0x000fc60003fa6270 */
[----:B------:R-:W-:Y:S02]  /*69c0*/  IMAD.MOV R3, RZ, RZ, -R3 ;  /* 0x000000ffff037224 */ /* 0x000fe400078e0a03 */
[----:B------:R-:W-:Y:S01]  /*69d0*/  @!P2 IMAD.IADD R100, R100, 0x1, -R8 ;  /* 0x000000016464a824 */ /* 0x000fe200078e0a08 */
[----:B------:R-:W-:Y:S01]  /*69e0*/  ISETP.GE.AND P2, PT, R17, RZ, PT ;  /* 0x000000ff1100720c */ /* 0x000fe20003f46270 */
[C---:B------:R-:W-:Y:S02]  /*69f0*/  IMAD R3, R8.reuse, R3, R6 ;  /* 0x0000000308037224 */ /* 0x040fe400078e0206 */
[----:B------:R-:W-:Y:S01]  /*6a00*/  @!P4 IMAD.IADD R7, R7, 0x1, -R8 ;  /* 0x000000010707c824 */ /* 0x000fe200078e0a08 */
[C---:B------:R-:W-:Y:S01]  /*6a10*/  ISETP.GT.U32.AND P4, PT, R8.reuse, R5, PT ;  /* 0x000000050800720c */ /* 0x040fe20003f84070 */
[----:B------:R-:W-:Y:S01]  /*6a20*/  @!P1 IMAD.MOV R100, RZ, RZ, -R100 ;  /* 0x000000ffff649224 */ /* 0x000fe200078e0a64 */
[----:B------:R-:W-:Y:S01]  /*6a30*/  ISETP.GT.U32.AND P1, PT, R8, R3, PT ;  /* 0x000000030800720c */ /* 0x000fe20003f24070 */
[----:B------:R-:W-:-:S02]  /*6a40*/  VIADD R11, R0, 0x79 ;  /* 0x00000079000b7836 */ /* 0x000fc40000000000 */
[----:B------:R-:W-:-:S03]  /*6a50*/  IMAD.HI.U32 R4, R9, R99, RZ ;  /* 0x0000006309047227 */ /* 0x000fc600078e00ff */
[----:B------:R-:W-:Y:S01]  /*6a60*/  IABS R97, R11 ;  /* 0x0000000b00617213 */ /* 0x000fe20000000000 */
[----:B------:R-:W-:Y:S01]  /*6a70*/  @!P6 IMAD.IADD R13, R13, 0x1, -R8 ;  /* 0x000000010d0de824 */ /* 0x000fe200078e0a08 */
[----:B------:R-:W-:Y:S01]  /*6a80*/  ISETP.GT.U32.AND P6, PT, R8, R7, PT ;  /* 0x000000070800720c */ /* 0x000fe20003fc4070 */
[----:B------:R-:W-:Y:S02]  /*6a90*/  IMAD.MOV R4, RZ, RZ, -R4 ;  /* 0x000000ffff047224 */ /* 0x000fe400078e0a04 */
[--C-:B------:R-:W-:Y:S01]  /*6aa0*/  @!P4 IMAD.IADD R5, R5, 0x1, -R8.reuse ;  /* 0x000000010505c824 */ /* 0x100fe200078e0a08 */
[----:B------:R-:W-:Y:S01]  /*6ab0*/  ISETP.GE.AND P4, PT, R10, RZ, PT ;  /* 0x000000ff0a00720c */ /* 0x000fe20003f86270 */
[----:B------:R-:W-:Y:S01]  /*6ac0*/  @!P1 IMAD.IADD R3, R3, 0x1, -R8 ;  /* 0x0000000103039824 */ /* 0x000fe200078e0a08 */
[----:B------:R-:W-:Y:S01]  /*6ad0*/  ISETP.GE.AND P1, PT, R11, RZ, PT ;  /* 0x000000ff0b00720c */ /* 0x000fe20003f26270 */
[----:B------:R-:W-:Y:S02]  /*6ae0*/  IMAD.MOV.U32 R15, RZ, RZ, R5 ;  /* 0x000000ffff0f7224 */ /* 0x000fe400078e0005 */
[----:B------:R-:W-:Y:S01]  /*6af0*/  @!P0 IMAD.MOV R101, RZ, RZ, -R101 ;  /* 0x000000ffff658224 */ /* 0x000fe200078e0a65 */
[C---:B------:R-:W-:Y:S01]  /*6b00*/  ISETP.GT.U32.AND P0, PT, R8.reuse, R13, PT ;  /* 0x0000000d0800720c */ /* 0x040fe20003f04070 */
[----:B------:R-:W-:-:S02]  /*6b10*/  IMAD R99, R8, R4, R99 ;  /* 0x0000000408637224 */ /* 0x000fc400078e0263 */
[----:B------:R-:W-:Y:S02]  /*6b20*/  VIADD R10, R0, 0x7b ;  /* 0x0000007b000a7836 */ /* 0x000fe40000000000 */
[----:B------:R-:W-:-:S03]  /*6b30*/  IMAD.HI.U32 R4, R9, R97, RZ ;  /* 0x0000006109047227 */ /* 0x000fc600078e00ff */
[----:B------:R-:W-:Y:S01]  /*6b40*/  IABS R93, R10 ;  /* 0x0000000a005d7213 */ /* 0x000fe20000000000 */
[----:B------:R-:W-:Y:S01]  /*6b50*/  @!P5 IMAD.MOV R15, RZ, RZ, -R15 ;  /* 0x000000ffff0fd224 */ /* 0x000fe200078e0a0f */
[C---:B------:R-:W-:Y:S01]  /*6b60*/  ISETP.GT.U32.AND P5, PT, R8.reuse, R3, PT ;  /* 0x000000030800720c */ /* 0x040fe20003fa4070 */
[----:B------:R-:W-:Y:S02]  /*6b70*/  IMAD.MOV R4, RZ, RZ, -R4 ;  /* 0x000000ffff047224 */ /* 0x000fe400078e0a04 */
[----:B------:R-:W-:Y:S01]  /*6b80*/  @!P6 IMAD.IADD R7, R7, 0x1, -R8 ;  /* 0x000000010707e824 */ /* 0x000fe200078e0a08 */
[C---:B------:R-:W-:Y:S01]  /*6b90*/  ISETP.GT.U32.AND P6, PT, R8.reuse, R99, PT ;  /* 0x000000630800720c */ /* 0x040fe20003fc4070 */
[----:B------:R-:W-:Y:S01]  /*6ba0*/  IMAD R97, R8, R4, R97 ;  /* 0x0000000408617224 */ /* 0x000fe200078e0261 */
[----:B------:R-:W-:Y:S01]  /*6bb0*/  STL [R1+0x3ac], R15 ;  /* 0x0003ac0f01007387 */ /* 0x000fe20000100800 */
[----:B------:R-:W-:-:S04]  /*6bc0*/  IMAD.HI.U32 R4, R9, R93, RZ ;  /* 0x0000005d09047227 */ /* 0x000fc800078e00ff */
[----:B------:R-:W-:Y:S01]  /*6bd0*/  @!P2 IMAD.MOV R7, RZ, RZ, -R7 ;  /* 0x000000ffff07a224 */ /* 0x000fe200078e0a07 */
[----:B------:R-:W-:Y:S01]  /*6be0*/  ISETP.GT.U32.AND P2, PT, R8, R97, PT ;  /* 0x000000610800720c */ /* 0x000fe20003f44070 */
[----:B------:R-:W-:Y:S02]  /*6bf0*/  VIADD R14, R0, 0x7a ;  /* 0x0000007a000e7836 */ /* 0x000fe40000000000 */
[----:B------:R-:W-:Y:S01]  /*6c00*/  @!P0 IMAD.IADD R13, R13, 0x1, -R8 ;  /* 0x000000010d0d8824 */ /* 0x000fe200078e0a08 */
[----:B------:R-:W-:Y:S01]  /*6c10*/  ISETP.GE.AND P0, PT, R12, RZ, PT ;  /* 0x000000ff0c00720c */ /* 0x000fe20003f06270 */
[----:B------:R-:W-:Y:S01]  /*6c20*/  IMAD.MOV R4, RZ, RZ, -R4 ;  /* 0x000000ffff047224 */ /* 0x000fe200078e0a04 */
[----:B------:R-:W-:Y:S01]  /*6c30*/  IABS R95, R14 ;  /* 0x0000000e005f7213 */ /* 0x000fe20000000000 */
[----:B------:R-:W-:Y:S01]  /*6c40*/  @!P5 IMAD.IADD R3, R3, 0x1, -R8 ;  /* 0x000000010303d824 */ /* 0x000fe200078e0a08 */
[----:B------:R-:W-:Y:S01]  /*6c50*/  STL [R1+0x3b4], R7 ;  /* 0x0003b40701007387 */ /* 0x000fe20000100800 */
[----:B------:R-:W-:-:S02]  /*6c60*/  IMAD.MOV.U32 R5, RZ, RZ, R13 ;  /* 0x000000ffff057224 */ /* 0x000fc400078e000d */
[C---:B------:R-:W-:Y:S02]  /*6c70*/  IMAD R93, R8.reuse, R4, R93 ;  /* 0x00000004085d7224 */ /* 0x040fe400078e025d */
[----:B------:R-:W-:Y:S02]  /*6c80*/  IMAD.MOV.U32 R13, RZ, RZ, R3 ;  /* 0x000000ffff0d7224 */ /* 0x000fe400078e0003 */
[----:B------:R-:W-:Y:S02]  /*6c90*/  @!P6 IMAD.IADD R99, R99, 0x1, -R8 ;  /* 0x000000016363e824 */ /* 0x000fe400078e0a08 */
[----:B------:R-:W-:Y:S01]  /*6ca0*/  @!P4 IMAD.MOV R13, RZ, RZ, -R13 ;  /* 0x000000ffff0dc224 */ /* 0x000fe200078e0a0d */
[C---:B------:R-:W-:Y:S01]  /*6cb0*/  ISETP.GT.U32.AND P4, PT, R8.reuse, R93, PT ;  /* 0x0000005d0800720c */ /* 0x040fe20003f84070 */
[----:B------:R-:W-:Y:S01]  /*6cc0*/  IMAD.HI.U32 R6, R9, R95, RZ ;  /* 0x0000005f09067227 */ /* 0x000fe200078e00ff */
[----:B------:R-:W-:-:S03]  /*6cd0*/  ISETP.GT.U32.AND P6, PT, R8, R99, PT ;  /* 0x000000630800720c */ /* 0x000fc60003fc4070 */
[----:B------:R-:W-:Y:S02]  /*6ce0*/  @!P2 IMAD.IADD R97, R97, 0x1, -R8 ;  /* 0x000000016161a824 */ /* 0x000fe400078e0a08 */
[----:B------:R-:W-:Y:S02]  /*6cf0*/  IMAD.MOV R6, RZ, RZ, -R6 ;  /* 0x000000ffff067224 */ /* 0x000fe400078e0a06 */
[----:B------:R-:W-:Y:S01]  /*6d00*/  VIADD R11, R0, 0x7d ;  /* 0x0000007d000b7836 */ /* 0x000fe20000000000 */
[C---:B------:R-:W-:Y:S01]  /*6d10*/  ISETP.GT.U32.AND P2, PT, R8.reuse, R97, PT ;  /* 0x000000610800720c */ /* 0x040fe20003f44070 */
[----:B------:R-:W-:Y:S02]  /*6d20*/  IMAD R95, R8, R6, R95 ;  /* 0x00000006085f7224 */ /* 0x000fe400078e025f */
[----:B------:R-:W-:Y:S01]  /*6d30*/  @!P3 IMAD.MOV R5, RZ, RZ, -R5 ;  /* 0x000000ffff05b224 */ /* 0x000fe200078e0a05 */
[----:B------:R-:W-:Y:S01]  /*6d40*/  IABS R6, R11 ;  /* 0x0000000b00067213 */ /* 0x000fe20000000000 */
[----:B------:R-:W-:Y:S01]  /*6d50*/  VIADD R12, R0, 0x7e ;  /* 0x0000007e000c7836 */ /* 0x000fe20000000000 */
[----:B------:R-:W-:Y:S01]  /*6d60*/  ISETP.GT.U32.AND P5, PT, R8, R95, PT ;  /* 0x0000005f0800720c */ /* 0x000fe20003fa4070 */
[--C-:B------:R-:W-:Y:S01]  /*6d70*/  @!P4 IMAD.IADD R93, R93, 0x1, -R8.reuse ;  /* 0x000000015d5dc824 */ /* 0x100fe200078e0a08 */
[----:B------:R0:W-:Y:S01]  /*6d80*/  STL [R1+0x3bc], R5 ;  /* 0x0003bc0501007387 */ /* 0x0001e20000100800 */
[--C-:B------:R-:W-:Y:S01]  /*6d90*/  @!P6 IMAD.IADD R99, R99, 0x1, -R8.reuse ;  /* 0x000000016363e824 */ /* 0x100fe200078e0a08 */
[----:B------:R-:W-:Y:S01]  /*6da0*/  ISETP.GE.AND P6, PT, R10, RZ, PT ;  /* 0x000000ff0a00720c */ /* 0x000fe20003fc6270 */
[----:B------:R-:W-:Y:S01]  /*6db0*/  IMAD.HI.U32 R4, R9, R6, RZ ;  /* 0x0000000609047227 */ /* 0x000fe200078e00ff */
[----:B------:R-:W-:Y:S01]  /*6dc0*/  IABS R10, R12 ;  /* 0x0000000c000a7213 */ /* 0x000fe20000000000 */
[----:B------:R1:W-:Y:S01]  /*6dd0*/  STL [R1+0x3c4], R13 ;  /* 0x0003c40d01007387 */ /* 0x0003e20000100800 */
[----:B------:R-:W-:Y:S01]  /*6de0*/  ISETP.GT.U32.AND P4, PT, R8, R93, PT ;  /* 0x0000005d0800720c */ /* 0x000fe20003f84070 */
[----:B------:R-:W-:Y:S01]  /*6df0*/  @!P0 IMAD.MOV R99, RZ, RZ, -R99 ;  /* 0x000000ffff638224 */ /* 0x000fe200078e0a63 */
[----:B------:R-:W-:Y:S01]  /*6e00*/  ISETP.GE.AND P3, PT, R14, RZ, PT ;  /* 0x000000ff0e00720c */ /* 0x000fe20003f66270 */
[----:B------:R-:W-:Y:S01]  /*6e10*/  @!P2 IMAD.IADD R97, R97, 0x1, -R8 ;  /* 0x000000016161a824 */ /* 0x000fe200078e0a08 */
[----:B------:R-:W-:Y:S01]  /*6e20*/  ISETP.GE.AND P2, PT, R11, RZ, PT ;  /* 0x000000ff0b00720c */ /* 0x000fe20003f46270 */
[----:B0-----:R-:W-:-:S02]  /*6e30*/  VIADD R5, R0, 0x7c ;  /* 0x0000007c00057836 */ /* 0x001fc40000000000 */
[----:B------:R-:W-:Y:S02]  /*6e40*/  IMAD.MOV R11, RZ, RZ, -R4 ;  /* 0x000000ffff0b7224 */ /* 0x000fe400078e0a04 */
[----:B------:R-:W-:Y:S01]  /*6e50*/  @!P5 IMAD.IADD R95, R95, 0x1, -R8 ;  /* 0x000000015f5fd824 */ /* 0x000fe200078e0a08 */
[----:B------:R-:W-:Y:S01]  /*6e60*/  IABS R7, R5 ;  /* 0x0000000500077213 */ /* 0x000fe20000000000 */
[----:B------:R-:W-:Y:S01]  /*6e70*/  VIADD R4, R0, 0x7f ;  /* 0x0000007f00047836 */ /* 0x000fe20000000000 */
[----:B------:R-:W-:Y:S01]  /*6e80*/  ISETP.GE.AND P0, PT, R5, RZ, PT ;  /* 0x000000ff0500720c */ /* 0x000fe20003f06270 */
[----:B------:R-:W-:Y:S01]  /*6e90*/  IMAD.HI.U32 R5, R9, R10, RZ ;  /* 0x0000000a09057227 */ /* 0x000fe200078e00ff */
[----:B------:R-:W-:-:S03]  /*6ea0*/  ISETP.GT.U32.AND P5, PT, R8, R95, PT ;  /* 0x0000005f0800720c */ /* 0x000fc60003fa4070 */
[----:B-1----:R-:W-:Y:S02]  /*6eb0*/  IMAD.MOV R13, RZ, RZ, -R5 ;  /* 0x000000ffff0d7224 */ /* 0x002fe400078e0a05 */
[----:B------:R-:W-:Y:S02]  /*6ec0*/  IMAD R5, R8, R11, R6 ;  /* 0x0000000b08057224 */ /* 0x000fe400078e0206 */
[----:B------:R-:W-:-:S04]  /*6ed0*/  IMAD.HI.U32 R3, R9, R7, RZ ;  /* 0x0000000709037227 */ /* 0x000fc800078e00ff */
[--C-:B------:R-:W-:Y:S01]  /*6ee0*/  @!P4 IMAD.IADD R93, R93, 0x1, -R8.reuse ;  /* 0x000000015d5dc824 */ /* 0x100fe200078e0a08 */
[----:B------:R-:W-:Y:S01]  /*6ef0*/  ISETP.GT.U32.AND P4, PT, R8, R5, PT ;  /* 0x000000050800720c */ /* 0x000fe20003f84070 */
[----:B------:R-:W-:Y:S02]  /*6f00*/  IMAD.MOV R3, RZ, RZ, -R3 ;  /* 0x000000ffff037224 */ /* 0x000fe400078e0a03 */
[----:B------:R-:W-:Y:S02]  /*6f10*/  VIADD R16, R0, 0x80 ;  /* 0x0000008000107836 */ /* 0x000fe40000000000 */
[C---:B------:R-:W-:Y:S02]  /*6f20*/  IMAD R7, R8.reuse, R3, R7 ;  /* 0x0000000308077224 */ /* 0x040fe400078e0207 */
[----:B------:R-:W-:Y:S01]  /*6f30*/  @!P1 IMAD.MOV R97, RZ, RZ, -R97 ;  /* 0x000000ffff619224 */ /* 0x000fe200078e0a61 */
[----:B------:R-:W-:Y:S01]  /*6f40*/  IABS R91, R16 ;  /* 0x00000010005b7213 */ /* 0x000fe20000000000 */
[----:B------:R-:W-:Y:S01]  /*6f50*/  @!P5 IMAD.IADD R95, R95, 0x1, -R8 ;  /* 0x000000015f5fd824 */ /* 0x000fe200078e0a08 */
[----:B------:R-:W-:Y:S01]  /*6f60*/  ISETP.GT.U32.AND P1, PT, R8, R7, PT ;  /* 0x000000070800720c */ /* 0x000fe20003f24070 */
[----:B------:R-:W-:Y:S01]  /*6f70*/  VIADD R14, R0, 0x82 ;  /* 0x00000082000e7836 */ /* 0x000fe20000000000 */
[----:B------:R-:W-:Y:S01]  /*6f80*/  ISETP.GE.AND P5, PT, R12, RZ, PT ;  /* 0x000000ff0c00720c */ /* 0x000fe20003fa6270 */
[----:B------:R-:W-:Y:S01]  /*6f90*/  IMAD R3, R8, R13, R10 ;  /* 0x0000000d08037224 */ /* 0x000fe200078e020a */
[----:B------:R-:W-:Y:S01]  /*6fa0*/  IABS R12, R4 ;  /* 0x00000004000c7213 */ /* 0x000fe20000000000 */
[----:B------:R-:W-:Y:S01]  /*6fb0*/  @!P4 IMAD.IADD R5, R5, 0x1, -R8 ;  /* 0x000000010505c824 */ /* 0x000fe200078e0a08 */
[----:B------:R-:W-:Y:S01]  /*6fc0*/  IABS R87, R14 ;  /* 0x0000000e00577213 */ /* 0x000fe20000000000 */
[----:B------:R-:W-:Y:S01]  /*6fd0*/  @!P3 IMAD.MOV R95, RZ, RZ, -R95 ;  /* 0x000000ffff5fb224 */ /* 0x000fe200078e0a5f */
[----:B------:R-:W-:Y:S01]  /*6fe0*/  ISETP.GE.AND P3, PT, R4, RZ, PT ;  /* 0x000000ff0400720c */ /* 0x000fe20003f66270 */
[----:B------:R-:W-:Y:S01]  /*6ff0*/  @!P6 IMAD.MOV R93, RZ, RZ, -R93 ;  /* 0x000000ffff5de224 */ /* 0x000fe200078e0a5d */
[C---:B------:R-:W-:Y:S01]  /*7000*/  ISETP.GT.U32.AND P4, PT, R8.reuse, R5, PT ;  /* 0x000000050800720c */ /* 0x040fe20003f84070 */
[----:B------:R-:W-:Y:S01]  /*7010*/  IMAD.HI.U32 R4, R9, R12, RZ ;  /* 0x0000000c09047227 */ /* 0x000fe200078e00ff */
[----:B------:R-:W-:-:S03]  /*7020*/  ISETP.GT.U32.AND P6, PT, R8, R3, PT ;  /* 0x000000030800720c */ /* 0x000fc60003fc4070 */
[----:B------:R-:W-:-:S04]  /*7030*/  IMAD.HI.U32 R6, R9, R91, RZ ;  /* 0x0000005b09067227 */ /* 0x000fc800078e00ff */
[----:B------:R-:W-:-:S04]  /*7040*/  IMAD.HI.U32 R11, R9, R87, RZ ;  /* 0x00000057090b7227 */ /* 0x000fc800078e00ff */
[----:B------:R-:W-:Y:S02]  /*7050*/  @!P1 IMAD.IADD R7, R7, 0x1, -R8 ;  /* 0x0000000107079824 */ /* 0x000fe400078e0a08 */
[----:B------:R-:W-:Y:S02]  /*7060*/  IMAD.MOV R13, RZ, RZ, -R4 ;  /* 0x000000ffff0d7224 */ /* 0x000fe400078e0a04 */
[----:B------:R-:W-:Y:S01]  /*7070*/  IMAD.MOV R6, RZ, RZ, -R6 ;  /* 0x000000ffff067224 */ /* 0x000fe200078e0a06 */
[----:B------:R-:W-:Y:S01]  /*7080*/  ISETP.GT.U32.AND P1, PT, R8, R7, PT ;  /* 0x000000070800720c */ /* 0x000fe20003f24070 */
[----:B------:R-:W-:Y:S02]  /*7090*/  IMAD.MOV R4, RZ, RZ, -R11 ;  /* 0x000000ffff047224 */ /* 0x000fe400078e0a0b */
[----:B------:R-:W-:Y:S02]  /*70a0*/  VIADD R15, R0, 0x81 ;  /* 0x00000081000f7836 */ /* 0x000fe40000000000 */
[----:B------:R-:W-:-:S02]  /*70b0*/  IMAD R11, R8, R13, R12 ;  /* 0x0000000d080b7224 */ /* 0x000fc400078e020c */
[C---:B------:R-:W-:Y:S01]  /*70c0*/  IMAD R91, R8.reuse, R6, R91 ;  /* 0x00000006085b7224 */ /* 0x040fe200078e025b */
[----:B------:R-:W-:Y:S01]  /*70d0*/  IABS R89, R15 ;  /* 0x0000000f00597213 */ /* 0x000fe20000000000 */
[--C-:B------:R-:W-:Y:S01]  /*70e0*/  @!P4 IMAD.IADD R5, R5, 0x1, -R8.reuse ;  /* 0x000000010505c824 */ /* 0x100fe200078e0a08 */
[C---:B------:R-:W-:Y:S01]  /*70f0*/  ISETP.GT.U32.AND P4, PT, R8.reuse, R11, PT ;  /* 0x0000000b0800720c */ /* 0x040fe20003f84070 */
[----:B------:R-:W-:Y:S01]  /*7100*/  @!P6 IMAD.IADD R3, R3, 0x1, -R8 ;  /* 0x000000010303e824 */ /* 0x000fe200078e0a08 */
[----:B------:R-:W-:Y:S01]  /*7110*/  ISETP.GT.U32.AND P6, PT, R8, R91, PT ;  /* 0x0000005b0800720c */ /* 0x000fe20003fc4070 */
[----:B------:R-:W-:-:S04]  /*7120*/  IMAD.HI.U32 R10, R9, R89, RZ ;  /* 0x00000059090a7227 */ /* 0x000fc800078e00ff */
[----:B------:R-:W-:Y:S02]  /*7130*/  IMAD.MOV R10, RZ, RZ, -R10 ;  /* 0x000000ffff0a7224 */ /* 0x000fe400078e0a0a */
[--C-:B------:R-:W-:Y:S01]  /*7140*/  @!P1 IMAD.IADD R7, R7, 0x1, -R8.reuse ;  /* 0x0000000107079824 */ /* 0x100fe200078e0a08 */
[----:B------:R-:W-:Y:S01]  /*7150*/  ISETP.GE.AND P1, PT, R16, RZ, PT ;  /* 0x000000ff1000720c */ /* 0x000fe20003f26270 */
[C---:B------:R-:W-:Y:S02]  /*7160*/  VIADD R19, R0.reuse, 0x83 ;  /* 0x0000008300137836 */ /* 0x040fe40000000000 */
[----:B------:R-:W-:Y:S02]  /*7170*/  VIADD R18, R0, 0x84 ;  /* 0x0000008400127836 */ /* 0x000fe40000000000 */
[C---:B------:R-:W-:Y:S01]  /*7180*/  IMAD R89, R8.reuse, R10, R89 ;  /* 0x0000000a08597224 */ /* 0x040fe200078e0259 */
[----:B------:R-:W-:Y:S01]  /*7190*/  IABS R85, R19 ;  /* 0x0000001300557213 */ /* 0x000fe20000000000 */
[--C-:B------:R-:W-:Y:S01]  /*71a0*/  @!P4 IMAD.IADD R11, R11, 0x1, -R8.reuse ;  /* 0x000000010b0bc824 */ /* 0x100fe200078e0a08 */
[----:B------:R-:W-:Y:S01]  /*71b0*/  IABS R10, R18 ;  /* 0x00000012000a7213 */ /* 0x000fe20000000000 */
[----:B------:R-:W-:Y:S01]  /*71c0*/  IMAD.MOV.U32 R20, RZ, RZ, R7 ;  /* 0x000000ffff147224 */ /* 0x000fe200078e0007 */
[----:B------:R-:W-:Y:S01]  /*71d0*/  ISETP.GT.U32.AND P4, PT, R8, R3, PT ;  /* 0x000000030800720c */ /* 0x000fe20003f84070 */
[----:B------:R-:W-:-:S02]  /*71e0*/  @!P6 IMAD.IADD R91, R91, 0x1, -R8 ;  /* 0x000000015b5be824 */ /* 0x000fc400078e0a08 */
[----:B------:R-:W-:Y:S01]  /*71f0*/  @!P0 IMAD.MOV R20, RZ, RZ, -R20 ;  /* 0x000000ffff148224 */ /* 0x000fe200078e0a14 */
[C---:B------:R-:W-:Y:S01]  /*7200*/  ISETP.GT.U32.AND P0, PT, R8.reuse, R11, PT ;  /* 0x0000000b0800720c */ /* 0x040fe20003f04070 */
[C---:B------:R-:W-:Y:S01]  /*7210*/  IMAD R87, R8.reuse, R4, R87 ;  /* 0x0000000408577224 */ /* 0x040fe200078e0257 */
[----:B------:R-:W-:Y:S01]  /*7220*/  ISETP.GT.U32.AND P6, PT, R8, R91, PT ;  /* 0x0000005b0800720c */ /* 0x000fe20003fc4070 */
[C---:B------:R-:W-:Y:S01]  /*7230*/  IMAD.HI.U32 R4, R9.reuse, R85, RZ ;  /* 0x0000005509047227 */ /* 0x040fe200078e00ff */
[----:B------:R-:W-:Y:S03]  /*7240*/  STL [R1+0x3cc], R20 ;  /* 0x0003cc1401007387 */ /* 0x000fe60000100800 */
[----:B------:R-:W-:-:S04]  /*7250*/  IMAD.HI.U32 R6, R9, R10, RZ ;  /* 0x0000000a09067227 */ /* 0x000fc800078e00ff */
[----:B------:R-:W-:Y:S02]  /*7260*/  IMAD.MOV.U32 R7, RZ, RZ, R5 ;  /* 0x000000ffff077224 */ /* 0x000fe400078e0005 */
[----:B------:R-:W-:Y:S02]  /*7270*/  IMAD.MOV R4, RZ, RZ, -R4 ;  /* 0x000000ffff047224 */ /* 0x000fe400078e0a04 */
[----:B------:R-:W-:Y:S02]  /*7280*/  IMAD.MOV R5, RZ, RZ, -R6 ;  /* 0x000000ffff057224 */ /* 0x000fe400078e0a06 */
[----:B------:R-:W-:Y:S01]  /*7290*/  @!P2 IMAD.MOV R7, RZ, RZ, -R7 ;  /* 0x000000ffff07a224 */ /* 0x000fe200078e0a07 */
[C---:B------:R-:W-:Y:S01]  /*72a0*/  ISETP.GT.U32.AND P2, PT, R8.reuse, R89, PT ;  /* 0x000000590800720c */ /* 0x040fe20003f44070 */
[----:B------:R-:W-:Y:S01]  /*72b0*/  @!P4 IMAD.IADD R3, R3, 0x1, -R8 ;  /* 0x000000010303c824 */ /* 0x000fe200078e0a08 */
[C---:B------:R-:W-:Y:S01]  /*72c0*/  ISETP.GT.U32.AND P4, PT, R8.reuse, R87, PT ;  /* 0x000000570800720c */ /* 0x040fe20003f84070 */
[C---:B------:R-:W-:Y:S01]  /*72d0*/  IMAD R85, R8.reuse, R4, R85 ;  /* 0x0000000408557224 */ /* 0x040fe200078e0255 */
[----:B------:R0:W-:Y:S01]  /*72e0*/  STL [R1+0x3d4], R7 ;  /* 0x0003d40701007387 */ /* 0x0001e20000100800 */
[----:B------:R-:W-:-:S02]  /*72f0*/  IMAD R5, R8, R5, R10 ;  /* 0x0000000508057224 */ /* 0x000fc400078e020a */
[--C-:B------:R-:W-:Y:S01]  /*7300*/  @!P0 IMAD.IADD R11, R11, 0x1, -R8.reuse ;  /* 0x000000010b0b8824 */ /* 0x100fe200078e0a08 */
[C---:B------:R-:W-:Y:S01]  /*7310*/  ISETP.GT.U32.AND P0, PT, R8.reuse, R85, PT ;  /* 0x000000550800720c */ /* 0x040fe20003f04070 */
[--C-:B------:R-:W-:Y:S01]  /*7320*/  @!P6 IMAD.IADD R91, R91, 0x1, -R8.reuse ;  /* 0x000000015b5be824 */ /* 0x100fe200078e0a08 */
[----:B------:R-:W-:Y:S01]  /*7330*/  ISETP.GT.U32.AND P6, PT, R8, R5, PT ;  /* 0x000000050800720c */ /* 0x000fe20003fc4070 */
[C---:B------:R-:W-:Y:S02]  /*7340*/  VIADD R16, R0.reuse, 0x86 ;  /* 0x0000008600107836 */ /* 0x040fe40000000000 */
[--C-:B------:R-:W-:Y:S01]  /*7350*/  @!P2 IMAD.IADD R89, R89, 0x1, -R8.reuse ;  /* 0x000000015959a824 */ /* 0x100fe200078e0a08 */
[----:B------:R-:W-:Y:S01]  /*7360*/  ISETP.GE.AND P2, PT, R15, RZ, PT ;  /* 0x000000ff0f00720c */ /* 0x000fe20003f46270 */
[----:B------:R-:W-:Y:S01]  /*7370*/  @!P4 IMAD.IADD R87, R87, 0x1, -R8 ;  /* 0x000000015757c824 */ /* 0x000fe200078e0a08 */
[----:B------:R-:W-:Y:S01]  /*7380*/  IABS R12, R16 ;  /* 0x00000010000c7213 */ /* 0x000fe20000000000 */
[----:B------:R-:W-:Y:S01]  /*7390*/  VIADD R17, R0, 0x85 ;  /* 0x0000008500117836 */ /* 0x000fe20000000000 */
[----:B------:R-:W-:Y:S01]  /*73a0*/  ISETP.GE.AND P4, PT, R14, RZ, PT ;  /* 0x000000ff0e00720c */ /* 0x000fe20003f86270 */
[----:B------:R-:W-:-:S02]  /*73b0*/  IMAD.MOV.U32 R21, RZ, RZ, R3 ;  /* 0x000000ffff157224 */ /* 0x000fc400078e0003 */
[--C-:B------:R-:W-:Y:S01]  /*73c0*/  @!P0 IMAD.IADD R85, R85, 0x1, -R8.reuse ;  /* 0x0000000155558824 */ /* 0x100fe200078e0a08 */
[C---:B------:R-:W-:Y:S01]  /*73d0*/  ISETP.GT.U32.AND P0, PT, R8.reuse, R89, PT ;  /* 0x000000590800720c */ /* 0x040fe20003f04070 */
[----:B------:R-:W-:Y:S01]  /*73e0*/  @!P6 IMAD.IADD R5, R5, 0x1, -R8 ;  /* 0x000000010505e824 */ /* 0x000fe200078e0a08 */
[----:B------:R-:W-:Y:S01]  /*73f0*/  ISETP.GT.U32.AND P6, PT, R8, R87, PT ;  /* 0x000000570800720c */ /* 0x000fe20003fc4070 */
[----:B------:R-:W-:Y:S01]  /*7400*/  IMAD.HI.U32 R6, R9, R12, RZ ;  /* 0x0000000c09067227 */ /* 0x000fe200078e00ff */
[----:B------:R-:W-:-:S03]  /*7410*/  IABS R13, R17 ;  /* 0x00000011000d7213 */ /* 0x000fc60000000000 */
[----:B------:R-:W-:Y:S01]  /*7420*/  @!P5 IMAD.MOV R21, RZ, RZ, -R21 ;  /* 0x000000ffff15d224 */ /* 0x000fe200078e0a15 */
[----:B------:R-:W-:Y:S01]  /*7430*/  ISETP.GT.U32.AND P5, PT, R8, R85, PT ;  /* 0x000000550800720c */ /* 0x000fe20003fa4070 */
[----:B0-----:R-:W-:Y:S02]  /*7440*/  IMAD.MOV R7, RZ, RZ, -R6 ;  /* 0x000000ffff077224 */ /* 0x001fe400078e0a06 */
[----:B------:R-:W-:Y:S01]  /*7450*/  VIADD R10, R0, 0x87 ;  /* 0x00000087000a7836 */ /* 0x000fe20000000000 */
[----:B------:R-:W-:Y:S01]  /*7460*/  STL [R1+0x3dc], R21 ;  /* 0x0003dc1501007387 */ /* 0x000fe20000100800 */
[----:B------:R-:W-:Y:S02]  /*7470*/  IMAD.MOV.U32 R20, RZ, RZ, R11 ;  /* 0x000000ffff147224 */ /* 0x000fe400078e000b */
[----:B------:R-:W-:Y:S01]  /*7480*/  IMAD.HI.U32 R4, R9, R13, RZ ;  /* 0x0000000d09047227 */ /* 0x000fe200078e00ff */
[----:B------:R-:W-:-:S03]  /*7490*/  IABS R6, R10 ;  /* 0x0000000a00067213 */ /* 0x000fc60000000000 */
[----:B------:R-:W-:Y:S02]  /*74a0*/  IMAD R7, R8, R7, R12 ;  /* 0x0000000708077224 */ /* 0x000fe400078e020c */
[----:B------:R-:W-:Y:S02]  /*74b0*/  VIADD R12, R0, 0x88 ;  /* 0x00000088000c7836 */ /* 0x000fe40000000000 */
[----:B------:R-:W-:Y:S01]  /*74c0*/  @!P3 IMAD.MOV R20, RZ, RZ, -R20 ;  /* 0x000000ffff14b224 */ /* 0x000fe200078e0a14 */
[C---:B------:R-:W-:Y:S01]  /*74d0*/  ISETP.GT.U32.AND P3, PT, R8.reuse, R5, PT ;  /* 0x000000050800720c */ /* 0x040fe20003f64070 */
[----:B------:R-:W-:Y:S01]  /*74e0*/  IMAD.MOV R4, RZ, RZ, -R4 ;  /* 0x000000ffff047224 */ /* 0x000fe200078e0a04 */
[----:B------:R-:W-:Y:S01]  /*74f0*/  IABS R84, R12 ;  /* 0x0000000c00547213 */ /* 0x000fe20000000000 */
[--C-:B------:R-:W-:Y:S01]  /*7500*/  @!P0 IMAD.IADD R89, R89, 0x1, -R8.reuse ;  /* 0x0000000159598824 */ /* 0x100fe200078e0a08 */
[----:B------:R-:W-:Y:S01]  /*7510*/  ISETP.GE.AND P0, PT, R19, RZ, PT ;  /* 0x000000ff1300720c */ /* 0x000fe20003f06270 */
[----:B------:R-:W-:Y:S01]  /*7520*/  @!P6 IMAD.IADD R87, R87, 0x1, -R8 ;  /* 0x000000015757e824 */ /* 0x000fe200078e0a08 */
[C---:B------:R-:W-:Y:S01]  /*7530*/  ISETP.GT.U32.AND P6, PT, R8.reuse, R7, PT ;  /* 0x000000070800720c */ /* 0x040fe20003fc4070 */
[----:B------:R-:W-:Y:S01]  /*7540*/  IMAD R13, R8, R4, R13 ;  /* 0x00000004080d7224 */ /* 0x000fe200078e020d */
[----:B------:R-:W-:Y:S01]  /*7550*/  STL [R1+0x3e4], R20 ;  /* 0x0003e41401007387 */ /* 0x000fe20000100800 */
[----:B------:R-:W-:-:S04]  /*7560*/  IMAD.HI.U32 R3, R9, R6, RZ ;  /* 0x0000000609037227 */ /* 0x000fc800078e00ff */
[----:B------:R-:W-:Y:S01]  /*7570*/  @!P5 IMAD.IADD R85, R85, 0x1, -R8 ;  /* 0x000000015555d824 */ /* 0x000fe200078e0a08 */
[----:B------:R-:W-:Y:S01]  /*7580*/  ISETP.GE.AND P5, PT, R18, RZ, PT ;  /* 0x000000ff1200720c */ /* 0x000fe20003fa6270 */
[----:B------:R-:W-:Y:S01]  /*7590*/  @!P1 IMAD.MOV R91, RZ, RZ, -R91 ;  /* 0x000000ffff5b9224 */ /* 0x000fe200078e0a5b */
[----:B------:R-:W-:Y:S01]  /*75a0*/  ISETP.GT.U32.AND P1, PT, R8, R13, PT ;  /* 0x0000000d0800720c */ /* 0x000fe20003f24070 */
[----:B------:R-:W-:-:S04]  /*75b0*/  IMAD.HI.U32 R4, R9, R84, RZ ;  /* 0x0000005409047227 */ /* 0x000fc800078e00ff */
[----:B------:R-:W-:Y:S02]  /*75c0*/  IMAD.MOV R3, RZ, RZ, -R3 ;  /* 0x000000ffff037224 */ /* 0x000fe400078e0a03 */
[----:B------:R-:W-:Y:S01]  /*75d0*/  @!P3 IMAD.IADD R5, R5, 0x1, -R8 ;  /* 0x000000010505b824 */ /* 0x000fe200078e0a08 */
[----:B------:R-:W-:Y:S01]  /*75e0*/  ISETP.GE.AND P3, PT, R17, RZ, PT ;  /* 0x000000ff1100720c */ /* 0x000fe20003f66270 */
[----:B------:R-:W-:Y:S02]  /*75f0*/  IMAD.MOV R11, RZ, RZ, -R4 ;  /* 0x000000ffff0b7224 */ /* 0x000fe400078e0a04 */
[----:B------:R-:W-:Y:S02]  /*7600*/  IMAD R3, R8, R3, R6 ;  /* 0x0000000308037224 */ /* 0x000fe400078e0206 */
[----:B------:R-:W-:Y:S01]  /*7610*/  @!P6 IMAD.IADD R7, R7, 0x1, -R8 ;  /* 0x000000010707e824 */ /* 0x000fe200078e0a08 */
[----:B------:R-:W-:Y:S01]  /*7620*/  ISETP.GE.AND P6, PT, R10, RZ, PT ;  /* 0x000000ff0a00720c */ /* 0x000fe20003fc6270 */
[----:B------:R-:W-:-:S02]  /*7630*/  IMAD R84, R8, R11, R84 ;  /* 0x0000000b08547224 */ /* 0x000fc400078e0254 */
[----:B------:R-:W-:Y:S02]  /*7640*/  IMAD.MOV.U32 R14, RZ, RZ, R5 ;  /* 0x000000ffff0e7224 */ /* 0x000fe400078e0005 */
[----:B------:R-:W-:Y:S01]  /*7650*/  @!P0 IMAD.MOV R85, RZ, RZ, -R85 ;  /* 0x000000ffff558224 */ /* 0x000fe200078e0a55 */
[C---:B------:R-:W-:Y:S01]  /*7660*/  ISETP.GT.U32.AND P0, PT, R8.reuse, R3, PT ;  /* 0x000000030800720c */ /* 0x040fe20003f04070 */
[----:B------:R-:W-:Y:S01]  /*7670*/  @!P4 IMAD.MOV R87, RZ, RZ, -R87 ;  /* 0x000000ffff57c224 */ /* 0x000fe200078e0a57 */
[C---:B------:R-:W-:Y:S01]  /*7680*/  ISETP.GT.U32.AND P4, PT, R8.reuse, R7, PT ;  /* 0x000000070800720c */ /* 0x040fe20003f84070 */
[----:B------:R-:W-:Y:S01]  /*7690*/  @!P5 IMAD.MOV R14, RZ, RZ, -R14 ;  /* 0x000000ffff0ed224 */ /* 0x000fe200078e0a0e */
[----:B------:R-:W-:Y:S01]  /*76a0*/  ISETP.GT.U32.AND P5, PT, R8, R84, PT ;  /* 0x000000540800720c */ /* 0x000fe20003fa4070 */
[----:B------:R-:W-:Y:S01]  /*76b0*/  @!P1 IMAD.IADD R13, R13, 0x1, -R8 ;  /* 0x000000010d0d9824 */ /* 0x000fe200078e0a08 */
[----:B------:R-:W-:Y:S01]  /*76c0*/  ISETP.GE.AND P1, PT, R16, RZ, PT ;  /* 0x000000ff1000720c */ /* 0x000fe20003f26270 */
[----:B------:R-:W-:Y:S01]  /*76d0*/  @!P2 IMAD.MOV R89, RZ, RZ, -R89 ;  /* 0x000000ffff59a224 */ /* 0x000fe200078e0a59 */
[----:B------:R-:W-:Y:S01]  /*76e0*/  STL [R1+0x3ec], R14 ;  /* 0x0003ec0e01007387 */ /* 0x000fe20000100800 */
[----:B------:R-:W-:Y:S01]  /*76f0*/  VIADD R4, R0, 0x89 ;  /* 0x0000008900047836 */ /* 0x000fe20000000000 */
[----:B------:R-:W-:Y:S01]  /*7700*/  ISETP.GT.U32.AND P2, PT, R8, R13, PT ;  /* 0x0000000d0800720c */ /* 0x000fe20003f44070 */
[----:B------:R-:W-:-:S02]  /*7710*/  VIADD R5, R0, 0x8a ;  /* 0x0000008a00057836 */ /* 0x000fc40000000000 */
[--C-:B------:R-:W-:Y:S01]  /*7720*/  @!P0 IMAD.IADD R3, R3, 0x1, -R8.reuse ;  /* 0x0000000103038824 */ /* 0x100fe200078e0a08 */
[----:B------:R-:W-:Y:S01]  /*7730*/  IABS R83, R4 ;  /* 0x0000000400537213 */ /* 0x000fe20000000000 */
[--C-:B------:R-:W-:Y:S01]  /*7740*/  @!P4 IMAD.IADD R7, R7, 0x1, -R8.reuse ;  /* 0x000000010707c824 */ /* 0x100fe200078e0a08 */
[----:B------:R-:W-:Y:S01]  /*7750*/  ISETP.GE.AND P4, PT, R4, RZ, PT ;  /* 0x000000ff0400720c */ /* 0x000fe20003f86270 */
[--C-:B------:R-:W-:Y:S01]  /*7760*/  @!P5 IMAD.IADD R84, R84, 0x1, -R8.reuse ;  /* 0x000000015454d824 */ /* 0x100fe200078e0a08 */
[----:B------:R-:W-:Y:S01]  /*7770*/  ISETP.GT.U32.AND P5, PT, R8, R3, PT ;  /* 0x000000030800720c */ /* 0x000fe20003fa4070 */
[----:B------:R-:W-:Y:S01]  /*7780*/  IMAD.HI.U32 R4, R9, R83, RZ ;  /* 0x0000005309047227 */ /* 0x000fe200078e00ff */
[----:B------:R-:W-:Y:S02]  /*7790*/  IABS R81, R5 ;  /* 0x0000000500517213 */ /* 0x000fe40000000000 */
[----:B------:R-:W-:Y:S01]  /*77a0*/  ISETP.GE.AND P0, PT, R5, RZ, PT ;  /* 0x000000ff0500720c */ /* 0x000fe20003f06270 */
[----:B------:R-:W-:Y:S01]  /*77b0*/  @!P2 IMAD.IADD R13, R13, 0x1, -R8 ;  /* 0x000000010d0da824 */ /* 0x000fe200078e0a08 */
[----:B------:R-:W-:Y:S01]  /*77c0*/  ISETP.GE.AND P2, PT, R12, RZ, PT ;  /* 0x000000ff0c00720c */ /* 0x000fe20003f46270 */
[----:B------:R-:W-:-:S02]  /*77d0*/  IMAD.MOV R4, RZ, RZ, -R4 ;  /* 0x000000ffff047224 */ /* 0x000fc400078e0a04 */
[----:B------:R-:W-:Y:S02]  /*77e0*/  IMAD.MOV.U32 R6, RZ, RZ, R13 ;  /* 0x000000ffff067224 */ /* 0x000fe400078e000d */
[----:B------:R-:W-:Y:S02]  /*77f0*/  IMAD R83, R8, R4, R83 ;  /* 0x0000000408537224 */ /* 0x000fe400078e0253 */
[----:B------:R-:W-:-:S04]  /*7800*/  IMAD.HI.U32 R5, R9, R81, RZ ;  /* 0x0000005109057227 */ /* 0x000fc800078e00ff */
[----:B------:R-:W-:Y:S01]  /*7810*/  @!P3 IMAD.MOV R6, RZ, RZ, -R6 ;  /* 0x000000ffff06b224 */ /* 0x000fe200078e0a06 */
[C---:B------:R-:W-:Y:S01]  /*7820*/  ISETP.GT.U32.AND P3, PT, R8.reuse, R84, PT ;  /* 0x000000540800720c */ /* 0x040fe20003f64070 */
[----:B------:R-:W-:Y:S02]  /*7830*/  @!P1 IMAD.MOV R7, RZ, RZ, -R7 ;  /* 0x000000ffff079224 */ /* 0x000fe400078e0a07 */
[--C-:B------:R-:W-:Y:S01]  /*7840*/  @!P5 IMAD.IADD R3, R3, 0x1, -R8.reuse ;  /* 0x000000010303d824 */ /* 0x100fe200078e0a08 */
[----:B------:R-:W-:Y:S01]  /*7850*/  ISETP.GT.U32.AND P5, PT, R8, R83, PT ;  /* 0x000000530800720c */ /* 0x000fe20003fa4070 */
[----:B------:R-:W-:Y:S01]  /*7860*/  IMAD.MOV R5, RZ, RZ, -R5 ;  /* 0x000000ffff057224 */ /* 0x000fe200078e0a05 */
[----:B------:R0:W-:Y:S01]  /*7870*/  STL [R1+0x3f4], R6 ;  /* 0x0003f40601007387 */ /* 0x0001e20000100800 */
[----:B------:R-:W-:Y:S02]  /*7880*/  VIADD R4, R0, 0x8c ;  /* 0x0000008c00047836 */ /* 0x000fe40000000000 */
[----:B------:R-:W-:Y:S01]  /*7890*/  IMAD R81, R8, R5, R81 ;  /* 0x0000000508517224 */ /* 0x000fe200078e0251 */
[----:B------:R1:W-:Y:S01]  /*78a0*/  STL [R1+0x3fc], R7 ;  /* 0x0003fc0701007387 */ /* 0x0003e20000100800 */
[----:B------:R-:W-:Y:S01]  /*78b0*/  VIADD R12, R0, 0x8e ;  /* 0x0000008e000c7836 */ /* 0x000fe20000000000 */
[----:B------:R-:W-:Y:S01]  /*78c0*/  IABS R5, R4 ;  /* 0x0000000400057213 */ /* 0x000fe20000000000 */
[----:B------:R-:W-:Y:S01]  /*78d0*/  @!P3 IMAD.IADD R84, R84, 0x1, -R8 ;  /* 0x000000015454b824 */ /* 0x000fe200078e0a08 */
[----:B------:R-:W-:Y:S01]  /*78e0*/  ISETP.GE.AND P3, PT, R4, RZ, PT ;  /* 0x000000ff0400720c */ /* 0x000fe20003f66270 */
[----:B------:R-:W-:-:S02]  /*78f0*/  VIADD R15, R0, 0x90 ;  /* 0x00000090000f7836 */ /* 0x000fc40000000000 */
[----:B0-----:R-:W-:Y:S02]  /*7900*/  VIADD R6, R0, 0x8b ;  /* 0x0000008b00067836 */ /* 0x001fe40000000000 */
[----:B------:R-:W-:Y:S01]  /*7910*/  @!P5 IMAD.IADD R83, R83, 0x1, -R8 ;  /* 0x000000015353d824 */ /* 0x000fe200078e0a08 */
[----:B------:R-:W-:Y:S01]  /*7920*/  IABS R38, R15 ;  /* 0x0000000f00267213 */ /* 0x000fe20000000000 */
[----:B-1----:R-:W-:Y:S01]  /*7930*/  IMAD.MOV.U32 R7, RZ, RZ, R3 ;  /* 0x000000ffff077224 */ /* 0x002fe200078e0003 */
[----:B------:R-:W-:Y:S01]  /*7940*/  IABS R79, R6 ;  /* 0x00000006004f7213 */ /* 0x000fe20000000000 */
[C---:B------:R-:W-:Y:S01]  /*7950*/  IMAD.HI.U32 R3, R9.reuse, R5, RZ ;  /* 0x0000000509037227 */ /* 0x040fe200078e00ff */
[----:B------:R-:W-:Y:S02]  /*7960*/  ISETP.GE.AND P1, PT, R6, RZ, PT ;  /* 0x000000ff0600720c */ /* 0x000fe40003f26270 */
[C---:B------:R-:W-:Y:S01]  /*7970*/  ISETP.GT.U32.AND P5, PT, R8.reuse, R83, PT ;  /* 0x000000530800720c */ /* 0x040fe20003fa4070 */
[----:B------:R-:W-:Y:S01]  /*7980*/  @!P6 IMAD.MOV R7, RZ, RZ, -R7 ;  /* 0x000000ffff07e224 */ /* 0x000fe200078e0a07 */
[----:B------:R-:W-:Y:S01]  /*7990*/  ISETP.GT.U32.AND P6, PT, R8, R81, PT ;  /* 0x000000510800720c */ /* 0x000fe20003fc4070 */
[----:B------:R-:W-:-:S03]  /*79a0*/  IMAD.HI.U32 R4, R9, R79, RZ ;  /* 0x0000004f09047227 */ /* 0x000fc600078e00ff */
[----:B------:R0:W-:Y:S01]  /*79b0*/  STL [R1+0x404], R7 ;  /* 0x0004040701007387 */ /* 0x0001e20000100800 */
[----:B------:R-:W-:Y:S02]  /*79c0*/  VIADD R6, R0, 0x8d ;  /* 0x0000008d00067836 */ /* 0x000fe40000000000 */
[----:B------:R-:W-:Y:S02]  /*79d0*/  IMAD.MOV R4, RZ, RZ, -R4 ;  /* 0x000000ffff047224 */ /* 0x000fe400078e0a04 */
[----:B------:R-:W-:Y:S01]  /*79e0*/  IMAD.MOV R3, RZ, RZ, -R3 ;  /* 0x000000ffff037224 */ /* 0x000fe200078e0a03 */
[----:B------:R-:W-:Y:S01]  /*79f0*/  IABS R11, R6 ;  /* 0x00000006000b7213 */ /* 0x000fe20000000000 */
[C---:B------:R-:W-:Y:S02]  /*7a00*/  IMAD R79, R8.reuse, R4, R79 ;  /* 0x00000004084f7224 */ /* 0x040fe400078e024f */
[----:B------:R-:W-:Y:S01]  /*7a10*/  @!P6 IMAD.IADD R81, R81, 0x1, -R8 ;  /* 0x000000015151e824 */ /* 0x000fe200078e0a08 */
[----:B0-----:R-:W-:Y:S01]  /*7a20*/  IABS R7, R12 ;  /* 0x0000000c00077213 */ /* 0x001fe20000000000 */
[----:B------:R-:W-:-:S02]  /*7a30*/  IMAD R5, R8, R3, R5 ;  /* 0x0000000308057224 */ /* 0x000fc400078e0205 */
[----:B------:R-:W-:Y:S01]  /*7a40*/  IMAD.HI.U32 R3, R9, R11, RZ ;  /* 0x0000000b09037227 */ /* 0x000fe200078e00ff */
[----:B------:R-:W-:-:S03]  /*7a50*/  ISETP.GT.U32.AND P6, PT, R8, R81, PT ;  /* 0x000000510800720c */ /* 0x000fc60003fc4070 */
[----:B------:R-:W-:Y:S01]  /*7a60*/  @!P5 IMAD.IADD R83, R83, 0x1, -R8 ;  /* 0x000000015353d824 */ /* 0x000fe200078e0a08 */
[----:B------:R-:W-:Y:S01]  /*7a70*/  ISETP.GT.U32.AND P5, PT, R8, R79, PT ;  /* 0x0000004f0800720c */ /* 0x000fe20003fa4070 */
[----:B------:R-:W-:-:S04]  /*7a80*/  IMAD.HI.U32 R4, R9, R7, RZ ;  /* 0x0000000709047227 */ /* 0x000fc800078e00ff */
[----:B------:R-:W-:Y:S02]  /*7a90*/  IMAD.MOV R3, RZ, RZ, -R3 ;  /* 0x000000ffff037224 */ /* 0x000fe400078e0a03 */
[----:B------:R-:W-:Y:S02]  /*7aa0*/  IMAD.MOV R4, RZ, RZ, -R4 ;  /* 0x000000ffff047224 */ /* 0x000fe400078e0a04 */
[C---:B------:R-:W-:Y:S02]  /*7ab0*/  IMAD R11, R8.reuse, R3, R11 ;  /* 0x00000003080b7224 */ /* 0x040fe400078e020b */
[C---:B------:R-:W-:Y:S02]  /*7ac0*/  IMAD R7, R8.reuse, R4, R7 ;  /* 0x0000000408077224 */ /* 0x040fe400078e0207 */
[--C-:B------:R-:W-:Y:S01]  /*7ad0*/  @!P6 IMAD.IADD R81, R81, 0x1, -R8.reuse ;  /* 0x000000015151e824 */ /* 0x100fe200078e0a08 */
[C---:B------:R-:W-:Y:S01]  /*7ae0*/  ISETP.GT.U32.AND P6, PT, R8.reuse, R11, PT ;  /* 0x0000000b0800720c */ /* 0x040fe20003fc4070 */
[----:B------:R-:W-:Y:S01]  /*7af0*/  @!P5 IMAD.IADD R79, R79, 0x1, -R8 ;  /* 0x000000014f4fd824 */ /* 0x000fe200078e0a08 */
[C---:B------:R-:W-:Y:S01]  /*7b00*/  ISETP.GT.U32.AND P5, PT, R8.reuse, R7, PT ;  /* 0x000000070800720c */ /* 0x040fe20003fa4070 */
[----:B------:R-:W-:Y:S01]  /*7b10*/  @!P4 IMAD.MOV R83, RZ, RZ, -R83 ;  /* 0x000000ffff53c224 */ /* 0x000fe200078e0a53 */
[----:B------:R-:W-:Y:S01]  /*7b20*/  ISETP.GT.U32.AND P4, PT, R8, R5, PT ;  /* 0x000000050800720c */ /* 0x000fe20003f84070 */
[----:B------:R-:W-:-:S02]  /*7b30*/  VIADD R14, R0, 0x8f ;  /* 0x0000008f000e7836 */ /* 0x000fc40000000000 */
[----:B------:R-:W-:Y:S01]  /*7b40*/  @!P2 IMAD.MOV R84, RZ, RZ, -R84 ;  /* 0x000000ffff54a224 */ /* 0x000fe200078e0a54 */
[----:B------:R-:W-:Y:S01]  /*7b50*/  ISETP.GE.AND P2, PT, R6, RZ, PT ;  /* 0x000000ff0600720c */ /* 0x000fe20003f46270 */
[----:B------:R-:W-:Y:S01]  /*7b60*/  IMAD.HI.U32 R4, R9, R38, RZ ;  /* 0x0000002609047227 */ /* 0x000fe200078e00ff */
[----:B------:R-:W-:-:S03]  /*7b70*/  IABS R6, R14 ;  /* 0x0000000e00067213 */ /* 0x000fc60000000000 */
[--C-:B------:R-:W-:Y:S02]  /*7b80*/  @!P6 IMAD.IADD R11, R11, 0x1, -R8.reuse ;  /* 0x000000010b0be824 */ /* 0x100fe400078e0a08 */
[--C-:B------:R-:W-:Y:S02]  /*7b90*/  @!P5 IMAD.IADD R7, R7, 0x1, -R8.reuse ;  /* 0x000000010707d824 */ /* 0x100fe400078e0a08 */
[----:B------:R-:W-:Y:S01]  /*7ba0*/  @!P4 IMAD.IADD R5, R5, 0x1, -R8 ;  /* 0x000000010505c824 */ /* 0x000fe200078e0a08 */
[C---:B------:R-:W-:Y:S01]  /*7bb0*/  ISETP.GT.U32.AND P5, PT, R8.reuse, R11, PT ;  /* 0x0000000b0800720c */ /* 0x040fe20003fa4070 */
[----:B------:R-:W-:Y:S01]  /*7bc0*/  IMAD.HI.U32 R3, R9, R6, RZ ;  /* 0x0000000609037227 */ /* 0x000fe200078e00ff */
[C---:B------:R-:W-:Y:S02]  /*7bd0*/  ISETP.GT.U32.AND P4, PT, R8.reuse, R79, PT ;  /* 0x0000004f0800720c */ /* 0x040fe40003f84070 */
[----:B------:R-:W-:Y:S01]  /*7be0*/  ISETP.GT.U32.AND P6, PT, R8, R5, PT ;  /* 0x000000050800720c */ /* 0x000fe20003fc4070 */
[----:B------:R-:W-:-:S02]  /*7bf0*/  IMAD.MOV R13, RZ, RZ, -R4 ;  /* 0x000000ffff0d7224 */ /* 0x000fc400078e0a04 */
[----:B------:R-:W-:Y:S02]  /*7c00*/  IMAD.MOV R3, RZ, RZ, -R3 ;  /* 0x000000ffff037224 */ /* 0x000fe400078e0a03 */
[C---:B------:R-:W-:Y:S02]  /*7c10*/  IMAD R38, R8.reuse, R13, R38 ;  /* 0x0000000d08267224 */ /* 0x040fe400078e0226 */
[C---:B------:R-:W-:Y:S02]  /*7c20*/  IMAD R3, R8.reuse, R3, R6 ;  /* 0x0000000308037224 */ /* 0x040fe400078e0206 */
[--C-:B------:R-:W-:Y:S01]  /*7c30*/  @!P5 IMAD.IADD R11, R11, 0x1, -R8.reuse ;  /* 0x000000010b0bd824 */ /* 0x100fe200078e0a08 */
[----:B------:R-:W-:Y:S01]  /*7c40*/  ISETP.GT.U32.AND P5, PT, R8, R38, PT ;  /* 0x000000260800720c */ /* 0x000fe20003fa4070 */
[----:B------:R-:W-:Y:S02]  /*7c50*/  VIADD R6, R0, 0x92 ;  /* 0x0000009200067836 */ /* 0x000fe40000000000 */
[--C-:B------:R-:W-:Y:S01]  /*7c60*/  @!P4 IMAD.IADD R79, R79, 0x1, -R8.reuse ;  /* 0x000000014f4fc824 */ /* 0x100fe200078e0a08 */
[----:B------:R-:W-:Y:S01]  /*7c70*/  ISETP.GT.U32.AND P4, PT, R8, R3, PT ;  /* 0x000000030800720c */ /* 0x000fe20003f84070 */
[----:B------:R-:W-:Y:S01]  /*7c80*/  @!P6 IMAD.IADD R5, R5, 0x1, -R8 ;  /* 0x000000010505e824 */ /* 0x000fe200078e0a08 */
[----:B------:R-:W-:Y:S01]  /*7c90*/  IABS R75, R6 ;  /* 0x00000006004b7213 */ /* 0x000fe20000000000 */
[----:B------:R-:W-:Y:S01]  /*7ca0*/  VIADD R10, R0, 0x91 ;  /* 0x00000091000a7836 */ /* 0x000fe20000000000 */
[----:B------:R-:W-:Y:S01]  /*7cb0*/  ISETP.GE.AND P6, PT, R12, RZ, PT ;  /* 0x000000ff0c00720c */ /* 0x000fe20003fc6270 */
[----:B------:R-:W-:-:S02]  /*7cc0*/  VIADD R12, R0, 0x93 ;  /* 0x00000093000c7836 */ /* 0x000fc40000000000 */
[C---:B------:R-:W-:Y:S01]  /*7cd0*/  IMAD.HI.U32 R13, R9.reuse, R75, RZ ;  /* 0x0000004b090d7227 */ /* 0x040fe200078e00ff */
[----:B------:R-:W-:Y:S02]  /*7ce0*/  IABS R77, R10 ;  /* 0x0000000a004d7213 */ /* 0x000fe40000000000 */
[----:B------:R-:W-:Y:S01]  /*7cf0*/  IABS R73, R12 ;  /* 0x0000000c00497213 */ /* 0x000fe20000000000 */
[----:B------:R-:W-:Y:S02]  /*7d00*/  @!P5 IMAD.IADD R38, R38, 0x1, -R8 ;  /* 0x000000012626d824 */ /* 0x000fe400078e0a08 */
[----:B------:R-:W-:Y:S02]  /*7d10*/  IMAD.MOV R13, RZ, RZ, -R13 ;  /* 0x000000ffff0d7224 */ /* 0x000fe400078e0a0d */
[----:B------:R-:W-:Y:S01]  /*7d20*/  @!P0 IMAD.MOV R81, RZ, RZ, -R81 ;  /* 0x000000ffff518224 */ /* 0x000fe200078e0a51 */
[C---:B------:R-:W-:Y:S01]  /*7d30*/  ISETP.GT.U32.AND P5, PT, R8.reuse, R38, PT ;  /* 0x000000260800720c */ /* 0x040fe20003fa4070 */
[C---:B------:R-:W-:Y:S01]  /*7d40*/  IMAD R75, R8.reuse, R13, R75 ;  /* 0x0000000d084b7224 */ /* 0x040fe200078e024b */
[----:B------:R-:W-:Y:S01]  /*7d50*/  ISETP.GT.U32.AND P0, PT, R8, R7, PT ;  /* 0x000000070800720c */ /* 0x000fe20003f04070 */
[----:B------:R-:W-:-:S04]  /*7d60*/  IMAD.HI.U32 R13, R9, R73, RZ ;  /* 0x00000049090d7227 */ /* 0x000fc800078e00ff */
[----:B------:R-:W-:Y:S01]  /*7d70*/  @!P4 IMAD.IADD R3, R3, 0x1, -R8 ;  /* 0x000000010303c824 */ /* 0x000fe200078e0a08 */
[----:B------:R-:W-:Y:S01]  /*7d80*/  ISETP.GE.AND P4, PT, R15, RZ, PT ;  /* 0x000000ff0f00720c */ /* 0x000fe20003f86270 */
[----:B------:R-:W-:Y:S02]  /*7d90*/  IMAD.MOV R13, RZ, RZ, -R13 ;  /* 0x000000ffff0d7224 */ /* 0x000fe400078e0a0d */
[----:B------:R-:W-:Y:S01]  /*7da0*/  @!P1 IMAD.MOV R79, RZ, RZ, -R79 ;  /* 0x000000ffff4f9224 */ /* 0x000fe200078e0a4f */
[----:B------:R-:W-:Y:S01]  /*7db0*/  ISETP.GT.U32.AND P1, PT, R8, R3, PT ;  /* 0x000000030800720c */ /* 0x000fe20003f24070 */
[----:B------:R-:W-:-:S04]  /*7dc0*/  IMAD.HI.U32 R4, R9, R77, RZ ;  /* 0x0000004d09047227 */ /* 0x000fc800078e00ff */
[----:B------:R-:W-:Y:S02]  /*7dd0*/  IMAD R73, R8, R13, R73 ;  /* 0x0000000d08497224 */ /* 0x000fe400078e0249 */
[----:B------:R-:W-:Y:S02]  /*7de0*/  IMAD.MOV R4, RZ, RZ, -R4 ;  /* 0x000000ffff047224 */ /* 0x000fe400078e0a04 */
[--C-:B------:R-:W-:Y:S01]  /*7df0*/  @!P5 IMAD.IADD R38, R38, 0x1, -R8.reuse ;  /* 0x000000012626d824 */ /* 0x100fe200078e0a08 */
[----:B------:R-:W-:Y:S01]  /*7e00*/  ISETP.GT.U32.AND P5, PT, R8, R73, PT ;  /* 0x000000490800720c */ /* 0x000fe20003fa4070 */
[----:B------:R-:W-:Y:S01]  /*7e10*/  @!P0 IMAD.IADD R7, R7, 0x1, -R8 ;  /* 0x0000000107078824 */ /* 0x000fe200078e0a08 */
[----:B------:R-:W-:Y:S01]  /*7e20*/  ISETP.GE.AND P0, PT, R14, RZ, PT ;  /* 0x000000ff0e00720c */ /* 0x000fe20003f06270 */
[----:B------:R-:W-:Y:S02]  /*7e30*/  IMAD.MOV.U32 R17, RZ, RZ, R5 ;  /* 0x000000ffff117224 */ /* 0x000fe400078e0005 */
[----:B------:R-:W-:-:S02]  /*7e40*/  IMAD R77, R8, R4, R77 ;  /* 0x00000004084d7224 */ /* 0x000fc400078e024d */
[----:B------:R-:W-:Y:S02]  /*7e50*/  IMAD.MOV.U32 R16, RZ, RZ, R11 ;  /* 0x000000ffff107224 */ /* 0x000fe400078e000b */
[----:B------:R-:W-:Y:S02]  /*7e60*/  VIADD R4, R0, 0x94 ;  /* 0x0000009400047836 */ /* 0x000fe40000000000 */
[----:B------:R-:W-:Y:S02]  /*7e70*/  IMAD.MOV.U32 R5, RZ, RZ, R7 ;  /* 0x000000ffff057224 */ /* 0x000fe400078e0007 */
[----:B------:R-:W-:Y:S01]  /*7e80*/  @!P3 IMAD.MOV R17, RZ, RZ, -R17 ;  /* 0x000000ffff11b224 */ /* 0x000fe200078e0a11 */
[----:B------:R-:W-:Y:S01]  /*7e90*/  IABS R7, R4 ;  /* 0x0000000400077213 */ /* 0x000fe20000000000 */
[----:B------:R-:W-:Y:S01]  /*7ea0*/  @!P2 IMAD.MOV R16, RZ, RZ, -R16 ;  /* 0x000000ffff10a224 */ /* 0x000fe200078e0a10 */
[----:B------:R-:W-:Y:S01]  /*7eb0*/  ISETP.GE.AND P2, PT, R10, RZ, PT ;  /* 0x000000ff0a00720c */ /* 0x000fe20003f46270 */
[--C-:B------:R-:W-:Y:S01]  /*7ec0*/  @!P1 IMAD.IADD R3, R3, 0x1, -R8.reuse ;  /* 0x0000000103039824 */ /* 0x100fe200078e0a08 */
[----:B------:R-:W-:Y:S01]  /*7ed0*/  ISETP.GE.AND P1, PT, R6, RZ, PT ;  /* 0x000000ff0600720c */ /* 0x000fe20003f26270 */
[----:B------:R-:W-:Y:S01]  /*7ee0*/  @!P6 IMAD.MOV R5, RZ, RZ, -R5 ;  /* 0x000000ffff05e224 */ /* 0x000fe200078e0a05 */
[----:B------:R-:W-:Y:S01]  /*7ef0*/  STL [R1+0x558], R17 ;  /* 0x0005581101007387 */ /* 0x000fe20000100800 */
[----:B------:R-:W-:Y:S01]  /*7f00*/  VIADD R6, R0, 0x95 ;  /* 0x0000009500067836 */ /* 0x000fe20000000000 */
[C---:B------:R-:W-:Y:S01]  /*7f10*/  ISETP.GT.U32.AND P3, PT, R8.reuse, R77, PT ;  /* 0x0000004d0800720c */ /* 0x040fe20003f64070 */
[----:B------:R-:W-:Y:S01]  /*7f20*/  IMAD.MOV.U32 R10, RZ, RZ, R3 ;  /* 0x000000ffff0a7224 */ /* 0x000fe200078e0003 */
[----:B------:R-:W-:Y:S01]  /*7f30*/  STL [R1+0x564], R16 ;  /* 0x0005641001007387 */ /* 0x000fe20000100800 */
[----:B------:R-:W-:Y:S01]  /*7f40*/  @!P5 IMAD.IADD R73, R73, 0x1, -R8 ;  /* 0x000000014949d824 */ /* 0x000fe200078e0a08 */
[C---:B------:R-:W-:Y:S01]  /*7f50*/  ISETP.GT.U32.AND P6, PT, R8.reuse, R75, PT ;  /* 0x0000004b0800720c */ /* 0x040fe20003fc4070 */
[----:B------:R-:W-:Y:S01]  /*7f60*/  IMAD.HI.U32 R3, R9, R7, RZ ;  /* 0x0000000709037227 */ /* 0x000fe200078e00ff */
[----:B------:R0:W-:Y:S02]  /*7f70*/  STL [R1+0x57c], R5 ;  /* 0x00057c0501007387 */ /* 0x0001e40000100800 */
[----:B------:R-:W-:Y:S01]  /*7f80*/  ISETP.GT.U32.AND P5, PT, R8, R73, PT ;  /* 0x000000490800720c */ /* 0x000fe20003fa4070 */
[----:B------:R-:W-:-:S02]  /*7f90*/  IMAD.MOV R11, RZ, RZ, -R3 ;  /* 0x000000ffff0b7224 */ /* 0x000fc400078e0a03 */
[----:B------:R-:W-:Y:S02]  /*7fa0*/  @!P0 IMAD.MOV R10, RZ, RZ, -R10 ;  /* 0x000000ffff0a8224 */ /* 0x000fe400078e0a0a */
[----:B------:R-:W-:Y:S02]  /*7fb0*/  IMAD R7, R8, R11, R7 ;  /* 0x0000000b08077224 */ /* 0x000fe400078e0207 */
[--C-:B------:R-:W-:Y:S01]  /*7fc0*/  @!P3 IMAD.IADD R77, R77, 0x1, -R8.reuse ;  /* 0x000000014d4db824 */ /* 0x100fe200078e0a08 */
[----:B0-----:R-:W-:Y:S01]  /*7fd0*/  IABS R5, R6 ;  /* 0x0000000600057213 */ /* 0x001fe20000000000 */
[----:B------:R-:W-:Y:S01]  /*7fe0*/  @!P6 IMAD.IADD R75, R75, 0x1, -R8 ;  /* 0x000000014b4be824 */ /* 0x000fe200078e0a08 */
[----:B------:R0:W-:Y:S01]  /*7ff0*/  STL [R1+0x590], R10 ;  /* 0x0005900a01007387 */ /* 0x0001e20000100800 */
[----:B------:R-:W-:Y:S01]  /*8000*/  VIADD R13, R0, 0x96 ;  /* 0x00000096000d7836 */ /* 0x000fe20000000000 */
[C---:B------:R-:W-:Y:S01]  /*8010*/  ISETP.GT.U32.AND P6, PT, R8.reuse, R77, PT ;  /* 0x0000004d0800720c */ /* 0x040fe20003fc4070 */
[----:B------:R-:W-:Y:S01]  /*8020*/  IMAD.HI.U32 R3, R9, R5, RZ ;  /* 0x0000000509037227 */ /* 0x000fe200078e00ff */
[----:B------:R-:W-:-:S02]  /*8030*/  ISETP.GT.U32.AND P0, PT, R8, R75, PT ;  /* 0x0000004b0800720c */ /* 0x000fc40003f04070 */
[----:B------:R-:W-:Y:S01]  /*8040*/  ISETP.GE.AND P3, PT, R12, RZ, PT ;  /* 0x000000ff0c00720c */ /* 0x000fe20003f66270 */
[----:B------:R-:W-:Y:S01]  /*8050*/  IMAD.MOV R11, RZ, RZ, -R3 ;  /* 0x000000ffff0b7224 */ /* 0x000fe200078e0a03 */
[----:B------:R-:W-:Y:S01]  /*8060*/  IABS R12, R13 ;  /* 0x0000000d000c7213 */ /* 0x000fe20000000000 */
[--C-:B------:R-:W-:Y:S02]  /*8070*/  @!P5 IMAD.IADD R73, R73, 0x1, -R8.reuse ;  /* 0x000000014949d824 */ /* 0x100fe400078e0a08 */
[----:B------:R-:W-:Y:S02]  /*8080*/  IMAD R5, R8, R11, R5 ;  /* 0x0000000b08057224 */ /* 0x000fe400078e0205 */
[C---:B0-----:R-:W-:Y:S02]  /*8090*/  VIADD R10, R0.reuse, 0x97 ;  /* 0x00000097000a7836 */ /* 0x041fe40000000000 */
[----:B------:R-:W-:Y:S01]  /*80a0*/  VIADD R11, R0, 0x98 ;  /* 0x00000098000b7836 */ /* 0x000fe20000000000 */
[C---:B------:R-:W-:Y:S01]  /*80b0*/  ISETP.GT.U32.AND P5, PT, R8.reuse, R5, PT ;  /* 0x000000050800720c */ /* 0x040fe20003fa4070 */
[----:B------:R-:W-:Y:S01]  /*80c0*/  @!P6 IMAD.IADD R77, R77, 0x1, -R8 ;  /* 0x000000014d4de824 */ /* 0x000fe200078e0a08 */
[----:B------:R-:W-:Y:S01]  /*80d0*/  IABS R14, R10 ;  /* 0x0000000a000e7213 */ /* 0x000fe20000000000 */
[----:B------:R-:W-:Y:S01]  /*80e0*/  @!P4 IMAD.MOV R38, RZ, RZ, -R38 ;  /* 0x000000ffff26c224 */ /* 0x000fe200078e0a26 */
[----:B------:R-:W-:Y:S01]  /*80f0*/  ISETP.GT.U32.AND P6, PT, R8, R7, PT ;  /* 0x000000070800720c */ /* 0x000fe20003fc4070 */
[----:B------:R-:W-:Y:S01]  /*8100*/  IMAD.HI.U32 R15, R9, R12, RZ ;  /* 0x0000000c090f7227 */ /* 0x000fe200078e00ff */
[----:B------:R-:W-:-:S03]  /*8110*/  IABS R21, R11 ;  /* 0x0000000b00157213 */ /* 0x000fc60000000000 */
[----:B------:R-:W-:Y:S02]  /*8120*/  IMAD.MOV.U32 R3, RZ, RZ, R14 ;  /* 0x000000ffff037224 */ /* 0x000fe400078e000e */
[----:B------:R-:W-:-:S04]  /*8130*/  IMAD.HI.U32 R14, R9, R21, RZ ;  /* 0x00000015090e7227 */ /* 0x000fc800078e00ff */
[----:B------:R-:W-:Y:S02]  /*8140*/  @!P5 IMAD.IADD R5, R5, 0x1, -R8 ;  /* 0x000000010505d824 */ /* 0x000fe400078e0a08 */
[----:B------:R-:W-:Y:S02]  /*8150*/  IMAD.MOV R14, RZ, RZ, -R14 ;  /* 0x000000ffff0e7224 */ /* 0x000fe400078e0a0e */
[----:B------:R-:W-:Y:S01]  /*8160*/  @!P0 IMAD.IADD R75, R75, 0x1, -R8 ;  /* 0x000000014b4b8824 */ /* 0x000fe200078e0a08 */
[----:B------:R-:W-:Y:S01]  /*8170*/  ISETP.GT.U32.AND P4, PT, R8, R5, PT ;  /* 0x000000050800720c */ /* 0x000fe20003f84070 */
[----:B------:R-:W-:Y:S01]  /*8180*/  IMAD.MOV R15, RZ, RZ, -R15 ;  /* 0x000000ffff0f7224 */ /* 0x000fe200078e0a0f */
[----:B------:R-:W-:Y:S01]  /*8190*/  ISETP.GE.AND P0, PT, R4, RZ, PT ;  /* 0x000000ff0400720c */ /* 0x000fe20003f06270 */
[----:B------:R-:W-:-:S04]  /*81a0*/  IMAD.HI.U32 R4, R9, R3, RZ ;  /* 0x0000000309047227 */ /* 0x000fc800078e00ff */
[----:B------:R-:W-:Y:S01]  /*81b0*/  @!P6 IMAD.IADD R7, R7, 0x1, -R8 ;  /* 0x000000010707e824 */ /* 0x000fe200078e0a08 */
[----:B------:R-:W-:Y:S01]  /*81c0*/  ISETP.GE.AND P6, PT, R6, RZ, PT ;  /* 0x000000ff0600720c */ /* 0x000fe20003fc6270 */
[C---:B------:R-:W-:Y:S02]  /*81d0*/  IMAD R21, R8.reuse, R14, R21 ;  /* 0x0000000e08157224 */ /* 0x040fe400078e0215 */
[----:B------:R-:W-:Y:S01]  /*81e0*/  IMAD.MOV R4, RZ, RZ, -R4 ;  /* 0x000000ffff047224 */ /* 0x000fe200078e0a04 */
[----:B------:R-:W-:Y:S01]  /*81f0*/  ISETP.GT.U32.AND P5, PT, R8, R7, PT ;  /* 0x000000070800720c */ /* 0x000fe20003fa4070 */
[----:B------:R-:W-:Y:S02]  /*8200*/  VIADD R6, R0, 0x99 ;  /* 0x0000009900067836 */ /* 0x000fe40000000000 */
[C---:B------:R-:W-:Y:S02]  /*8210*/  IMAD R12, R8.reuse, R15, R12 ;  /* 0x0000000f080c7224 */ /* 0x040fe400078e020c */
[----:B------:R-:W-:Y:S01]  /*8220*/  @!P4 IMAD.IADD R5, R5, 0x1, -R8 ;  /* 0x000000010505c824 */ /* 0x000fe200078e0a08 */
[C---:B------:R-:W-:Y:S01]  /*8230*/  ISETP.GT.U32.AND P4, PT, R8.reuse, R21, PT ;  /* 0x000000150800720c */ /* 0x040fe20003f84070 */
[C---:B------:R-:W-:Y:S01]  /*8240*/  IMAD R3, R8.reuse, R4, R3 ;  /* 0x0000000408037224 */ /* 0x040fe200078e0203 */
[----:B------:R-:W-:Y:S01]  /*8250*/  IABS R4, R6 ;  /* 0x0000000600047213 */ /* 0x000fe20000000000 */
[----:B------:R-:W-:Y:S01]  /*8260*/  @!P2 IMAD.MOV R77, RZ, RZ, -R77 ;  /* 0x000000ffff4da224 */ /* 0x000fe200078e0a4d */
[C---:B------:R-:W-:Y:S01]  /*8270*/  ISETP.GT.U32.AND P2, PT, R8.reuse, R12, PT ;  /* 0x0000000c0800720c */ /* 0x040fe20003f44070 */
[----:B------:R-:W-:Y:S01]  /*8280*/  @!P3 IMAD.MOV R73, RZ, RZ, -R73 ;  /* 0x000000ffff49b224 */ /* 0x000fe200078e0a49 */
[----:B------:R-:W-:Y:S01]  /*8290*/  ISETP.GT.U32.AND P3, PT, R8, R3, PT ;  /* 0x000000030800720c */ /* 0x000fe20003f64070 */
[----:B------:R-:W-:-:S02]  /*82a0*/  IMAD.MOV.U32 R71, RZ, RZ, R4 ;  /* 0x000000ffff477224 */ /* 0x000fc400078e0004 */
[----:B------:R-:W-:Y:S02]  /*82b0*/  VIADD R4, R0, 0x9a ;  /* 0x0000009a00047836 */ /* 0x000fe40000000000 */
[--C-:B------:R-:W-:Y:S01]  /*82c0*/  @!P5 IMAD.IADD R7, R7, 0x1, -R8.reuse ;  /* 0x000000010707d824 */ /* 0x100fe200078e0a08 */
[----:B------:R-:W-:Y:S01]  /*82d0*/  ISETP.GE.AND P5, PT, R10, RZ, PT ;  /* 0x000000ff0a00720c */ /* 0x000fe20003fa6270 */
[--C-:B------:R-:W-:Y:S01]  /*82e0*/  @!P4 IMAD.IADD R21, R21, 0x1, -R8.reuse ;  /* 0x000000011515c824 */ /* 0x100fe200078e0a08 */
[----:B------:R-:W-:Y:S01]  /*82f0*/  IABS R69, R4 ;  /* 0x0000000400457213 */ /* 0x000fe20000000000 */
[----:B------:R-:W-:Y:S02]  /*8300*/  IMAD.MOV.U32 R16, RZ, RZ, R7 ;  /* 0x000000ffff107224 */ /* 0x000fe400078e0007 */
[----:B------:R-:W-:Y:S01]  /*8310*/  @!P2 IMAD.IADD R12, R12, 0x1, -R8 ;  /* 0x000000010c0ca824 */ /* 0x000fe200078e0a08 */
[----:B------:R-:W-:Y:S01]  /*8320*/  ISETP.GT.U32.AND P4, PT, R8, R21, PT ;  /* 0x000000150800720c */ /* 0x000fe20003f84070 */
[----:B------:R-:W-:Y:S01]  /*8330*/  IMAD.MOV.U32 R7, RZ, RZ, R5 ;  /* 0x000000ffff077224 */ /* 0x000fe200078e0005 */
[----:B------:R-:W-:Y:S01]  /*8340*/  ISETP.GE.AND P2, PT, R11, RZ, PT ;  /* 0x000000ff0b00720c */ /* 0x000fe20003f46270 */
[----:B------:R-:W-:-:S04]  /*8350*/  IMAD.HI.U32 R5, R9, R69, RZ ;  /* 0x0000004509057227 */ /* 0x000fc800078e00ff */
[----:B------:R-:W-:Y:S01]  /*8360*/  @!P1 IMAD.MOV R75, RZ, RZ, -R75 ;  /* 0x000000ffff4b9224 */ /* 0x000fe200078e0a4b */
[----:B------:R-:W-:Y:S01]  /*8370*/  ISETP.GE.AND P1, PT, R13, RZ, PT ;  /* 0x000000ff0d00720c */ /* 0x000fe20003f26270 */
[----:B------:R-:W-:Y:S01]  /*8380*/  @!P3 IMAD.IADD R3, R3, 0x1, -R8 ;  /* 0x000000010303b824 */ /* 0x000fe200078e0a08 */
[----:B------:R-:W-:Y:S01]  /*8390*/  ISETP.GT.U32.AND P3, PT, R8, R12, PT ;  /* 0x0000000c0800720c */ /* 0x000fe20003f64070 */
[----:B------:R-:W-:-:S04]  /*83a0*/  IMAD.HI.U32 R13, R9, R71, RZ ;  /* 0x00000047090d7227 */ /* 0x000fc800078e00ff */
[----:B------:R-:W-:Y:S02]  /*83b0*/  IMAD.MOV R5, RZ, RZ, -R5 ;  /* 0x000000ffff057224 */ /* 0x000fe400078e0a05 */
[----:B------:R-:W-:Y:S01]  /*83c0*/  @!P0 IMAD.MOV R16, RZ, RZ, -R16 ;  /* 0x000000ffff108224 */ /* 0x000fe200078e0a10 */
[C---:B------:R-:W-:Y:S01]  /*83d0*/  ISETP.GT.U32.AND P0, PT, R8.reuse, R3, PT ;  /* 0x000000030800720c */ /* 0x040fe20003f04070 */
[----:B------:R-:W-:Y:S02]  /*83e0*/  IMAD.MOV R13, RZ, RZ, -R13 ;  /* 0x000000ffff0d7224 */ /* 0x000fe400078e0a0d */
[C---:B------:R-:W-:Y:S01]  /*83f0*/  IMAD R69, R8.reuse, R5, R69 ;  /* 0x0000000508457224 */ /* 0x040fe200078e0245 */
[----:B------:R-:W-:Y:S01]  /*8400*/  STL [R1+0x59c], R16 ;  /* 0x00059c1001007387 */ /* 0x000fe20000100800 */
[C---:B------:R-:W-:Y:S02]  /*8410*/  IMAD R71, R8.reuse, R13, R71 ;  /* 0x0000000d08477224 */ /* 0x040fe400078e0247 */
[----:B------:R-:W-:Y:S01]  /*8420*/  @!P4 IMAD.IADD R21, R21, 0x1, -R8 ;  /* 0x000000011515c824 */ /* 0x000fe200078e0a08 */
[----:B------:R-:W-:Y:S01]  /*8430*/  ISETP.GT.U32.AND P4, PT, R8, R69, PT ;  /* 0x000000450800720c */ /* 0x000fe20003f84070 */
[----:B------:R-:W-:-:S02]  /*8440*/  VIADD R10, R0, 0x9b ;  /* 0x0000009b000a7836 */ /* 0x000fc40000000000 */
[--C-:B------:R-:W-:Y:S01]  /*8450*/  @!P3 IMAD.IADD R12, R12, 0x1, -R8.reuse ;  /* 0x000000010c0cb824 */ /* 0x100fe200078e0a08 */
[----:B------:R-:W-:Y:S01]  /*8460*/  ISETP.GT.U32.AND P3, PT, R8, R71, PT ;  /* 0x000000470800720c */ /* 0x000fe20003f64070 */
[--C-:B------:R-:W-:Y:S01]  /*8470*/  @!P0 IMAD.IADD R3, R3, 0x1, -R8.reuse ;  /* 0x0000000103038824 */ /* 0x100fe200078e0a08 */
[----:B------:R-:W-:Y:S01]  /*8480*/  IABS R68, R10 ;  /* 0x0000000a00447213 */ /* 0x000fe20000000000 */
[----:B------:R-:W-:Y:S01]  /*8490*/  @!P6 IMAD.MOV R7, RZ, RZ, -R7 ;  /* 0x000000ffff07e224 */ /* 0x000fe200078e0a07 */
[----:B------:R-:W-:Y:S01]  /*84a0*/  ISETP.GE.AND P0, PT, R4, RZ, PT ;  /* 0x000000ff0400720c */ /* 0x000fe20003f06270 */
[----:B------:R-:W-:Y:S01]  /*84b0*/  VIADD R4, R0, 0x9c ;  /* 0x0000009c00047836 */ /* 0x000fe20000000000 */
[----:B------:R-:W-:Y:S01]  /*84c0*/  ISETP.GE.AND P6, PT, R6, RZ, PT ;  /* 0x000000ff0600720c */ /* 0x000fe20003fc6270 */
[----:B------:R-:W-:Y:S01]  /*84d0*/  IMAD.HI.U32 R11, R9, R68, RZ ;  /* 0x00000044090b7227 */ /* 0x000fe200078e00ff */
[----:B------:R0:W-:Y:S02]  /*84e0*/  STL [R1+0x5a8], R7 ;  /* 0x0005a80701007387 */ /* 0x0001e40000100800 */
[----:B------:R-:W-:Y:S01]  /*84f0*/  IABS R5, R4 ;  /* 0x0000000400057213 */ /* 0x000fe20000000000 */
[----:B------:R-:W-:-:S02]  /*8500*/  @!P4 IMAD.IADD R69, R69, 0x1, -R8 ;  /* 0x000000014545c824 */ /* 0x000fc400078e0a08 */
[----:B------:R-:W-:Y:S02]  /*8510*/  IMAD.MOV R11, RZ, RZ, -R11 ;  /* 0x000000ffff0b7224 */ /* 0x000fe400078e0a0b */
[----:B------:R-:W-:Y:S01]  /*8520*/  @!P3 IMAD.IADD R71, R71, 0x1, -R8 ;  /* 0x000000014747b824 */ /* 0x000fe200078e0a08 */
[----:B------:R-:W-:Y:S01]  /*8530*/  ISETP.GE.AND P3, PT, R10, RZ, PT ;  /* 0x000000ff0a00720c */ /* 0x000fe20003f66270 */
[----:B------:R-:W-:Y:S01]  /*8540*/  VIADD R6, R0, 0x9d ;  /* 0x0000009d00067836 */ /* 0x000fe20000000000 */
[----:B------:R-:W-:Y:S01]  /*8550*/  ISETP.GT.U32.AND P4, PT, R8, R69, PT ;  /* 0x000000450800720c */ /* 0x000fe20003f84070 */
[----:B------:R-:W-:Y:S02]  /*8560*/  IMAD.MOV.U32 R13, RZ, RZ, R12 ;  /* 0x000000ffff0d7224 */ /* 0x000fe400078e000c */
[----:B------:R-:W-:Y:S01]  /*8570*/  IMAD.HI.U32 R10, R9, R5, RZ ;  /* 0x00000005090a7227 */ /* 0x000fe200078e00ff */
[----:B0-----:R-:W-:-:S03]  /*8580*/  IABS R7, R6 ;  /* 0x0000000600077213 */ /* 0x001fc60000000000 */
[----:B------:R-:W-:Y:S02]  /*8590*/  IMAD R68, R8, R11, R68 ;  /* 0x0000000b08447224 */ /* 0x000fe400078e0244 */
[----:B------:R-:W-:Y:S02]  /*85a0*/  IMAD.MOV.U32 R12, RZ, RZ, R3 ;  /* 0x000000ffff0c7224 */ /* 0x000fe400078e0003 */
[----:B------:R-:W-:Y:S01]  /*85b0*/  @!P2 IMAD.MOV R21, RZ, RZ, -R21 ;  /* 0x000000ffff15a224 */ /* 0x000fe200078e0a15 */
[----:B------:R-:W-:Y:S01]  /*85c0*/  ISETP.GE.AND P2, PT, R4, RZ, PT ;  /* 0x000000ff0400720c */ /* 0x000fe20003f46270 */
[----:B------:R-:W-:Y:S01]  /*85d0*/  @!P1 IMAD.MOV R13, RZ, RZ, -R13 ;  /* 0x000000ffff0d9224 */ /* 0x000fe200078e0a0d */
[C---:B------:R-:W-:Y:S01]  /*85e0*/  ISETP.GT.U32.AND P1, PT, R8.reuse, R71, PT ;  /* 0x000000470800720c */ /* 0x040fe20003f24070 */
[----:B------:R-:W-:Y:S02]  /*85f0*/  IMAD.MOV R4, RZ, RZ, -R10 ;  /* 0x000000ffff047224 */ /* 0x000fe400078e0a0a */
[----:B------:R-:W-:Y:S01]  /*8600*/  @!P5 IMAD.MOV R12, RZ, RZ, -R12 ;  /* 0x000000ffff0cd224 */ /* 0x000fe200078e0a0c */
[C---:B------:R-:W-:Y:S01]  /*8610*/  ISETP.GT.U32.AND P5, PT, R8.reuse, R68, PT ;  /* 0x000000440800720c */ /* 0x040fe20003fa4070 */
[----:B------:R-:W-:Y:S01]  /*8620*/  IMAD R5, R8, R4, R5 ;  /* 0x0000000408057224 */ /* 0x000fe200078e0205 */
[----:B------:R-:W-:Y:S01]  /*8630*/  STL [R1+0x5c8], R13 ;  /* 0x0005c80d01007387 */ /* 0x000fe20000100800 */
[----:B------:R-:W-:-:S03]  /*8640*/  IMAD.HI.U32 R3, R9, R7, RZ ;  /* 0x0000000709037227 */ /* 0x000fc600078e00ff */
[----:B------:R0:W-:Y:S01]  /*8650*/  STL [R1+0x5cc], R12 ;  /* 0x0005cc0c01007387 */ /* 0x0001e20000100800 */
[--C-:B------:R-:W-:Y:S01]  /*8660*/  @!P4 IMAD.IADD R69, R69, 0x1, -R8.reuse ;  /* 0x000000014545c824 */ /* 0x100fe200078e0a08 */
[----:B------:R-:W-:Y:S01]  /*8670*/  ISETP.GT.U32.AND P4, PT, R8, R5, PT ;  /* 0x000000050800720c */ /* 0x000fe20003f84070 */
[----:B------:R-:W-:Y:S02]  /*8680*/  IMAD.MOV R3, RZ, RZ, -R3 ;  /* 0x000000ffff037224 */ /* 0x000fe400078e0a03 */
[--C-:B------:R-:W-:Y:S01]  /*8690*/  @!P1 IMAD.IADD R71, R71, 0x1, -R8.reuse ;  /* 0x0000000147479824 */ /* 0x100fe200078e0a08 */
[----:B------:R-:W-:Y:S01]  /*86a0*/  ISETP.GE.AND P1, PT, R6, RZ, PT ;  /* 0x000000ff0600720c */ /* 0x000fe20003f26270 */
[----:B------:R-:W-:Y:S02]  /*86b0*/  IMAD R7, R8, R3, R7 ;  /* 0x0000000308077224 */ /* 0x000fe400078e0207 */
[--C-:B------:R-:W-:Y:S02]  /*86c0*/  @!P5 IMAD.IADD R68, R68, 0x1, -R8.reuse ;  /* 0x000000014444d824 */ /* 0x100fe400078e0a08 */
[----:B------:R-:W-:Y:S01]  /*86d0*/  @!P6 IMAD.MOV R71, RZ, RZ, -R71 ;  /* 0x000000ffff47e224 */ /* 0x000fe200078e0a47 */
[----:B------:R-:W-:Y:S01]  /*86e0*/  ISETP.GT.U32.AND P6, PT, R8, R7, PT ;  /* 0x000000070800720c */ /* 0x000fe20003fc4070 */
[----:B------:R-:W-:Y:S01]  /*86f0*/  VIADD R10, R0, 0x9f ;  /* 0x0000009f000a7836 */ /* 0x000fe20000000000 */
[----:B------:R-:W-:Y:S01]  /*8700*/  ISETP.GT.U32.AND P5, PT, R8, R68, PT ;  /* 0x000000440800720c */ /* 0x000fe20003fa4070 */
[----:B------:R-:W-:-:S02]  /*8710*/  @!P4 IMAD.IADD R5, R5, 0x1, -R8 ;  /* 0x000000010505c824 */ /* 0x000fc400078e0a08 */
[----:B------:R-:W-:Y:S01]  /*8720*/  VIADD R6, R0, 0x9e ;  /* 0x0000009e00067836 */ /* 0x000fe20000000000 */
[----:B------:R-:W-:Y:S01]  /*8730*/  IABS R11, R10 ;  /* 0x0000000a000b7213 */ /* 0x000fe20000000000 */
[----:B------:R-:W-:Y:S01]  /*8740*/  @!P0 IMAD.MOV R69, RZ, RZ, -R69 ;  /* 0x000000ffff458224 */ /* 0x000fe200078e0a45 */
[----:B------:R-:W-:Y:S01]  /*8750*/  ISETP.GT.U32.AND P4, PT, R8, R5, PT ;  /* 0x000000050800720c */ /* 0x000fe20003f84070 */
[C---:B------:R-:W-:Y:S01]  /*8760*/  VIADD R4, R0.reuse, 0xa0 ;  /* 0x000000a000047836 */ /* 0x040fe20000000000 */
[----:B------:R-:W-:Y:S01]  /*8770*/  IABS R3, R6 ;  /* 0x0000000600037213 */ /* 0x000fe20000000000 */
[----:B------:R-:W-:Y:S01]  /*8780*/  VIADD R66, R0, 0xa1 ;  /* 0x000000a100427836 */ /* 0x000fe20000000000 */
[----:B------:R-:W-:Y:S01]  /*8790*/  ISETP.GE.AND P0, PT, R6, RZ, PT ;  /* 0x000000ff0600720c */ /* 0x000fe20003f06270 */
[----:B------:R-:W-:Y:S01]  /*87a0*/  IMAD.MOV.U32 R6, RZ, RZ, R11 ;  /* 0x000000ffff067224 */ /* 0x000fe200078e000b */
[----:B------:R-:W-:Y:S01]  /*87b0*/  IABS R67, R4 ;  /* 0x0000000400437213 */ /* 0x000fe20000000000 */
[----:B------:R-:W-:-:S02]  /*87c0*/  @!P6 IMAD.IADD R7, R7, 0x1, -R8 ;  /* 0x000000010707e824 */ /* 0x000fc400078e0a08 */
[----:B------:R-:W-:Y:S01]  /*87d0*/  @!P5 IMAD.IADD R68, R68, 0x1, -R8 ;  /* 0x000000014444d824 */ /* 0x000fe200078e0a08 */
[----:B------:R-:W-:Y:S01]  /*87e0*/  ISETP.GE.AND P5, PT, R10, RZ, PT ;  /* 0x000000ff0a00720c */ /* 0x000fe20003fa6270 */
[----:B------:R-:W-:Y:S01]  /*87f0*/  IMAD.HI.U32 R10, R9, R6, RZ ;  /* 0x00000006090a7227 */ /* 0x000fe200078e00ff */
[----:B------:R-:W-:-:S03]  /*8800*/  ISETP.GT.U32.AND P6, PT, R8, R7, PT ;  /* 0x000000070800720c */ /* 0x000fc60003fc4070 */
[----:B0-----:R-:W-:-:S04]  /*8810*/  IMAD.HI.U32 R12, R9, R3, RZ ;  /* 0x00000003090c7227 */ /* 0x001fc800078e00ff */
[----:B------:R-:W-:Y:S02]  /*8820*/  IMAD.MOV R10, RZ, RZ, -R10 ;  /* 0x000000ffff0a7224 */ /* 0x000fe400078e0a0a */
[----:B------:R-:W-:Y:S02]  /*8830*/  @!P4 IMAD.IADD R5, R5, 0x1, -R8 ;  /* 0x000000010505c824 */ /* 0x000fe400078e0a08 */
[----:B------:R-:W-:Y:S02]  /*8840*/  IMAD.MOV R12, RZ, RZ, -R12 ;  /* 0x000000ffff0c7224 */ /* 0x000fe400078e0a0c */
[----:B------:R-:W-:Y:S01]  /*8850*/  @!P3 IMAD.MOV R68, RZ, RZ, -R68 ;  /* 0x000000ffff44b224 */ /* 0x000fe200078e0a44 */
[----:B------:R-:W-:Y:S01]  /*8860*/  ISETP.GE.AND P3, PT, R4, RZ, PT ;  /* 0x000000ff0400720c */ /* 0x000fe20003f66270 */
[----:B------:R-:W-:Y:S02]  /*8870*/  IMAD R4, R8, R10, R6 ;  /* 0x0000000a08047224 */ /* 0x000fe400078e0206 */
[----:B------:R-:W-:-:S02]  /*8880*/  IMAD.MOV.U32 R13, RZ, RZ, R5 ;  /* 0x000000ffff0d7224 */ /* 0x000fc400078e0005 */
[----:B------:R-:W-:Y:S02]  /*8890*/  IMAD R3, R8, R12, R3 ;  /* 0x0000000c08037224 */ /* 0x000fe400078e0203 */
[----:B------:R-:W-:-:S03]  /*88a0*/  IMAD.HI.U32 R11, R9, R67, RZ ;  /* 0x00000043090b7227 */ /* 0x000fc600078e00ff */
[C---:B------:R-:W-:Y:S01]  /*88b0*/  ISETP.GT.U32.AND P4, PT, R8.reuse, R3, PT ;  /* 0x000000030800720c */ /* 0x040fe20003f84070 */
[----:B------:R-:W-:Y:S01]  /*88c0*/  @!P2 IMAD.MOV R13, RZ, RZ, -R13 ;  /* 0x000000ffff0da224 */ /* 0x000fe200078e0a0d */
[----:B------:R-:W-:Y:S01]  /*88d0*/  ISETP.GT.U32.AND P2, PT, R8, R4, PT ;  /* 0x000000040800720c */ /* 0x000fe20003f44070 */
[----:B------:R-:W-:Y:S02]  /*88e0*/  IMAD.MOV R11, RZ, RZ, -R11 ;  /* 0x000000ffff0b7224 */ /* 0x000fe400078e0a0b */
[----:B------:R-:W-:Y:S01]  /*88f0*/  @!P6 IMAD.IADD R7, R7, 0x1, -R8 ;  /* 0x000000010707e824 */ /* 0x000fe200078e0a08 */
[----:B------:R-:W-:Y:S01]  /*8900*/  ISETP.GE.AND P6, PT, R66, RZ, PT ;  /* 0x000000ff4200720c */ /* 0x000fe20003fc6270 */
[----:B------:R-:W-:Y:S01]  /*8910*/  IMAD R67, R8, R11, R67 ;  /* 0x0000000b08437224 */ /* 0x000fe200078e0243 */
[----:B------:R-:W-:Y:S01]  /*8920*/  IABS R66, R66 ;  /* 0x0000004200427213 */ /* 0x000fe20000000000 */
[----:B------:R-:W-:Y:S01]  /*8930*/  IMAD.MOV.U32 R14, RZ, RZ, R7 ;  /* 0x000000ffff0e7224 */ /* 0x000fe200078e0007 */
[----:B------:R0:W-:Y:S01]  /*8940*/  STL [R1+0x5c4], R13 ;  /* 0x0005c40d01007387 */ /* 0x0001e20000100800 */
[----:B------:R-:W-:-:S02]  /*8950*/  VIADD R11, R0, 0xa2 ;  /* 0x000000a2000b7836 */ /* 0x000fc40000000000 */
[----:B------:R-:W-:Y:S01]  /*8960*/  @!P1 IMAD.MOV R14, RZ, RZ, -R14 ;  /* 0x000000ffff0e9224 */ /* 0x000fe200078e0a0e */
[----:B------:R-:W-:Y:S01]  /*8970*/  ISETP.GT.U32.AND P1, PT, R8, R67, PT ;  /* 0x000000430800720c */ /* 0x000fe20003f24070 */
[--C-:B------:R-:W-:Y:S01]  /*8980*/  @!P2 IMAD.IADD R4, R4, 0x1, -R8.reuse ;  /* 0x000000010404a824 */ /* 0x100fe200078e0a08 */
[----:B------:R-:W-:Y:S01]  /*8990*/  IABS R64, R11 ;  /* 0x0000000b00407213 */ /* 0x000fe20000000000 */
[----:B------:R-:W-:Y:S01]  /*89a0*/  @!P4 IMAD.IADD R3, R3, 0x1, -R8 ;  /* 0x000000010303c824 */ /* 0x000fe200078e0a08 */
[----:B------:R1:W-:Y:S01]  /*89b0*/  STL [R1+0x5c0], R14 ;  /* 0x0005c00e01007387 */ /* 0x0003e20000100800 */
[----:B------:R-:W-:Y:S01]  /*89c0*/  VIADD R12, R0, 0xa4 ;  /* 0x000000a4000c7836 */ /* 0x000fe20000000000 */
[C---:B------:R-:W-:Y:S01]  /*89d0*/  ISETP.GT.U32.AND P2, PT, R8.reuse, R4, PT ;  /* 0x000000040800720c */ /* 0x040fe20003f44070 */
[----:B0-----:R-:W-:Y:S01]  /*89e0*/  IMAD.HI.U32 R13, R9, R66, RZ ;  /* 0x00000042090d7227 */ /* 0x001fe200078e00ff */
[----:B------:R-:W-:Y:S02]  /*89f0*/  ISETP.GT.U32.AND P4, PT, R8, R3, PT ;  /* 0x000000030800720c */ /* 0x000fe40003f84070 */
[----:B------:R-:W-:Y:S01]  /*8a00*/  IABS R5, R12 ;  /* 0x0000000c00057213 */ /* 0x000fe20000000000 */
[----:B------:R-:W-:-:S02]  /*8a10*/  IMAD.MOV R13, RZ, RZ, -R13 ;  /* 0x000000ffff0d7224 */ /* 0x000fc400078e0a0d */
[----:B------:R-:W-:Y:S02]  /*8a20*/  @!P1 IMAD.IADD R67, R67, 0x1, -R8 ;  /* 0x0000000143439824 */ /* 0x000fe400078e0a08 */
[----:B------:R-:W-:-:S03]  /*8a30*/  IMAD.HI.U32 R10, R9, R64, RZ ;  /* 0x00000040090a7227 */ /* 0x000fc600078e00ff */
[C---:B------:R-:W-:Y:S01]  /*8a40*/  ISETP.GT.U32.AND P1, PT, R8.reuse, R67, PT ;  /* 0x000000430800720c */ /* 0x040fe20003f24070 */
[----:B------:R-:W-:Y:S02]  /*8a50*/  IMAD R66, R8, R13, R66 ;  /* 0x0000000d08427224 */ /* 0x000fe400078e0242 */
[----:B------:R-:W-:Y:S02]  /*8a60*/  IMAD.MOV R10, RZ, RZ, -R10 ;  /* 0x000000ffff0a7224 */ /* 0x000fe400078e0a0a */
[--C-:B------:R-:W-:Y:S01]  /*8a70*/  @!P2 IMAD.IADD R4, R4, 0x1, -R8.reuse ;  /* 0x000000010404a824 */ /* 0x100fe200078e0a08 */
[C---:B------:R-:W-:Y:S01]  /*8a80*/  ISETP.GT.U32.AND P2, PT, R8.reuse, R66, PT ;  /* 0x000000420800720c */ /* 0x040fe20003f44070 */
[----:B------:R-:W-:Y:S01]  /*8a90*/  @!P4 IMAD.IADD R3, R3, 0x1, -R8 ;  /* 0x000000010303c824 */ /* 0x000fe200078e0a08 */
[----:B------:R-:W-:Y:S01]  /*8aa0*/  ISETP.GE.AND P4, PT, R11, RZ, PT ;  /* 0x000000ff0b00720c */ /* 0x000fe20003f86270 */
[----:B------:R-:W-:Y:S02]  /*8ab0*/  IMAD R64, R8, R10, R64 ;  /* 0x0000000a08407224 */ /* 0x000fe400078e0240 */
[----:B------:R-:W-:-:S04]  /*8ac0*/  IMAD.HI.U32 R10, R9, R5, RZ ;  /* 0x00000005090a7227 */ /* 0x000fc800078e00ff */
[----:B------:R-:W-:Y:S02]  /*8ad0*/  IMAD.MOV.U32 R15, RZ, RZ, R3 ;  /* 0x000000ffff0f7224 */ /* 0x000fe400078e0003 */
[----:B------:R-:W-:Y:S02]  /*8ae0*/  IMAD.MOV R10, RZ, RZ, -R10 ;  /* 0x000000ffff0a7224 */ /* 0x000fe400078e0a0a */
[----:B------:R-:W-:Y:S01]  /*8af0*/  @!P0 IMAD.MOV R15, RZ, RZ, -R15 ;  /* 0x000000ffff0f8224 */ /* 0x000fe200078e0a0f */
[----:B------:R-:W-:Y:S01]  /*8b00*/  ISETP.GT.U32.AND P0, PT, R8, R64, PT ;  /* 0x000000400800720c */ /* 0x000fe20003f04070 */
[----:B------:R-:W-:Y:S02]  /*8b10*/  VIADD R6, R0, 0xa3 ;  /* 0x000000a300067836 */ /* 0x000fe40000000000 */
[----:B------:R-:W-:Y:S01]  /*8b20*/  IMAD R5, R8, R10, R5 ;  /* 0x0000000a08057224 */ /* 0x000fe200078e0205 */
[----:B------:R-:W-:Y:S01]  /*8b30*/  STL [R1+0x5b8], R15 ;  /* 0x0005b80f01007387 */ /* 0x000fe20000100800 */
[--C-:B------:R-:W-:Y:S01]  /*8b40*/  @!P1 IMAD.IADD R67, R67, 0x1, -R8.reuse ;  /* 0x0000000143439824 */ /* 0x100fe200078e0a08 */
[----:B------:R-:W-:Y:S01]  /*8b50*/  IABS R63, R6 ;  /* 0x00000006003f7213 */ /* 0x000fe20000000000 */
[----:B------:R-:W-:-:S02]  /*8b60*/  @!P2 IMAD.IADD R66, R66, 0x1, -R8 ;  /* 0x000000014242a824 */ /* 0x000fc400078e0a08 */
[----:B------:R-:W-:Y:S01]  /*8b70*/  @!P3 IMAD.MOV R67, RZ, RZ, -R67 ;  /* 0x000000ffff43b224 */ /* 0x000fe200078e0a43 */
[C---:B------:R-:W-:Y:S01]  /*8b80*/  ISETP.GT.U32.AND P3, PT, R8.reuse, R5, PT ;  /* 0x000000050800720c */ /* 0x040fe20003f64070 */
[----:B-1----:R-:W-:Y:S01]  /*8b90*/  IMAD.MOV.U32 R14, RZ, RZ, R4 ;  /* 0x000000ffff0e7224 */ /* 0x002fe200078e0004 */
[----:B------:R-:W-:Y:S01]  /*8ba0*/  ISETP.GT.U32.AND P2, PT, R8, R66, PT ;  /* 0x000000420800720c */ /* 0x000fe20003f44070 */
[----:B------:R-:W-:Y:S02]  /*8bb0*/  VIADD R3, R0, 0xa5 ;  /* 0x000000a500037836 */ /* 0x000fe40000000000 */
[----:B------:R-:W-:-:S03]  /*8bc0*/  IMAD.HI.U32 R7, R9, R63, RZ ;  /* 0x0000003f09077227 */ /* 0x000fc600078e00ff */
[----:B------:R-:W-:Y:S01]  /*8bd0*/  IABS R4, R3 ;  /* 0x0000000300047213 */ /* 0x000fe20000000000 */
[----:B------:R-:W-:Y:S01]  /*8be0*/  @!P5 IMAD.MOV R14, RZ, RZ, -R14 ;  /* 0x000000ffff0ed224 */ /* 0x000fe200078e0a0e */
[----:B------:R-:W-:Y:S01]  /*8bf0*/  ISETP.GE.AND P5, PT, R6, RZ, PT ;  /* 0x000000ff0600720c */ /* 0x000fe20003fa6270 */
[--C-:B------:R-:W-:Y:S02]  /*8c00*/  @!P0 IMAD.IADD R64, R64, 0x1, -R8.reuse ;  /* 0x0000000140408824 */ /* 0x100fe400078e0a08 */
[----:B------:R-:W-:Y:S01]  /*8c10*/  IMAD.MOV R7, RZ, RZ, -R7 ;  /* 0x000000ffff077224 */ /* 0x000fe200078e0a07 */
[----:B------:R0:W-:Y:S01]  /*8c20*/  STL [R1+0x5bc], R14 ;  /* 0x0005bc0e01007387 */ /* 0x0001e20000100800 */
[----:B------:R-:W-:Y:S01]  /*8c30*/  VIADD R6, R0, 0xa6 ;  /* 0x000000a600067836 */ /* 0x000fe20000000000 */
[C---:B------:R-:W-:Y:S01]  /*8c40*/  ISETP.GT.U32.AND P0, PT, R8.reuse, R64, PT ;  /* 0x000000400800720c */ /* 0x040fe20003f04070 */
[C---:B------:R-:W-:Y:S02]  /*8c50*/  IMAD R63, R8.reuse, R7, R63 ;  /* 0x00000007083f7224 */ /* 0x040fe400078e023f */
[----:B------:R-:W-:Y:S01]  /*8c60*/  @!P3 IMAD.IADD R5, R5, 0x1, -R8 ;  /* 0x000000010505b824 */ /* 0x000fe200078e0a08 */
[----:B------:R-:W-:Y:S01]  /*8c70*/  IABS R10, R6 ;  /* 0x00000006000a7213 */ /* 0x000fe20000000000 */
[----:B------:R-:W-:Y:S01]  /*8c80*/  IMAD.HI.U32 R13, R9, R4, RZ ;  /* 0x00000004090d7227 */ /* 0x000fe200078e00ff */
[----:B------:R-:W-:-:S02]  /*8c90*/  ISETP.GT.U32.AND P1, PT, R8, R63, PT ;  /* 0x0000003f0800720c */ /* 0x000fc40003f24070 */
[----:B------:R-:W-:Y:S01]  /*8ca0*/  ISETP.GT.U32.AND P3, PT, R8, R5, PT ;  /* 0x000000050800720c */ /* 0x000fe20003f64070 */
[----:B------:R-:W-:Y:S01]  /*8cb0*/  @!P2 IMAD.IADD R66, R66, 0x1, -R8 ;  /* 0x000000014242a824 */ /* 0x000fe200078e0a08 */
[----:B------:R-:W-:Y:S01]  /*8cc0*/  ISETP.GE.AND P2, PT, R12, RZ, PT ;  /* 0x000000ff0c00720c */ /* 0x000fe20003f46270 */
[----:B------:R-:W-:Y:S02]  /*8cd0*/  IMAD.MOV R13, RZ, RZ, -R13 ;  /* 0x000000ffff0d7224 */ /* 0x000fe400078e0a0d */
[----:B------:R-:W-:-:S04]  /*8ce0*/  IMAD.HI.U32 R12, R9, R10, RZ ;  /* 0x0000000a090c7227 */ /* 0x000fc800078e00ff */
[----:B------:R-:W-:Y:S02]  /*8cf0*/  IMAD R4, R8, R13, R4 ;  /* 0x0000000d08047224 */ /* 0x000fe400078e0204 */
[----:B------:R-:W-:Y:S02]  /*8d00*/  IMAD.MOV R12, RZ, RZ, -R12 ;  /* 0x000000ffff0c7224 */ /* 0x000fe400078e0a0c */
[----:B------:R-:W-:Y:S01]  /*8d10*/  @!P6 IMAD.MOV R66, RZ, RZ, -R66 ;  /* 0x000000ffff42e224 */ /* 0x000fe200078e0a42 */
[----:B------:R-:W-:Y:S01]  /*8d20*/  ISETP.GE.AND P6, PT, R3, RZ, PT ;  /* 0x000000ff0300720c */ /* 0x000fe20003fc6270 */
[----:B------:R-:W-:Y:S01]  /*8d30*/  @!P0 IMAD.IADD R64, R64, 0x1, -R8 ;  /* 0x0000000140408824 */ /* 0x000fe200078e0a08 */
[C---:B------:R-:W-:Y:S01]  /*8d40*/  ISETP.GT.U32.AND P0, PT, R8.reuse, R4, PT ;  /* 0x000000040800720c */ /* 0x040fe20003f04070 */
[----:B------:R-:W-:Y:S02]  /*8d50*/  IMAD R3, R8, R12, R10 ;  /* 0x0000000c08037224 */ /* 0x000fe400078e020a */
[----:B------:R-:W-:-:S02]  /*8d60*/  @!P1 IMAD.IADD R63, R63, 0x1, -R8 ;  /* 0x000000013f3f9824 */ /* 0x000fc400078e0a08 */
[----:B------:R-:W-:Y:S01]  /*8d70*/  @!P3 IMAD.IADD R5, R5, 0x1, -R8 ;  /* 0x000000010505b824 */ /* 0x000fe200078e0a08 */
[----:B------:R-:W-:Y:S01]  /*8d80*/  ISETP.GT.U32.AND P3, PT, R8, R3, PT ;  /* 0x000000030800720c */ /* 0x000fe20003f64070 */
[----:B------:R-:W-:Y:S01]  /*8d90*/  VIADD R7, R0, 0xa7 ;  /* 0x000000a700077836 */ /* 0x000fe20000000000 */
[----:B------:R-:W-:Y:S01]  /*8da0*/  ISETP.GT.U32.AND P1, PT, R8, R63, PT ;  /* 0x0000003f0800720c */ /* 0x000fe20003f24070 */
[----:B------:R-:W-:Y:S01]  /*8db0*/  @!P4 IMAD.MOV R64, RZ, RZ, -R64 ;  /* 0x000000ffff40c224 */ /* 0x000fe200078e0a40 */
[----:B------:R-:W-:Y:S01]  /*8dc0*/  ISETP.GE.AND P4, PT, R6, RZ, PT ;  /* 0x000000ff0600720c */ /* 0x000fe20003f86270 */
[----:B------:R-:W-:Y:S01]  /*8dd0*/  VIADD R6, R0, 0xa8 ;  /* 0x000000a800067836 */ /* 0x000fe20000000000 */
[----:B------:R-:W-:Y:S01]  /*8de0*/  IABS R11, R7 ;  /* 0x00000007000b7213 */ /* 0x000fe20000000000 */
[----:B------:R-:W-:Y:S02]  /*8df0*/  @!P0 IMAD.IADD R4, R4, 0x1, -R8 ;  /* 0x0000000104048824 */ /* 0x000fe400078e0a08 */
[----:B0-----:R-:W-:Y:S01]  /*8e00*/  IMAD.MOV.U32 R14, RZ, RZ, R5 ;  /* 0x000000ffff0e7224 */ /* 0x001fe200078e0005 */
[----:B------:R-:W-:Y:S01]  /*8e10*/  IABS R62, R6 ;  /* 0x00000006003e7213 */ /* 0x000fe20000000000 */
[----:B------:R-:W-:Y:S01]  /*8e20*/  IMAD.HI.U32 R13, R9, R11, RZ ;  /* 0x0000000b090d7227 */ /* 0x000fe200078e00ff */
[----:B------:R-:W-:-:S03]  /*8e30*/  ISETP.GT.U32.AND P0, PT, R8, R4, PT ;  /* 0x000000040800720c */ /* 0x000fc60003f04070 */
[--C-:B------:R-:W-:Y:S02]  /*8e40*/  @!P3 IMAD.IADD R3, R3, 0x1, -R8.reuse ;  /* 0x000000010303b824 */ /* 0x100fe400078e0a08 */
[----:B------:R-:W-:Y:S01]  /*8e50*/  @!P1 IMAD.IADD R63, R63, 0x1, -R8 ;  /* 0x000000013f3f9824 */ /* 0x000fe200078e0a08 */
[----:B------:R-:W-:Y:S01]  /*8e60*/  ISETP.GE.AND P1, PT, R7, RZ, PT ;  /* 0x000000ff0700720c */ /* 0x000fe20003f26270 */
[----:B------:R-:W-:Y:S01]  /*8e70*/  IMAD.MOV R13, RZ, RZ, -R13 ;  /* 0x000000ffff0d7224 */ /* 0x000fe200078e0a0d */
[----:B------:R-:W-:Y:S01]  /*8e80*/  ISETP.GT.U32.AND P3, PT, R8, R3, PT ;  /* 0x000000030800720c */ /* 0x000fe20003f64070 */
[----:B------:R-:W-:Y:S02]  /*8e90*/  VIADD R7, R0, 0xa9 ;  /* 0x000000a900077836 */ /* 0x000fe40000000000 */
[----:B------:R-:W-:-:S03]  /*8ea0*/  IMAD.HI.U32 R10, R9, R62, RZ ;  /* 0x0000003e090a7227 */ /* 0x000fc600078e00ff */
[----:B------:R-:W-:Y:S01]  /*8eb0*/  IABS R60, R7 ;  /* 0x00000007003c7213 */ /* 0x000fe20000000000 */
[----:B------:R-:W-:Y:S02]  /*8ec0*/  IMAD R11, R8, R13, R11 ;  /* 0x0000000d080b7224 */ /* 0x000fe400078e020b */
[----:B------:R-:W-:Y:S02]  /*8ed0*/  IMAD.MOV R10, RZ, RZ, -R10 ;  /* 0x000000ffff0a7224 */ /* 0x000fe400078e0a0a */
[----:B------:R-:W-:Y:S01]  /*8ee0*/  @!P0 IMAD.IADD R4, R4, 0x1, -R8 ;  /* 0x0000000104048824 */ /* 0x000fe200078e0a08 */
[C---:B------:R-:W-:Y:S01]  /*8ef0*/  ISETP.GT.U32.AND P0, PT, R8.reuse, R11, PT ;  /* 0x0000000b0800720c */ /* 0x040fe20003f04070 */
[----:B------:R-:W-:Y:S01]  /*8f00*/  @!P2 IMAD.MOV R14, RZ, RZ, -R14 ;  /* 0x000000ffff0ea224 */ /* 0x000fe200078e0a0e */
[----:B------:R-:W-:Y:S01]  /*8f10*/  ISETP.GE.AND P2, PT, R7, RZ, PT ;  /* 0x000000ff0700720c */ /* 0x000fe20003f46270 */
[C---:B------:R-:W-:Y:S02]  /*8f20*/  IMAD R62, R8.reuse, R10, R62 ;  /* 0x0000000a083e7224 */ /* 0x040fe400078e023e */
[----:B------:R-:W-:Y:S01]  /*8f30*/  IMAD.HI.U32 R7, R9, R60, RZ ;  /* 0x0000003c09077227 */ /* 0x000fe200078e00ff */
[----:B------:R-:W-:Y:S03]  /*8f40*/  STL [R1+0x5b4], R14 ;  /* 0x0005b40e01007387 */ /* 0x000fe60000100800 */
[----:B------:R-:W-:Y:S01]  /*8f50*/  @!P3 IMAD.IADD R3, R3, 0x1, -R8 ;  /* 0x000000010303b824 */ /* 0x000fe200078e0a08 */
[----:B------:R-:W-:Y:S01]  /*8f60*/  ISETP.GT.U32.AND P3, PT, R8, R62, PT ;  /* 0x0000003e0800720c */ /* 0x000fe20003f64070 */
[----:B------:R-:W-:-:S02]  /*8f70*/  IMAD.MOV R7, RZ, RZ, -R7 ;  /* 0x000000ffff077224 */ /* 0x000fc400078e0a07 */
[----:B------:R-:W-:Y:S02]  /*8f80*/  IMAD.MOV.U32 R13, RZ, RZ, R4 ;  /* 0x000000ffff0d7224 */ /* 0x000fe400078e0004 */
[----:B------:R-:W-:Y:S02]  /*8f90*/  IMAD R60, R8, R7, R60 ;  /* 0x00000007083c7224 */ /* 0x000fe400078e023c */
[--C-:B------:R-:W-:Y:S02]  /*8fa0*/  @!P0 IMAD.IADD R11, R11, 0x1, -R8.reuse ;  /* 0x000000010b0b8824 */ /* 0x100fe400078e0a08 */
[----:B------:R-:W-:Y:S02]  /*8fb0*/  VIADD R5, R0, 0xaa ;  /* 0x000000aa00057836 */ /* 0x000fe40000000000 */
[----:B------:R-:W-:Y:S01]  /*8fc0*/  @!P6 IMAD.MOV R13, RZ, RZ, -R13 ;  /* 0x000000ffff0de224 */ /* 0x000fe200078e0a0d */
[C---:B------:R-:W-:Y:S01]  /*8fd0*/  ISETP.GT.U32.AND P6, PT, R8.reuse, R60, PT ;  /* 0x0000003c0800720c */ /* 0x040fe20003fc4070 */
[----:B------:R-:W-:Y:S01]  /*8fe0*/  IMAD.MOV.U32 R12, RZ, RZ, R3 ;  /* 0x000000ffff0c7224 */ /* 0x000fe200078e0003 */
[----:B------:R-:W-:Y:S01]  /*8ff0*/  ISETP.GT.U32.AND P0, PT, R8, R11, PT ;  /* 0x0000000b0800720c */ /* 0x000fe20003f04070 */
[----:B------:R-:W-:Y:S01]  /*9000*/  @!P3 IMAD.IADD R62, R62, 0x1, -R8 ;  /* 0x000000013e3eb824 */ /* 0x000fe200078e0a08 */
[----:B------:R-:W-:Y:S01]  /*9010*/  IABS R58, R5 ;  /* 0x00000005003a7213 */ /* 0x000fe20000000000 */
[----:B------:R-:W-:Y:S01]  /*9020*/  @!P5 IMAD.MOV R63, RZ, RZ, -R63 ;  /* 0x000000ffff3fd224 */ /* 0x000fe200078e0a3f */
[----:B------:R-:W-:Y:S01]  /*9030*/  ISETP.GE.AND P5, PT, R6, RZ, PT ;  /* 0x000000ff0600720c */ /* 0x000fe20003fa6270 */
[----:B------:R-:W-:Y:S01]  /*9040*/  @!P4 IMAD.MOV R12, RZ, RZ, -R12 ;  /* 0x000000ffff0cc224 */ /* 0x000fe200078e0a0c */
[----:B------:R-:W-:Y:S01]  /*9050*/  ISETP.GT.U32.AND P3, PT, R8, R62, PT ;  /* 0x0000003e0800720c */ /* 0x000fe20003f64070 */
[----:B------:R-:W-:Y:S01]  /*9060*/  VIADD R6, R0, 0xab ;  /* 0x000000ab00067836 */ /* 0x000fe20000000000 */
[----:B------:R-:W-:Y:S01]  /*9070*/  STL [R1+0x5b0], R13 ;  /* 0x0005b00d01007387 */ /* 0x000fe20000100800 */
[----:B------:R-:W-:Y:S01]  /*9080*/  IMAD.HI.U32 R7, R9, R58, RZ ;  /* 0x0000003a09077227 */ /* 0x000fe200078e00ff */
[----:B------:R-:W-:-:S02]  /*9090*/  ISETP.GE.AND P4, PT, R5, RZ, PT ;  /* 0x000000ff0500720c */ /* 0x000fc40003f86270 */
[----:B------:R0:W-:Y:S01]  /*90a0*/  STL [R1+0x5ac], R12 ;  /* 0x0005ac0c01007387 */ /* 0x0001e20000100800 */
[----:B------:R-:W-:Y:S01]  /*90b0*/  IMAD.MOV R7, RZ, RZ, -R7 ;  /* 0x000000ffff077224 */ /* 0x000fe200078e0a07 */
[----:B------:R-:W-:Y:S01]  /*90c0*/  IABS R56, R6 ;  /* 0x0000000600387213 */ /* 0x000fe20000000000 */
[--C-:B------:R-:W-:Y:S02]  /*90d0*/  @!P6 IMAD.IADD R60, R60, 0x1, -R8.reuse ;  /* 0x000000013c3ce824 */ /* 0x100fe400078e0a08 */
[----:B------:R-:W-:Y:S01]  /*90e0*/  @!P0 IMAD.IADD R11, R11, 0x1, -R8 ;  /* 0x000000010b0b8824 */ /* 0x000fe200078e0a08 */
[----:B------:R-:W-:Y:S01]  /*90f0*/  ISETP.GE.AND P0, PT, R6, RZ, PT ;  /* 0x000000ff0600720c */ /* 0x000fe20003f06270 */
[C---:B------:R-:W-:Y:S01]  /*9100*/  IMAD R58, R8.reuse, R7, R58 ;  /* 0x00000007083a7224 */ /* 0x040fe200078e023a */
[----:B------:R-:W-:Y:S01]  /*9110*/  ISETP.GT.U32.AND P6, PT, R8, R60, PT ;  /* 0x0000003c0800720c */ /* 0x000fe20003fc4070 */
[----:B------:R-:W-:-:S04]  /*9120*/  IMAD.HI.U32 R10, R9, R56, RZ ;  /* 0x00000038090a7227 */ /* 0x000fc800078e00ff */
[C---:B0-----:R-:W-:Y:S02]  /*9130*/  VIADD R12, R0.reuse, 0xac ;  /* 0x000000ac000c7836 */ /* 0x041fe40000000000 */
[----:B------:R-:W-:Y:S02]  /*9140*/  VIADD R13, R0, 0xad ;  /* 0x000000ad000d7836 */ /* 0x000fe40000000000 */
[----:B------:R-:W-:Y:S01]  /*9150*/  @!P3 IMAD.IADD R62, R62, 0x1, -R8 ;  /* 0x000000013e3eb824 */ /* 0x000fe200078e0a08 */
[----:B------:R-:W-:Y:S01]  /*9160*/  IABS R6, R12 ;  /* 0x0000000c00067213 */ /* 0x000fe20000000000 */
[----:B------:R-:W-:Y:S01]  /*9170*/  IMAD.MOV R10, RZ, RZ, -R10 ;  /* 0x000000ffff0a7224 */ /* 0x000fe200078e0a0a */
[----:B------:R-:W-:Y:S01]  /*9180*/  ISETP.GT.U32.AND P3, PT, R8, R58, PT ;  /* 0x0000003a0800720c */ /* 0x000fe20003f64070 */
[----:B------:R-:W-:Y:S01]  /*9190*/  VIADD R14, R0, 0xae ;  /* 0x000000ae000e7836 */ /* 0x000fe20000000000 */
[----:B------:R-:W-:Y:S01]  /*91a0*/  IABS R5, R13 ;  /* 0x0000000d00057213 */ /* 0x000fe20000000000 */
[----:B------:R-:W-:-:S03]  /*91b0*/  IMAD.HI.U32 R4, R9, R6, RZ ;  /* 0x0000000609047227 */ /* 0x000fc600078e00ff */
[----:B------:R-:W-:Y:S01]  /*91c0*/  IABS R16, R14 ;  /* 0x0000000e00107213 */ /* 0x000fe20000000000 */
[----:B------:R-:W-:Y:S02]  /*91d0*/  VIADD R15, R0, 0xaf ;  /* 0x000000af000f7836 */ /* 0x000fe40000000000 */
[----:B------:R-:W-:Y:S02]  /*91e0*/  IMAD R56, R8, R10, R56 ;  /* 0x0000000a08387224 */ /* 0x000fe400078e0238 */
[----:B------:R-:W-:Y:S01]  /*91f0*/  IMAD.MOV R4, RZ, RZ, -R4 ;  /* 0x000000ffff047224 */ /* 0x000fe200078e0a04 */
[----:B------:R-:W-:Y:S01]  /*9200*/  IABS R3, R15 ;  /* 0x0000000f00037213 */ /* 0x000fe20000000000 */
[----:B------:R-:W-:-:S04]  /*9210*/  IMAD.HI.U32 R18, R9, R5, RZ ;  /* 0x0000000509127227 */ /* 0x000fc800078e00ff */
[----:B------:R-:W-:Y:S01]  /*9220*/  @!P6 IMAD.IADD R60, R60, 0x1, -R8 ;  /* 0x000000013c3ce824 */ /* 0x000fe200078e0a08 */
[C---:B------:R-:W-:Y:S01]  /*9230*/  ISETP.GT.U32.AND P6, PT, R8.reuse, R56, PT ;  /* 0x000000380800720c */ /* 0x040fe20003fc4070 */
[----:B------:R-:W-:Y:S02]  /*9240*/  IMAD R6, R8, R4, R6 ;  /* 0x0000000408067224 */ /* 0x000fe400078e0206 */
[----:B------:R-:W-:-:S04]  /*9250*/  IMAD.HI.U32 R17, R9, R16, RZ ;  /* 0x0000001009117227 */ /* 0x000fc800078e00ff */
[----:B------:R-:W-:Y:S02]  /*9260*/  IMAD.MOV R18, RZ, RZ, -R18 ;  /* 0x000000ffff127224 */ /* 0x000fe400078e0a12 */
[----:B------:R-:W-:Y:S01]  /*9270*/  @!P3 IMAD.IADD R58, R58, 0x1, -R8 ;  /* 0x000000013a3ab824 */ /* 0x000fe200078e0a08 */
[----:B------:R-:W-:Y:S01]  /*9280*/  ISETP.GT.U32.AND P3, PT, R8, R6, PT ;  /* 0x000000060800720c */ /* 0x000fe20003f64070 */
[----:B------:R-:W-:-:S04]  /*9290*/  IMAD.HI.U32 R4, R9, R3, RZ ;  /* 0x0000000309047227 */ /* 0x000fc800078e00ff */
[----:B------:R-:W-:Y:S02]  /*92a0*/  IMAD.MOV R17, RZ, RZ, -R17 ;  /* 0x000000ffff117224 */ /* 0x000fe400078e0a11 */
[C---:B------:R-:W-:Y:S02]  /*92b0*/  IMAD R5, R8.reuse, R18, R5 ;  /* 0x0000001208057224 */ /* 0x040fe400078e0205 */
[----:B------:R-:W-:Y:S02]  /*92c0*/  IMAD.MOV R18, RZ, RZ, -R4 ;  /* 0x000000ffff127224 */ /* 0x000fe400078e0a04 */
[----:B------:R-:W-:Y:S02]  /*92d0*/  IMAD R4, R8, R17, R16 ;  /* 0x0000001108047224 */ /* 0x000fe400078e0210 */
[----:B------:R-:W-:Y:S02]  /*92e0*/  IMAD.MOV.U32 R19, RZ, RZ, R11 ;  /* 0x000000ffff137224 */ /* 0x000fe400078e000b */
[----:B------:R-:W-:Y:S01]  /*92f0*/  @!P6 IMAD.IADD R56, R56, 0x1, -R8 ;  /* 0x000000013838e824 */ /* 0x000fe200078e0a08 */
[C---:B------:R-:W-:Y:S01]  /*9300*/  ISETP.GT.U32.AND P6, PT, R8.reuse, R5, PT ;  /* 0x000000050800720c */ /* 0x040fe20003fc4070 */
[----:B------:R-:W-:Y:S01]  /*9310*/  @!P1 IMAD.MOV R19, RZ, RZ, -R19 ;  /* 0x000000ffff139224 */ /* 0x000fe200078e0a13 */
[C---:B------:R-:W-:Y:S01]  /*9320*/  ISETP.GT.U32.AND P1, PT, R8.reuse, R58, PT ;  /* 0x0000003a0800720c */ /* 0x040fe20003f24070 */
[----:B------:R-:W-:Y:S01]  /*9330*/  @!P2 IMAD.MOV R60, RZ, RZ, -R60 ;  /* 0x000000ffff3ca224 */ /* 0x000fe200078e0a3c */
[----:B------:R-:W-:Y:S01]  /*9340*/  ISETP.GT.U32.AND P2, PT, R8, R4, PT ;  /* 0x000000040800720c */ /* 0x000fe20003f44070 */
[----:B------:R-:W-:Y:S01]  /*9350*/  VIADD R7, R0, 0xb0 ;  /* 0x000000b000077836 */ /* 0x000fe20000000000 */
[----:B------:R0:W-:Y:S01]  /*9360*/  STL [R1+0x598], R19 ;  /* 0x0005981301007387 */ /* 0x0001e20000100800 */
[----:B------:R-:W-:Y:S01]  /*9370*/  @!P3 IMAD.IADD R6, R6, 0x1, -R8 ;  /* 0x000000010606b824 */ /* 0x000fe200078e0a08 */
[----:B------:R-:W-:Y:S01]  /*9380*/  ISETP.GT.U32.AND P3, PT, R8, R56, PT ;  /* 0x000000380800720c */ /* 0x000fe20003f64070 */
[----:B------:R-:W-:Y:S01]  /*9390*/  VIADD R11, R0, 0xb2 ;  /* 0x000000b2000b7836 */ /* 0x000fe20000000000 */
[----:B------:R-:W-:Y:S01]  /*93a0*/  IABS R55, R7 ;  /* 0x0000000700377213 */ /* 0x000fe20000000000 */
[----:B------:R-:W-:Y:S01]  /*93b0*/  @!P5 IMAD.MOV R62, RZ, RZ, -R62 ;  /* 0x000000ffff3ed224 */ /* 0x000fe200078e0a3e */
[C---:B------:R-:W-:Y:S01]  /*93c0*/  ISETP.GT.U32.AND P5, PT, R8.reuse, R6, PT ;  /* 0x000000060800720c */ /* 0x040fe20003fa4070 */
[----:B------:R-:W-:Y:S01]  /*93d0*/  IMAD R3, R8, R18, R3 ;  /* 0x0000001208037224 */ /* 0x000fe200078e0203 */
[----:B------:R-:W-:Y:S01]  /*93e0*/  IABS R17, R11 ;  /* 0x0000000b00117213 */ /* 0x000fe20000000000 */
[----:B------:R-:W-:-:S04]  /*93f0*/  IMAD.HI.U32 R10, R9, R55, RZ ;  /* 0x00000037090a7227 */ /* 0x000fc800078e00ff */
[--C-:B------:R-:W-:Y:S02]  /*9400*/  @!P6 IMAD.IADD R5, R5, 0x1, -R8.reuse ;  /* 0x000000010505e824 */ /* 0x100fe400078e0a08 */
[--C-:B------:R-:W-:Y:S01]  /*9410*/  @!P1 IMAD.IADD R58, R58, 0x1, -R8.reuse ;  /* 0x000000013a3a9824 */ /* 0x100fe200078e0a08 */
[----:B------:R-:W-:Y:S01]  /*9420*/  ISETP.GT.U32.AND P1, PT, R8, R3, PT ;  /* 0x000000030800720c */ /* 0x000fe20003f24070 */
[----:B------:R-:W-:Y:S01]  /*9430*/  @!P2 IMAD.IADD R4, R4, 0x1, -R8 ;  /* 0x000000010404a824 */ /* 0x000fe200078e0a08 */
[----:B------:R-:W-:Y:S01]  /*9440*/  ISETP.GT.U32.AND P6, PT, R8, R5, PT ;  /* 0x000000050800720c */ /* 0x000fe20003fc4070 */
[----:B------:R-:W-:Y:S01]  /*9450*/  IMAD.MOV R16, RZ, RZ, -R10 ;  /* 0x000000ffff107224 */ /* 0x000fe200078e0a0a */
[----:B------:R-:W-:Y:S01]  /*9460*/  ISETP.GE.AND P2, PT, R14, RZ, PT ;  /* 0x000000ff0e00720c */ /* 0x000fe20003f46270 */
[----:B------:R-:W-:Y:S01]  /*9470*/  @!P3 IMAD.IADD R56, R56, 0x1, -R8 ;  /* 0x000000013838b824 */ /* 0x000fe200078e0a08 */
[----:B------:R-:W-:Y:S01]  /*9480*/  ISETP.GE.AND P3, PT, R12, RZ, PT ;  /* 0x000000ff0c00720c */ /* 0x000fe20003f66270 */
[----:B------:R-:W-:Y:S01]  /*9490*/  @!P4 IMAD.MOV R58, RZ, RZ, -R58 ;  /* 0x000000ffff3ac224 */ /* 0x000fe200078e0a3a */
[C---:B------:R-:W-:Y:S01]  /*94a0*/  ISETP.GT.U32.AND P4, PT, R8.reuse, R4, PT ;  /* 0x000000040800720c */ /* 0x040fe20003f84070 */
[----:B------:R-:W-:-:S02]  /*94b0*/  IMAD R55, R8, R16, R55 ;  /* 0x0000001008377224 */ /* 0x000fc400078e0237 */
[----:B------:R-:W-:-:S04]  /*94c0*/  IMAD.HI.U32 R12, R9, R17, RZ ;  /* 0x00000011090c7227 */ /* 0x000fc800078e00ff */
[----:B------:R-:W-:Y:S02]  /*94d0*/  VIADD R10, R0, 0xb1 ;  /* 0x000000b1000a7836 */ /* 0x000fe40000000000 */
[----:B------:R-:W-:Y:S01]  /*94e0*/  @!P5 IMAD.IADD R6, R6, 0x1, -R8 ;  /* 0x000000010606d824 */ /* 0x000fe200078e0a08 */
[C---:B------:R-:W-:Y:S01]  /*94f0*/  ISETP.GT.U32.AND P5, PT, R8.reuse, R55, PT ;  /* 0x000000370800720c */ /* 0x040fe20003fa4070 */
[----:B------:R-:W-:Y:S01]  /*9500*/  IMAD.MOV R12, RZ, RZ, -R12 ;  /* 0x000000ffff0c7224 */ /* 0x000fe200078e0a0c */
[----:B------:R-:W-:Y:S01]  /*9510*/  IABS R16, R10 ;  /* 0x0000000a00107213 */ /* 0x000fe20000000000 */
[----:B------:R-:W-:Y:S01]  /*9520*/  @!P6 IMAD.IADD R5, R5, 0x1, -R8 ;  /* 0x000000010505e824 */ /* 0x000fe200078e0a08 */
[----:B------:R-:W-:Y:S01]  /*9530*/  ISETP.GE.AND P6, PT, R13, RZ, PT ;  /* 0x000000ff0d00720c */ /* 0x000fe20003fc6270 */
[----:B------:R-:W-:Y:S02]  /*9540*/  IMAD R53, R8, R12, R17 ;  /* 0x0000000c08357224 */ /* 0x000fe400078e0211 */
[----:B------:R-:W-:-:S04]  /*9550*/  IMAD.HI.U32 R18, R9, R16, RZ ;  /* 0x0000001009127227 */ /* 0x000fc800078e00ff */
[--C-:B------:R-:W-:Y:S01]  /*9560*/  @!P1 IMAD.IADD R3, R3, 0x1, -R8.reuse ;  /* 0x0000000103039824 */ /* 0x100fe200078e0a08 */
[----:B------:R-:W-:Y:S01]  /*9570*/  ISETP.GE.AND P1, PT, R15, RZ, PT ;  /* 0x000000ff0f00720c */ /* 0x000fe20003f26270 */
[----:B------:R-:W-:Y:S01]  /*9580*/  @!P4 IMAD.IADD R4, R4, 0x1, -R8 ;  /* 0x000000010404c824 */ /* 0x000fe200078e0a08 */
[C---:B------:R-:W-:Y:S01]  /*9590*/  ISETP.GT.U32.AND P4, PT, R8.reuse, R53, PT ;  /* 0x000000350800720c */ /* 0x040fe20003f84070 */
[----:B------:R-:W-:Y:S02]  /*95a0*/  IMAD.MOV R18, RZ, RZ, -R18 ;  /* 0x000000ffff127224 */ /* 0x000fe400078e0a12 */
[----:B------:R-:W-:Y:S01]  /*95b0*/  @!P0 IMAD.MOV R56, RZ, RZ, -R56 ;  /* 0x000000ffff388224 */ /* 0x000fe200078e0a38 */
[----:B------:R-:W-:Y:S01]  /*95c0*/  ISETP.GT.U32.AND P0, PT, R8, R3, PT ;  /* 0x000000030800720c */ /* 0x000fe20003f04070 */
[----:B------:R-:W-:Y:S02]  /*95d0*/  VIADD R12, R0, 0xb3 ;  /* 0x000000b3000c7836 */ /* 0x000fe40000000000 */
[----:B------:R-:W-:-:S02]  /*95e0*/  @!P5 IMAD.IADD R55, R55, 0x1, -R8 ;  /* 0x000000013737d824 */ /* 0x000fc400078e0a08 */
[C---:B------:R-:W-:Y:S01]  /*95f0*/  IMAD R54, R8.reuse, R18, R16 ;  /* 0x0000001208367224 */ /* 0x040fe200078e0210 */
[----:B------:R-:W-:Y:S01]  /*9600*/  IABS R52, R12 ;  /* 0x0000000c00347213 */ /* 0x000fe20000000000 */
[----:B------:R-:W-:Y:S01]  /*9610*/  IMAD.MOV.U32 R20, RZ, RZ, R6 ;  /* 0x000000ffff147224 */ /* 0x000fe200078e0006 */
[----:B------:R-:W-:Y:S01]  /*9620*/  ISETP.GT.U32.AND P5, PT, R8, R55, PT ;  /* 0x000000370800720c */ /* 0x000fe20003fa4070 */
[----:B------:R-:W-:Y:S02]  /*9630*/  VIADD R6, R0, 0xb4 ;  /* 0x000000b400067836 */ /* 0x000fe40000000000 */
[----:B0-----:R-:W-:Y:S02]  /*9640*/  IMAD.MOV.U32 R19, RZ, RZ, R5 ;  /* 0x000000ffff137224 */ /* 0x001fe400078e0005 */
[----:B------:R-:W-:Y:S01]  /*9650*/  @!P3 IMAD.MOV R20, RZ, RZ, -R20 ;  /* 0x000000ffff14b224 */ /* 0x000fe200078e0a14 */
[----:B------:R-:W-:Y:S01]  /*9660*/  ISETP.GT.U32.AND P3, PT, R8, R54, PT ;  /* 0x000000360800720c */ /* 0x000fe20003f64070 */
[----:B------:R-:W-:Y:S01]  /*9670*/  @!P6 IMAD.MOV R19, RZ, RZ, -R19 ;  /* 0x000000ffff13e224 */ /* 0x000fe200078e0a13 */
[----:B------:R-:W-:Y:S01]  /*9680*/  ISETP.GE.AND P6, PT, R7, RZ, PT ;  /* 0x000000ff0700720c */ /* 0x000fe20003fc6270 */
[----:B------:R-:W-:Y:S01]  /*9690*/  IMAD.MOV.U32 R14, RZ, RZ, R4 ;  /* 0x000000ffff0e7224 */ /* 0x000fe200078e0004 */
[----:B------:R-:W-:Y:S01]  /*96a0*/  IABS R5, R6 ;  /* 0x0000000600057213 */ /* 0x000fe20000000000 */
[----:B------:R-:W-:Y:S01]  /*96b0*/  @!P4 IMAD.IADD R53, R53, 0x1, -R8 ;  /* 0x000000013535c824 */ /* 0x000fe200078e0a08 */
[----:B------:R-:W-:Y:S01]  /*96c0*/  STL [R1+0x588], R20 ;  /* 0x0005881401007387 */ /* 0x000fe20000100800 */
[----:B------:R-:W-:-:S03]  /*96d0*/  IMAD.HI.U32 R7, R9, R52, RZ ;  /* 0x0000003409077227 */ /* 0x000fc600078e00ff */
[----:B------:R-:W-:Y:S01]  /*96e0*/  STL [R1+0x594], R19 ;  /* 0x0005941301007387 */ /* 0x000fe20000100800 */
[----:B------:R-:W-:Y:S01]  /*96f0*/  @!P0 IMAD.IADD R3, R3, 0x1, -R8 ;  /* 0x0000000103038824 */ /* 0x000fe200078e0a08 */
[----:B------:R-:W-:Y:S01]  /*9700*/  ISETP.GE.AND P0, PT, R10, RZ, PT ;  /* 0x000000ff0a00720c */ /* 0x000fe20003f06270 */
[----:B------:R-:W-:Y:S01]  /*9710*/  @!P2 IMAD.MOV R14, RZ, RZ, -R14 ;  /* 0x000000ffff0ea224 */ /* 0x000fe200078e0a0e */
[----:B------:R-:W-:Y:S01]  /*9720*/  ISETP.GT.U32.AND P2, PT, R8, R53, PT ;  /* 0x000000350800720c */ /* 0x000fe20003f44070 */
[----:B------:R-:W-:-:S03]  /*9730*/  IMAD.HI.U32 R10, R9, R5, RZ ;  /* 0x00000005090a7227 */ /* 0x000fc600078e00ff */
[----:B------:R-:W-:Y:S01]  /*9740*/  STL [R1+0x5a0], R14 ;  /* 0x0005a00e01007387 */ /* 0x000fe20000100800 */
        /* <DEDUP_REMOVED lines=8> */
[----:B------:R-:W-:Y:S01]  /*97d0*/  @!P6 IMAD.MOV R55, RZ, RZ, -R55 ;  /* 0x000000ffff37e224 */ /* 0x000fe200078e0a37 */
[C---:B------:R-:W-:Y:S01]  /*97e0*/  ISETP.GT.U32.AND P6, PT, R8.reuse, R52, PT ;  /* 0x000000340800720c */ /* 0x040fe20003fc4070 */
[----:B------:R-:W-:Y:S01]  /*97f0*/  @!P2 IMAD.IADD R53, R53, 0x1, -R8 ;  /* 0x000000013535a824 */ /* 0x000fe200078e0a08 */
[C---:B------:R-:W-:Y:S01]  /*9800*/  ISETP.GT.U32.AND P4, PT, R8.reuse, R54, PT ;  /* 0x000000360800720c */ /* 0x040fe20003f84070 */
[----:B------:R-:W-:Y:S01]  /*9810*/  IMAD.MOV.U32 R13, RZ, RZ, R3 ;  /* 0x000000ffff0d7224 */ /* 0x000fe200078e0003 */
[----:B------:R-:W-:Y:S01]  /*9820*/  ISETP.GT.U32.AND P2, PT, R8, R11, PT ;  /* 0x0000000b0800720c */ /* 0x000fe20003f44070 */
[----:B------:R-:W-:Y:S02]  /*9830*/  VIADD R7, R0, 0xb5 ;  /* 0x000000b500077836 */ /* 0x000fe40000000000 */
[----:B------:R-:W-:Y:S01]  /*9840*/  @!P1 IMAD.MOV R13, RZ, RZ, -R13 ;  /* 0x000000ffff0d9224 */ /* 0x000fe200078e0a0d */
[----:B------:R-:W-:Y:S01]  /*9850*/  ISETP.GE.AND P1, PT, R6, RZ, PT ;  /* 0x000000ff0600720c */ /* 0x000fe20003f26270 */
[----:B------:R-:W-:-:S02]  /*9860*/  VIADD R6, R0, 0xb6 ;  /* 0x000000b600067836 */ /* 0x000fc40000000000 */
[----:B------:R-:W-:Y:S01]  /*9870*/  VIADD R3, R0, 0xb7 ;  /* 0x000000b700037836 */ /* 0x000fe20000000000 */
[----:B------:R0:W-:Y:S01]  /*9880*/  STL [R1+0x5a4], R13 ;  /* 0x0005a40d01007387 */ /* 0x0001e20000100800 */
[--C-:B------:R-:W-:Y:S01]  /*9890*/  @!P6 IMAD.IADD R52, R52, 0x1, -R8.reuse ;  /* 0x000000013434e824 */ /* 0x100fe200078e0a08 */
[----:B------:R-:W-:Y:S01]  /*98a0*/  IABS R4, R6 ;  /* 0x0000000600047213 */ /* 0x000fe20000000000 */
[--C-:B------:R-:W-:Y:S01]  /*98b0*/  @!P4 IMAD.IADD R54, R54, 0x1, -R8.reuse ;  /* 0x000000013636c824 */ /* 0x100fe200078e0a08 */
[----:B------:R-:W-:Y:S01]  /*98c0*/  ISETP.GE.AND P4, PT, R7, RZ, PT ;  /* 0x000000ff0700720c */ /* 0x000fe20003f86270 */
[----:B------:R-:W-:Y:S01]  /*98d0*/  @!P2 IMAD.IADD R11, R11, 0x1, -R8 ;  /* 0x000000010b0ba824 */ /* 0x000fe200078e0a08 */
[----:B------:R-:W-:Y:S01]  /*98e0*/  IABS R7, R7 ;  /* 0x0000000700077213 */ /* 0x000fe20000000000 */
[----:B------:R-:W-:Y:S01]  /*98f0*/  @!P0 IMAD.MOV R54, RZ, RZ, -R54 ;  /* 0x000000ffff368224 */ /* 0x000fe200078e0a36 */
[----:B------:R-:W-:Y:S01]  /*9900*/  IABS R5, R3 ;  /* 0x0000000300057213 */ /* 0x000fe20000000000 */
[----:B------:R-:W-:Y:S01]  /*9910*/  IMAD.HI.U32 R10, R9, R4, RZ ;  /* 0x00000004090a7227 */ /* 0x000fe200078e00ff */
[----:B------:R-:W-:-:S02]  /*9920*/  ISETP.GT.U32.AND P6, PT, R8, R52, PT ;  /* 0x000000340800720c */ /* 0x000fc40003fc4070 */
[----:B------:R-:W-:Y:S01]  /*9930*/  ISETP.GE.AND P0, PT, R6, RZ, PT ;  /* 0x000000ff0600720c */ /* 0x000fe20003f06270 */
[----:B------:R-:W-:Y:S01]  /*9940*/  IMAD.HI.U32 R12, R9, R7, RZ ;  /* 0x00000007090c7227 */ /* 0x000fe200078e00ff */
[----:B------:R-:W-:-:S03]  /*9950*/  ISETP.GT.U32.AND P2, PT, R8, R11, PT ;  /* 0x0000000b0800720c */ /* 0x000fc60003f44070 */
[----:B------:R-:W-:-:S04]  /*9960*/  IMAD.HI.U32 R6, R9, R5, RZ ;  /* 0x0000000509067227 */ /* 0x000fc800078e00ff */
[----:B------:R-:W-:Y:S02]  /*9970*/  IMAD.MOV R12, RZ, RZ, -R12 ;  /* 0x000000ffff0c7224 */ /* 0x000fe400078e0a0c */
[----:B------:R-:W-:Y:S02]  /*9980*/  IMAD.MOV R10, RZ, RZ, -R10 ;  /* 0x000000ffff0a7224 */ /* 0x000fe400078e0a0a */
[----:B------:R-:W-:Y:S02]  /*9990*/  IMAD.MOV R6, RZ, RZ, -R6 ;  /* 0x000000ffff067224 */ /* 0x000fe400078e0a06 */
[C---:B------:R-:W-:Y:S02]  /*99a0*/  IMAD R7, R8.reuse, R12, R7 ;  /* 0x0000000c08077224 */ /* 0x040fe400078e0207 */
[----:B------:R-:W-:Y:S02]  /*99b0*/  IMAD R4, R8, R10, R4 ;  /* 0x0000000a08047224 */ /* 0x000fe400078e0204 */
[----:B------:R-:W-:Y:S01]  /*99c0*/  @!P6 IMAD.IADD R52, R52, 0x1, -R8 ;  /* 0x000000013434e824 */ /* 0x000fe200078e0a08 */
[C---:B------:R-:W-:Y:S01]  /*99d0*/  ISETP.GT.U32.AND P6, PT, R8.reuse, R7, PT ;  /* 0x000000070800720c */ /* 0x040fe20003fc4070 */
[----:B------:R-:W-:-:S02]  /*99e0*/  IMAD R5, R8, R6, R5 ;  /* 0x0000000608057224 */ /* 0x000fc400078e0205 */
[----:B------:R-:W-:Y:S01]  /*99f0*/  @!P2 IMAD.IADD R11, R11, 0x1, -R8 ;  /* 0x000000010b0ba824 */ /* 0x000fe200078e0a08 */
[C---:B------:R-:W-:Y:S01]  /*9a00*/  ISETP.GT.U32.AND P2, PT, R8.reuse, R4, PT ;  /* 0x000000040800720c */ /* 0x040fe20003f44070 */
[----:B------:R-:W-:Y:S01]  /*9a10*/  @!P3 IMAD.MOV R52, RZ, RZ, -R52 ;  /* 0x000000ffff34b224 */ /* 0x000fe200078e0a34 */
[----:B------:R-:W-:Y:S01]  /*9a20*/  ISETP.GT.U32.AND P3, PT, R8, R5, PT ;  /* 0x000000050800720c */ /* 0x000fe20003f64070 */
[C---:B------:R-:W-:Y:S02]  /*9a30*/  VIADD R10, R0.reuse, 0xb8 ;  /* 0x000000b8000a7836 */ /* 0x040fe40000000000 */
[C---:B------:R-:W-:Y:S02]  /*9a40*/  VIADD R6, R0.reuse, 0xba ;  /* 0x000000ba00067836 */ /* 0x040fe40000000000 */
[----:B------:R-:W-:Y:S01]  /*9a50*/  @!P5 IMAD.MOV R53, RZ, RZ, -R53 ;  /* 0x000000ffff35d224 */ /* 0x000fe200078e0a35 */
[----:B------:R-:W-:Y:S01]  /*9a60*/  IABS R51, R10 ;  /* 0x0000000a00337213 */ /* 0x000fe20000000000 */
[--C-:B------:R-:W-:Y:S01]  /*9a70*/  @!P6 IMAD.IADD R7, R7, 0x1, -R8.reuse ;  /* 0x000000010707e824 */ /* 0x100fe200078e0a08 */
[----:B------:R-:W-:Y:S01]  /*9a80*/  ISETP.GE.AND P5, PT, R3, RZ, PT ;  /* 0x000000ff0300720c */ /* 0x000fe20003fa6270 */
[----:B------:R-:W-:Y:S01]  /*9a90*/  VIADD R3, R0, 0xbb ;  /* 0x000000bb00037836 */ /* 0x000fe20000000000 */
[----:B------:R-:W-:Y:S01]  /*9aa0*/  IABS R48, R6 ;  /* 0x0000000600307213 */ /* 0x000fe20000000000 */
[--C-:B------:R-:W-:Y:S01]  /*9ab0*/  @!P2 IMAD.IADD R4, R4, 0x1, -R8.reuse ;  /* 0x000000010404a824 */ /* 0x100fe200078e0a08 */
[----:B------:R-:W-:Y:S01]  /*9ac0*/  ISETP.GT.U32.AND P6, PT, R8, R7, PT ;  /* 0x000000070800720c */ /* 0x000fe20003fc4070 */
[----:B------:R-:W-:Y:S01]  /*9ad0*/  @!P3 IMAD.IADD R5, R5, 0x1, -R8 ;  /* 0x000000010505b824 */ /* 0x000fe200078e0a08 */
[----:B------:R-:W-:Y:S01]  /*9ae0*/  IABS R46, R3 ;  /* 0x00000003002e7213 */ /* 0x000fe20000000000 */
[----:B------:R-:W-:Y:S01]  /*9af0*/  VIADD R12, R0, 0xb9 ;  /* 0x000000b9000c7836 */ /* 0x000fe20000000000 */
[C---:B------:R-:W-:Y:S01]  /*9b00*/  ISETP.GT.U32.AND P2, PT, R8.reuse, R4, PT ;  /* 0x000000040800720c */ /* 0x040fe20003f44070 */
[----:B0-----:R-:W-:Y:S01]  /*9b10*/  IMAD.HI.U32 R13, R9, R51, RZ ;  /* 0x00000033090d7227 */ /* 0x001fe200078e00ff */
[----:B------:R-:W-:-:S02]  /*9b20*/  ISETP.GT.U32.AND P3, PT, R8, R5, PT ;  /* 0x000000050800720c */ /* 0x000fc40003f64070 */
[----:B------:R-:W-:Y:S01]  /*9b30*/  IABS R50, R12 ;  /* 0x0000000c00327213 */ /* 0x000fe20000000000 */
[----:B------:R-:W-:Y:S02]  /*9b40*/  IMAD.MOV.U32 R14, RZ, RZ, R11 ;  /* 0x000000ffff0e7224 */ /* 0x000fe400078e000b */
[----:B------:R-:W-:Y:S02]  /*9b50*/  IMAD.MOV R13, RZ, RZ, -R13 ;  /* 0x000000ffff0d7224 */ /* 0x000fe400078e0a0d */
[----:B------:R-:W-:-:S04]  /*9b60*/  IMAD.HI.U32 R11, R9, R48, RZ ;  /* 0x00000030090b7227 */ /* 0x000fc800078e00ff */
[----:B------:R-:W-:Y:S01]  /*9b70*/  @!P1 IMAD.MOV R14, RZ, RZ, -R14 ;  /* 0x000000ffff0e9224 */ /* 0x000fe200078e0a0e */
[----:B------:R-:W-:Y:S01]  /*9b80*/  ISETP.GE.AND P1, PT, R10, RZ, PT ;  /* 0x000000ff0a00720c */ /* 0x000fe20003f26270 */
[----:B------:R-:W-:Y:S02]  /*9b90*/  IMAD R51, R8, R13, R51 ;  /* 0x0000000d08337224 */ /* 0x000fe400078e0233 */
[C---:B------:R-:W-:Y:S01]  /*9ba0*/  IMAD.HI.U32 R10, R9.reuse, R46, RZ ;  /* 0x0000002e090a7227 */ /* 0x040fe200078e00ff */
[----:B------:R0:W-:Y:S03]  /*9bb0*/  STL [R1+0x584], R14 ;  /* 0x0005840e01007387 */ /* 0x0001e60000100800 */
[----:B------:R-:W-:-:S04]  /*9bc0*/  IMAD.HI.U32 R13, R9, R50, RZ ;  /* 0x00000032090d7227 */ /* 0x000fc800078e00ff */
[----:B------:R-:W-:Y:S02]  /*9bd0*/  IMAD.MOV R11, RZ, RZ, -R11 ;  /* 0x000000ffff0b7224 */ /* 0x000fe400078e0a0b */
[----:B------:R-:W-:Y:S01]  /*9be0*/  @!P6 IMAD.IADD R7, R7, 0x1, -R8 ;  /* 0x000000010707e824 */ /* 0x000fe200078e0a08 */
[----:B------:R-:W-:Y:S01]  /*9bf0*/  ISETP.GT.U32.AND P6, PT, R8, R51, PT ;  /* 0x000000330800720c */ /* 0x000fe20003fc4070 */
[----:B------:R-:W-:Y:S02]  /*9c00*/  IMAD.MOV R10, RZ, RZ, -R10 ;  /* 0x000000ffff0a7224 */ /* 0x000fe400078e0a0a */
[----:B------:R-:W-:Y:S02]  /*9c10*/  IMAD.MOV R13, RZ, RZ, -R13 ;  /* 0x000000ffff0d7224 */ /* 0x000fe400078e0a0d */
[----:B------:R-:W-:Y:S01]  /*9c20*/  @!P2 IMAD.IADD R4, R4, 0x1, -R8 ;  /* 0x000000010404a824 */ /* 0x000fe200078e0a08 */
[----:B------:R-:W-:Y:S01]  /*9c30*/  ISETP.GE.AND P2, PT, R12, RZ, PT ;  /* 0x000000ff0c00720c */ /* 0x000fe20003f46270 */
[----:B------:R-:W-:-:S02]  /*9c40*/  IMAD R48, R8, R11, R48 ;  /* 0x0000000b08307224 */ /* 0x000fc400078e0230 */
[----:B------:R-:W-:Y:S02]  /*9c50*/  @!P3 IMAD.IADD R5, R5, 0x1, -R8 ;  /* 0x000000010505b824 */ /* 0x000fe400078e0a08 */
[----:B0-----:R-:W-:Y:S01]  /*9c60*/  IMAD.MOV.U32 R14, RZ, RZ, R7 ;  /* 0x000000ffff0e7224 */ /* 0x001fe200078e0007 */
[C---:B------:R-:W-:Y:S01]  /*9c70*/  ISETP.GT.U32.AND P3, PT, R8.reuse, R48, PT ;  /* 0x000000300800720c */ /* 0x040fe20003f64070 */
[C---:B------:R-:W-:Y:S02]  /*9c80*/  IMAD R46, R8.reuse, R10, R46 ;  /* 0x0000000a082e7224 */ /* 0x040fe400078e022e */
[----:B------:R-:W-:Y:S02]  /*9c90*/  IMAD R50, R8, R13, R50 ;  /* 0x0000000d08327224 */ /* 0x000fe400078e0232 */
[----:B------:R-:W-:Y:S02]  /*9ca0*/  IMAD.MOV.U32 R12, RZ, RZ, R4 ;  /* 0x000000ffff0c7224 */ /* 0x000fe400078e0004 */
[----:B------:R-:W-:-:S02]  /*9cb0*/  IMAD.MOV.U32 R10, RZ, RZ, R5 ;  /* 0x000000ffff0a7224 */ /* 0x000fc400078e0005 */
[----:B------:R-:W-:Y:S01]  /*9cc0*/  @!P4 IMAD.MOV R14, RZ, RZ, -R14 ;  /* 0x000000ffff0ec224 */ /* 0x000fe200078e0a0e */
[----:B------:R-:W-:Y:S01]  /*9cd0*/  ISETP.GT.U32.AND P4, PT, R8, R50, PT ;  /* 0x000000320800720c */ /* 0x000fe20003f84070 */
[----:B------:R-:W-:Y:S01]  /*9ce0*/  @!P0 IMAD.MOV R12, RZ, RZ, -R12 ;  /* 0x000000ffff0c8224 */ /* 0x000fe200078e0a0c */
[----:B------:R-:W-:Y:S01]  /*9cf0*/  ISETP.GE.AND P0, PT, R6, RZ, PT ;  /* 0x000000ff0600720c */ /* 0x000fe20003f06270 */
[----:B------:R-:W-:Y:S01]  /*9d00*/  @!P5 IMAD.MOV R10, RZ, RZ, -R10 ;  /* 0x000000ffff0ad224 */ /* 0x000fe200078e0a0a */
[----:B------:R-:W-:Y:S01]  /*9d10*/  ISETP.GT.U32.AND P5, PT, R8, R46, PT ;  /* 0x0000002e0800720c */ /* 0x000fe20003fa4070 */
[----:B------:R-:W-:Y:S01]  /*9d20*/  STL [R1+0x578], R14 ;  /* 0x0005780e01007387 */ /* 0x000fe20000100800 */
[----:B------:R-:W-:Y:S02]  /*9d30*/  VIADD R11, R0, 0xbc ;  /* 0x000000bc000b7836 */ /* 0x000fe40000000000 */
[--C-:B------:R-:W-:Y:S01]  /*9d40*/  @!P6 IMAD.IADD R51, R51, 0x1, -R8.reuse ;  /* 0x000000013333e824 */ /* 0x100fe200078e0a08 */
[----:B------:R0:W-:Y:S01]  /*9d50*/  STL [R1+0x580], R12 ;  /* 0x0005800c01007387 */ /* 0x0001e20000100800 */
[--C-:B------:R-:W-:Y:S01]  /*9d60*/  @!P3 IMAD.IADD R48, R48, 0x1, -R8.reuse ;  /* 0x000000013030b824 */ /* 0x100fe200078e0a08 */
[----:B------:R-:W-:Y:S01]  /*9d70*/  IABS R7, R11 ;  /* 0x0000000b00077213 */ /* 0x000fe20000000000 */
[----:B------:R-:W-:Y:S01]  /*9d80*/  VIADD R6, R0, 0xbe ;  /* 0x000000be00067836 */ /* 0x000fe20000000000 */
[----:B------:R1:W-:Y:S01]  /*9d90*/  STL [R1+0x58c], R10 ;  /* 0x00058c0a01007387 */ /* 0x0003e20000100800 */
[----:B------:R-:W-:Y:S01]  /*9da0*/  ISETP.GT.U32.AND P6, PT, R8, R51, PT ;  /* 0x000000330800720c */ /* 0x000fe20003fc4070 */
[--C-:B------:R-:W-:Y:S01]  /*9db0*/  @!P4 IMAD.IADD R50, R50, 0x1, -R8.reuse ;  /* 0x000000013232c824 */ /* 0x100fe200078e0a08 */
[----:B------:R-:W-:Y:S01]  /*9dc0*/  ISETP.GE.AND P4, PT, R11, RZ, PT ;  /* 0x000000ff0b00720c */ /* 0x000fe20003f86270 */
[----:B------:R-:W-:Y:S01]  /*9dd0*/  @!P5 IMAD.IADD R46, R46, 0x1, -R8 ;  /* 0x000000012e2ed824 */ /* 0x000fe200078e0a08 */
[----:B------:R-:W-:Y:S01]  /*9de0*/  ISETP.GT.U32.AND P5, PT, R8, R48, PT ;  /* 0x000000300800720c */ /* 0x000fe20003fa4070 */
[----:B0-----:R-:W-:Y:S01]  /*9df0*/  VIADD R12, R0, 0xbd ;  /* 0x000000bd000c7836 */ /* 0x001fe20000000000 */
[----:B------:R-:W-:Y:S01]  /*9e00*/  ISETP.GT.U32.AND P3, PT, R8, R50, PT ;  /* 0x000000320800720c */ /* 0x000fe20003f64070 */
[----:B------:R-:W-:Y:S01]  /*9e10*/  IMAD.MOV.U32 R4, RZ, RZ, R7 ;  /* 0x000000ffff047224 */ /* 0x000fe200078e0007 */
[----:B------:R-:W-:Y:S01]  /*9e20*/  IABS R11, R6 ;  /* 0x00000006000b7213 */ /* 0x000fe20000000000 */
[----:B------:R-:W-:Y:S01]  /*9e30*/  VIADD R14, R0, 0xc2 ;  /* 0x000000c2000e7836 */ /* 0x000fe20000000000 */
[----:B-1----:R-:W-:Y:S01]  /*9e40*/  IABS R10, R12 ;  /* 0x0000000c000a7213 */ /* 0x002fe20000000000 */
[----:B------:R-:W-:-:S03]  /*9e50*/  IMAD.HI.U32 R5, R9, R4, RZ ;  /* 0x0000000409057227 */ /* 0x000fc600078e00ff */
[----:B------:R-:W-:Y:S01]  /*9e60*/  IABS R41, R14 ;  /* 0x0000000e00297213 */ /* 0x000fe20000000000 */
[----:B------:R-:W-:-:S04]  /*9e70*/  IMAD.HI.U32 R7, R9, R10, RZ ;  /* 0x0000000a09077227 */ /* 0x000fc800078e00ff */
[----:B------:R-:W-:Y:S02]  /*9e80*/  IMAD.MOV R7, RZ, RZ, -R7 ;  /* 0x000000ffff077224 */ /* 0x000fe400078e0a07 */
[----:B------:R-:W-:Y:S01]  /*9e90*/  @!P6 IMAD.IADD R51, R51, 0x1, -R8 ;  /* 0x000000013333e824 */ /* 0x000fe200078e0a08 */
[----:B------:R-:W-:Y:S01]  /*9ea0*/  ISETP.GE.AND P6, PT, R3, RZ, PT ;  /* 0x000000ff0300720c */ /* 0x000fe20003fc6270 */
[----:B------:R-:W-:Y:S02]  /*9eb0*/  IMAD.MOV R5, RZ, RZ, -R5 ;  /* 0x000000ffff057224 */ /* 0x000fe400078e0a05 */
[C---:B------:R-:W-:Y:S02]  /*9ec0*/  IMAD R10, R8.reuse, R7, R10 ;  /* 0x00000007080a7224 */ /* 0x040fe400078e020a */
[C---:B------:R-:W-:Y:S02]  /*9ed0*/  IMAD R4, R8.reuse, R5, R4 ;  /* 0x0000000508047224 */ /* 0x040fe400078e0204 */
[----:B------:R-:W-:Y:S01]  /*9ee0*/  @!P1 IMAD.MOV R51, RZ, RZ, -R51 ;  /* 0x000000ffff339224 */ /* 0x000fe200078e0a33 */
[----:B------:R-:W-:Y:S01]  /*9ef0*/  ISETP.GT.U32.AND P1, PT, R8, R46, PT ;  /* 0x0000002e0800720c */ /* 0x000fe20003f24070 */
[--C-:B------:R-:W-:Y:S01]  /*9f00*/  @!P5 IMAD.IADD R48, R48, 0x1, -R8.reuse ;  /* 0x000000013030d824 */ /* 0x100fe200078e0a08 */
[----:B------:R-:W-:Y:S01]  /*9f10*/  ISETP.GT.U32.AND P5, PT, R8, R10, PT ;  /* 0x0000000a0800720c */ /* 0x000fe20003fa4070 */
[----:B------:R-:W-:Y:S01]  /*9f20*/  @!P3 IMAD.IADD R50, R50, 0x1, -R8 ;  /* 0x000000013232b824 */ /* 0x000fe200078e0a08 */
[----:B------:R-:W-:Y:S01]  /*9f30*/  ISETP.GT.U32.AND P3, PT, R8, R4, PT ;  /* 0x000000040800720c */ /* 0x000fe20003f64070 */
[----:B------:R-:W-:-:S02]  /*9f40*/  VIADD R5, R0, 0xbf ;  /* 0x000000bf00057836 */ /* 0x000fc40000000000 */
[----:B------:R-:W-:Y:S02]  /*9f50*/  VIADD R3, R0, 0xc0 ;  /* 0x000000c000037836 */ /* 0x000fe40000000000 */
[C---:B------:R-:W-:Y:S01]  /*9f60*/  IMAD.HI.U32 R13, R9.reuse, R11, RZ ;  /* 0x0000000b090d7227 */ /* 0x040fe200078e00ff */
[----:B------:R-:W-:Y:S02]  /*9f70*/  IABS R7, R5 ;  /* 0x0000000500077213 */ /* 0x000fe40000000000 */
[----:B------:R-:W-:Y:S01]  /*9f80*/  IABS R44, R3 ;  /* 0x00000003002c7213 */ /* 0x000fe20000000000 */
[--C-:B------:R-:W-:Y:S01]  /*9f90*/  @!P1 IMAD.IADD R46, R46, 0x1, -R8.reuse ;  /* 0x000000012e2e9824 */ /* 0x100fe200078e0a08 */
[----:B------:R-:W-:Y:S01]  /*9fa0*/  ISETP.GE.AND P1, PT, R12, RZ, PT ;  /* 0x000000ff0c00720c */ /* 0x000fe20003f26270 */
[----:B------:R-:W-:Y:S02]  /*9fb0*/  @!P5 IMAD.IADD R10, R10, 0x1, -R8 ;  /* 0x000000010a0ad824 */ /* 0x000fe400078e0a08 */
[----:B------:R-:W-:-:S03]  /*9fc0*/  IMAD.HI.U32 R12, R9, R7, RZ ;  /* 0x00000007090c7227 */ /* 0x000fc600078e00ff */
[----:B------:R-:W-:Y:S01]  /*9fd0*/  ISETP.GT.U32.AND P5, PT, R8, R10, PT ;  /* 0x0000000a0800720c */ /* 0x000fe20003fa4070 */
[----:B------:R-:W-:Y:S01]  /*9fe0*/  @!P3 IMAD.IADD R4, R4, 0x1, -R8 ;  /* 0x000000010404b824 */ /* 0x000fe200078e0a08 */
[----:B------:R-:W-:Y:S01]  /*9ff0*/  ISETP.GE.AND P3, PT, R6, RZ, PT ;  /* 0x000000ff0600720c */ /* 0x000fe20003f66270 */
[----:B------:R-:W-:-:S04]  /*a000*/  IMAD.HI.U32 R6, R9, R44, RZ ;  /* 0x0000002c09067227 */ /* 0x000fc800078e00ff */
[----:B------:R-:W-:Y:S02]  /*a010*/  IMAD.MOV R12, RZ, RZ, -R12 ;  /* 0x000000ffff0c7224 */ /* 0x000fe400078e0a0c */
[----:B------:R-:W-:Y:S02]  /*a020*/  IMAD.MOV R6, RZ, RZ, -R6 ;  /* 0x000000ffff067224 */ /* 0x000fe400078e0a06 */
[C---:B------:R-:W-:Y:S02]  /*a030*/  IMAD R7, R8.reuse, R12, R7 ;  /* 0x0000000c08077224 */ /* 0x040fe400078e0207 */
[----:B------:R-:W-:Y:S01]  /*a040*/  @!P2 IMAD.MOV R50, RZ, RZ, -R50 ;  /* 0x000000ffff32a224 */ /* 0x000fe200078e0a32 */
[C---:B------:R-:W-:Y:S01]  /*a050*/  ISETP.GT.U32.AND P2, PT, R8.reuse, R4, PT ;  /* 0x000000040800720c */ /* 0x040fe20003f44070 */
[C---:B------:R-:W-:Y:S02]  /*a060*/  IMAD R44, R8.reuse, R6, R44 ;  /* 0x00000006082c7224 */ /* 0x040fe400078e022c */
[----:B------:R-:W-:Y:S01]  /*a070*/  @!P6 IMAD.MOV R46, RZ, RZ, -R46 ;  /* 0x000000ffff2ee224 */ /* 0x000fe200078e0a2e */
[----:B------:R-:W-:Y:S01]  /*a080*/  ISETP.GT.U32.AND P6, PT, R8, R7, PT ;  /* 0x000000070800720c */ /* 0x000fe20003fc4070 */
[----:B------:R-:W-:-:S02]  /*a090*/  IMAD.MOV R13, RZ, RZ, -R13 ;  /* 0x000000ffff0d7224 */ /* 0x000fc400078e0a0d */
[----:B------:R-:W-:Y:S01]  /*a0a0*/  @!P5 IMAD.IADD R10, R10, 0x1, -R8 ;  /* 0x000000010a0ad824 */ /* 0x000fe200078e0a08 */
[----:B------:R-:W-:Y:S01]  /*a0b0*/  ISETP.GT.U32.AND P5, PT, R8, R44, PT ;  /* 0x0000002c0800720c */ /* 0x000fe20003fa4070 */
[----:B------:R-:W-:Y:S02]  /*a0c0*/  VIADD R12, R0, 0xc1 ;  /* 0x000000c1000c7836 */ /* 0x000fe40000000000 */
[----:B------:R-:W-:Y:S02]  /*a0d0*/  IMAD R11, R8, R13, R11 ;  /* 0x0000000d080b7224 */ /* 0x000fe400078e020b */
[----:B------:R-:W-:Y:S01]  /*a0e0*/  @!P0 IMAD.MOV R48, RZ, RZ, -R48 ;  /* 0x000000ffff308224 */ /* 0x000fe200078e0a30 */
[----:B------:R-:W-:Y:S01]  /*a0f0*/  IABS R42, R12 ;  /* 0x0000000c002a7213 */ /* 0x000fe20000000000 */
[--C-:B------:R-:W-:Y:S01]  /*a100*/  @!P2 IMAD.IADD R4, R4, 0x1, -R8.reuse ;  /* 0x000000010404a824 */ /* 0x100fe200078e0a08 */
[----:B------:R-:W-:Y:S01]  /*a110*/  ISETP.GT.U32.AND P0, PT, R8, R11, PT ;  /* 0x0000000b0800720c */ /* 0x000fe20003f04070 */
[----:B------:R-:W-:Y:S01]  /*a120*/  @!P6 IMAD.IADD R7, R7, 0x1, -R8 ;  /* 0x000000010707e824 */ /* 0x000fe200078e0a08 */
[----:B------:R-:W-:Y:S01]  /*a130*/  ISETP.GE.AND P2, PT, R5, RZ, PT ;  /* 0x000000ff0500720c */ /* 0x000fe20003f46270 */
[----:B------:R-:W-:-:S04]  /*a140*/  IMAD.HI.U32 R5, R9, R42, RZ ;  /* 0x0000002a09057227 */ /* 0x000fc800078e00ff */
[----:B------:R-:W-:Y:S02]  /*a150*/  IMAD.MOV.U32 R15, RZ, RZ, R4 ;  /* 0x000000ffff0f7224 */ /* 0x000fe400078e0004 */
[----:B------:R-:W-:Y:S01]  /*a160*/  @!P5 IMAD.IADD R44, R44, 0x1, -R8 ;  /* 0x000000012c2cd824 */ /* 0x000fe200078e0a08 */
[----:B------:R-:W-:Y:S01]  /*a170*/  ISETP.GT.U32.AND P5, PT, R8, R7, PT ;  /* 0x000000070800720c */ /* 0x000fe20003fa4070 */
[----:B------:R-:W-:Y:S02]  /*a180*/  IMAD.MOV R4, RZ, RZ, -R5 ;  /* 0x000000ffff047224 */ /* 0x000fe400078e0a05 */
[----:B------:R-:W-:-:S04]  /*a190*/  IMAD.HI.U32 R5, R9, R41, RZ ;  /* 0x0000002909057227 */ /* 0x000fc800078e00ff */
[--C-:B------:R-:W-:Y:S01]  /*a1a0*/  @!P0 IMAD.IADD R11, R11, 0x1, -R8.reuse ;  /* 0x000000010b0b8824 */ /* 0x100fe200078e0a08 */
[----:B------:R-:W-:Y:S01]  /*a1b0*/  ISETP.GE.AND P0, PT, R3, RZ, PT ;  /* 0x000000ff0300720c */ /* 0x000fe20003f06270 */
[----:B------:R-:W-:Y:S02]  /*a1c0*/  IMAD.MOV R5, RZ, RZ, -R5 ;  /* 0x000000ffff057224 */ /* 0x000fe400078e0a05 */
[----:B------:R-:W-:Y:S01]  /*a1d0*/  @!P4 IMAD.MOV R15, RZ, RZ, -R15 ;  /* 0x000000ffff0fc224 */ /* 0x000fe200078e0a0f */
[C---:B------:R-:W-:Y:S01]  /*a1e0*/  ISETP.GT.U32.AND P6, PT, R8.reuse, R11, PT ;  /* 0x0000000b0800720c */ /* 0x040fe20003fc4070 */
[C---:B------:R-:W-:Y:S01]  /*a1f0*/  IMAD R41, R8.reuse, R5, R41 ;  /* 0x0000000508297224 */ /* 0x040fe200078e0229 */
[C---:B------:R-:W-:Y:S01]  /*a200*/  ISETP.GT.U32.AND P4, PT, R8.reuse, R44, PT ;  /* 0x0000002c0800720c */ /* 0x040fe20003f84070 */
[----:B------:R-:W-:Y:S01]  /*a210*/  @!P5 IMAD.IADD R7, R7, 0x1, -R8 ;  /* 0x000000010707d824 */ /* 0x000fe200078e0a08 */
[----:B------:R0:W-:Y:S01]  /*a220*/  STL [R1+0x570], R15 ;  /* 0x0005700f01007387 */ /* 0x0001e20000100800 */
[C---:B------:R-:W-:Y:S01]  /*a230*/  IMAD R42, R8.reuse, R4, R42 ;  /* 0x00000004082a7224 */ /* 0x040fe200078e022a */
[----:B------:R-:W-:Y:S01]  /*a240*/  ISETP.GT.U32.AND P5, PT, R8, R41, PT ;  /* 0x000000290800720c */ /* 0x000fe20003fa4070 */
[----:B------:R-:W-:-:S02]  /*a250*/  VIADD R4, R0, 0xc4 ;  /* 0x000000c400047836 */ /* 0x000fc40000000000 */
[C---:B------:R-:W-:Y:S02]  /*a260*/  VIADD R5, R0.reuse, 0xc5 ;  /* 0x000000c500057836 */ /* 0x040fe40000000000 */
[----:B------:R-:W-:Y:S01]  /*a270*/  VIADD R3, R0, 0xc3 ;  /* 0x000000c300037836 */ /* 0x000fe20000000000 */
[----:B------:R-:W-:Y:S01]  /*a280*/  IABS R6, R4 ;  /* 0x0000000400067213 */ /* 0x000fe20000000000 */
[--C-:B------:R-:W-:Y:S01]  /*a290*/  @!P6 IMAD.IADD R11, R11, 0x1, -R8.reuse ;  /* 0x000000010b0be824 */ /* 0x100fe200078e0a08 */
[----:B------:R-:W-:Y:S01]  /*a2a0*/  ISETP.GT.U32.AND P6, PT, R8, R42, PT ;  /* 0x0000002a0800720c */ /* 0x000fe20003fc4070 */
[--C-:B------:R-:W-:Y:S01]  /*a2b0*/  @!P4 IMAD.IADD R44, R44, 0x1, -R8.reuse ;  /* 0x000000012c2cc824 */ /* 0x100fe200078e0a08 */
[----:B------:R-:W-:Y:S01]  /*a2c0*/  ISETP.GE.AND P4, PT, R12, RZ, PT ;  /* 0x000000ff0c00720c */ /* 0x000fe20003f86270 */
[----:B------:R-:W-:Y:S01]  /*a2d0*/  IMAD.HI.U32 R13, R9, R6, RZ ;  /* 0x00000006090d7227 */ /* 0x000fe200078e00ff */
[----:B------:R-:W-:Y:S02]  /*a2e0*/  IABS R12, R5 ;  /* 0x00000005000c7213 */ /* 0x000fe40000000000 */
[----:B------:R-:W-:Y:S01]  /*a2f0*/  IABS R40, R3 ;  /* 0x0000000300287213 */ /* 0x000fe20000000000 */
[----:B------:R-:W-:-:S02]  /*a300*/  @!P5 IMAD.IADD R41, R41, 0x1, -R8 ;  /* 0x000000012929d824 */ /* 0x000fc400078e0a08 */
[----:B------:R-:W-:Y:S02]  /*a310*/  IMAD.MOV R13, RZ, RZ, -R13 ;  /* 0x000000ffff0d7224 */ /* 0x000fe400078e0a0d */
[----:B------:R-:W-:Y:S01]  /*a320*/  @!P2 IMAD.MOV R7, RZ, RZ, -R7 ;  /* 0x000000ffff07a224 */ /* 0x000fe200078e0a07 */
[----:B------:R-:W-:Y:S01]  /*a330*/  ISETP.GT.U32.AND P5, PT, R8, R41, PT ;  /* 0x000000290800720c */ /* 0x000fe20003fa4070 */
[----:B------:R-:W-:Y:S01]  /*a340*/  @!P6 IMAD.IADD R42, R42, 0x1, -R8 ;  /* 0x000000012a2ae824 */ /* 0x000fe200078e0a08 */
[----:B------:R-:W-:Y:S01]  /*a350*/  ISETP.GE.AND P6, PT, R14, RZ, PT ;  /* 0x000000ff0e00720c */ /* 0x000fe20003fc6270 */
[----:B0-----:R-:W-:Y:S01]  /*a360*/  IMAD.HI.U32 R15, R9, R40, RZ ;  /* 0x00000028090f7227 */ /* 0x001fe200078e00ff */
[----:B------:R-:W-:-:S03]  /*a370*/  ISETP.GE.AND P2, PT, R3, RZ, PT ;  /* 0x000000ff0300720c */ /* 0x000fc60003f46270 */
[----:B------:R-:W-:-:S04]  /*a380*/  IMAD.HI.U32 R3, R9, R12, RZ ;  /* 0x0000000c09037227 */ /* 0x000fc800078e00ff */
[C---:B------:R-:W-:Y:S02]  /*a390*/  IMAD R6, R8.reuse, R13, R6 ;  /* 0x0000000d08067224 */ /* 0x040fe400078e0206 */
[----:B------:R-:W-:Y:S01]  /*a3a0*/  @!P1 IMAD.MOV R10, RZ, RZ, -R10 ;  /* 0x000000ffff0a9224 */ /* 0x000fe200078e0a0a */
[C---:B------:R-:W-:Y:S01]  /*a3b0*/  ISETP.GT.U32.AND P1, PT, R8.reuse, R42, PT ;  /* 0x0000002a0800720c */ /* 0x040fe20003f24070 */
[----:B------:R-:W-:Y:S02]  /*a3c0*/  IMAD.MOV R3, RZ, RZ, -R3 ;  /* 0x000000ffff037224 */ /* 0x000fe400078e0a03 */
[----:B------:R-:W-:Y:S01]  /*a3d0*/  IMAD.MOV R15, RZ, RZ, -R15 ;  /* 0x000000ffff0f7224 */ /* 0x000fe200078e0a0f */
[----:B------:R0:W-:Y:S01]  /*a3e0*/  STL [R1+0x568], R10 ;  /* 0x0005680a01007387 */ /* 0x0001e20000100800 */
[----:B------:R-:W-:Y:S01]  /*a3f0*/  @!P5 IMAD.IADD R41, R41, 0x1, -R8 ;  /* 0x000000012929d824 */ /* 0x000fe200078e0a08 */
[C---:B------:R-:W-:Y:S01]  /*a400*/  ISETP.GT.U32.AND P5, PT, R8.reuse, R6, PT ;  /* 0x000000060800720c */ /* 0x040fe20003fa4070 */
[----:B------:R-:W-:-:S02]  /*a410*/  IMAD R3, R8, R3, R12 ;  /* 0x0000000308037224 */ /* 0x000fc400078e020c */
[C---:B------:R-:W-:Y:S02]  /*a420*/  IMAD R40, R8.reuse, R15, R40 ;  /* 0x0000000f08287224 */ /* 0x040fe400078e0228 */
[----:B------:R-:W-:Y:S01]  /*a430*/  @!P6 IMAD.MOV R41, RZ, RZ, -R41 ;  /* 0x000000ffff29e224 */ /* 0x000fe200078e0a29 */
[----:B------:R-:W-:Y:S01]  /*a440*/  ISETP.GT.U32.AND P6, PT, R8, R3, PT ;  /* 0x000000030800720c */ /* 0x000fe20003fc4070 */
[----:B------:R-:W-:Y:S01]  /*a450*/  @!P0 IMAD.MOV R44, RZ, RZ, -R44 ;  /* 0x000000ffff2c8224 */ /* 0x000fe200078e0a2c */
[----:B------:R-:W-:Y:S01]  /*a460*/  ISETP.GE.AND P0, PT, R4, RZ, PT ;  /* 0x000000ff0400720c */ /* 0x000fe20003f06270 */
[----:B0-----:R-:W-:Y:S02]  /*a470*/  IMAD.MOV.U32 R10, RZ, RZ, R11 ;  /* 0x000000ffff0a7224 */ /* 0x001fe400078e000b */
[----:B------:R-:W-:Y:S02]  /*a480*/  VIADD R4, R0, 0xc6 ;  /* 0x000000c600047836 */ /* 0x000fe40000000000 */
[----:B------:R-:W-:Y:S01]  /*a490*/  @!P3 IMAD.MOV R10, RZ, RZ, -R10 ;  /* 0x000000ffff0ab224 */ /* 0x000fe200078e0a0a */
[----:B------:R-:W-:Y:S01]  /*a4a0*/  ISETP.GT.U32.AND P3, PT, R8, R40, PT ;  /* 0x000000280800720c */ /* 0x000fe20003f64070 */
[--C-:B------:R-:W-:Y:S01]  /*a4b0*/  @!P1 IMAD.IADD R42, R42, 0x1, -R8.reuse ;  /* 0x000000012a2a9824 */ /* 0x100fe200078e0a08 */
[----:B------:R-:W-:Y:S01]  /*a4c0*/  ISETP.GE.AND P1, PT, R5, RZ, PT ;  /* 0x000000ff0500720c */ /* 0x000fe20003f26270 */
[----:B------:R-:W-:Y:S01]  /*a4d0*/  @!P5 IMAD.IADD R6, R6, 0x1, -R8 ;  /* 0x000000010606d824 */ /* 0x000fe200078e0a08 */
[----:B------:R-:W-:Y:S01]  /*a4e0*/  STL [R1+0x56c], R10 ;  /* 0x00056c0a01007387 */ /* 0x000fe20000100800 */
[----:B------:R-:W-:Y:S01]  /*a4f0*/  @!P4 IMAD.MOV R42, RZ, RZ, -R42 ;  /* 0x000000ffff2ac224 */ /* 0x000fe200078e0a2a */
[----:B------:R-:W-:Y:S01]  /*a500*/  ISETP.GE.AND P4, PT, R4, RZ, PT ;  /* 0x000000ff0400720c */ /* 0x000fe20003f86270 */
[----:B------:R-:W-:Y:S01]  /*a510*/  @!P6 IMAD.IADD R3, R3, 0x1, -R8 ;  /* 0x000000010303e824 */ /* 0x000fe200078e0a08 */
[----:B------:R0:W-:Y:S01]  /*a520*/  STL [R1+0x574], R7 ;  /* 0x0005740701007387 */ /* 0x0001e20000100800 */
[----:B------:R-:W-:Y:S01]  /*a530*/  ISETP.GT.U32.AND P5, PT, R8, R6, PT ;  /* 0x000000060800720c */ /* 0x000fe20003fa4070 */
[----:B------:R-:W-:-:S02]  /*a540*/  VIADD R11, R0, 0xc8 ;  /* 0x000000c8000b7836 */ /* 0x000fc40000000000 */
[----:B------:R-:W-:Y:S01]  /*a550*/  ISETP.GT.U32.AND P6, PT, R8, R3, PT ;  /* 0x000000030800720c */ /* 0x000fe20003fc4070 */
[----:B------:R-:W-:Y:S02]  /*a560*/  @!P3 IMAD.IADD R40, R40, 0x1, -R8 ;  /* 0x000000012828b824 */ /* 0x000fe400078e0a08 */
[----:B------:R-:W-:Y:S01]  /*a570*/  IABS R20, R11 ;  /* 0x0000000b00147213 */ /* 0x000fe20000000000 */
[C---:B------:R-:W-:Y:S01]  /*a580*/  VIADD R117, R0.reuse, 0xd6 ;  /* 0x000000d600757836 */ /* 0x040fe20000000000 */
[----:B0-----:R-:W-:Y:S01]  /*a590*/  IABS R7, R4 ;  /* 0x0000000400077213 */ /* 0x001fe20000000000 */
[----:B------:R-:W-:Y:S01]  /*a5a0*/  VIADD R4, R0, 0xc7 ;  /* 0x000000c700047836 */ /* 0x000fe20000000000 */
[----:B------:R-:W-:Y:S01]  /*a5b0*/  ISETP.GT.U32.AND P3, PT, R8, R40, PT ;  /* 0x000000280800720c */ /* 0x000fe20003f64070 */
[----:B------:R-:W-:-:S03]  /*a5c0*/  IMAD.HI.U32 R13, R9, R20, RZ ;  /* 0x00000014090d7227 */ /* 0x000fc600078e00ff */
[----:B------:R-:W-:Y:S01]  /*a5d0*/  IABS R5, R4 ;  /* 0x0000000400057213 */ /* 0x000fe20000000000 */
[----:B------:R-:W-:-:S04]  /*a5e0*/  IMAD.HI.U32 R10, R9, R7, RZ ;  /* 0x00000007090a7227 */ /* 0x000fc800078e00ff */
[----:B------:R-:W-:Y:S02]  /*a5f0*/  IMAD.MOV R10, RZ, RZ, -R10 ;  /* 0x000000ffff0a7224 */ /* 0x000fe400078e0a0a */
[----:B------:R-:W-:-:S04]  /*a600*/  IMAD.HI.U32 R12, R9, R5, RZ ;  /* 0x00000005090c7227 */ /* 0x000fc800078e00ff */
[----:B------:R-:W-:Y:S02]  /*a610*/  IMAD R7, R8, R10, R7 ;  /* 0x0000000a08077224 */ /* 0x000fe400078e0207 */
[----:B------:R-:W-:Y:S02]  /*a620*/  @!P5 IMAD.IADD R6, R6, 0x1, -R8 ;  /* 0x000000010606d824 */ /* 0x000fe400078e0a08 */
[----:B------:R-:W-:Y:S01]  /*a630*/  IMAD.MOV R12, RZ, RZ, -R12 ;  /* 0x000000ffff0c7224 */ /* 0x000fe200078e0a0c */
[C---:B------:R-:W-:Y:S01]  /*a640*/  ISETP.GT.U32.AND P5, PT, R8.reuse, R7, PT ;  /* 0x000000070800720c */ /* 0x040fe20003fa4070 */
[----:B------:R-:W-:Y:S02]  /*a650*/  IMAD.MOV R13, RZ, RZ, -R13 ;  /* 0x000000ffff0d7224 */ /* 0x000fe400078e0a0d */
[----:B------:R-:W-:Y:S02]  /*a660*/  IMAD R5, R8, R12, R5 ;  /* 0x0000000c08057224 */ /* 0x000fe400078e0205 */
[----:B------:R-:W-:-:S02]  /*a670*/  @!P6 IMAD.IADD R3, R3, 0x1, -R8 ;  /* 0x000000010303e824 */ /* 0x000fc400078e0a08 */
[----:B------:R-:W-:Y:S01]  /*a680*/  @!P3 IMAD.IADD R40, R40, 0x1, -R8 ;  /* 0x000000012828b824 */ /* 0x000fe200078e0a08 */
[----:B------:R-:W-:Y:S01]  /*a690*/  ISETP.GE.AND P3, PT, R4, RZ, PT ;  /* 0x000000ff0400720c */ /* 0x000fe20003f66270 */
[----:B------:R-:W-:Y:S01]  /*a6a0*/  VIADD R4, R0, 0xc9 ;  /* 0x000000c900047836 */ /* 0x000fe20000000000 */
[C---:B------:R-:W-:Y:S01]  /*a6b0*/  ISETP.GT.U32.AND P6, PT, R8.reuse, R5, PT ;  /* 0x000000050800720c */ /* 0x040fe20003fc4070 */
[----:B------:R-:W-:Y:S02]  /*a6c0*/  IMAD R20, R8, R13, R20 ;  /* 0x0000000d08147224 */ /* 0x000fe400078e0214 */
[----:B------:R-:W-:Y:S01]  /*a6d0*/  IMAD.MOV.U32 R12, RZ, RZ, R3 ;  /* 0x000000ffff0c7224 */ /* 0x000fe200078e0003 */
[----:B------:R-:W-:Y:S01]  /*a6e0*/  IABS R10, R4 ;  /* 0x00000004000a7213 */ /* 0x000fe20000000000 */
[----:B------:R-:W-:Y:S02]  /*a6f0*/  IMAD.MOV.U32 R14, RZ, RZ, R6 ;  /* 0x000000ffff0e7224 */ /* 0x000fe400078e0006 */
[----:B------:R-:W-:-:S02]  /*a700*/  @!P5 IMAD.IADD R7, R7, 0x1, -R8 ;  /* 0x000000010707d824 */ /* 0x000fc400078e0a08 */
[----:B------:R-:W-:Y:S01]  /*a710*/  @!P1 IMAD.MOV R12, RZ, RZ, -R12 ;  /* 0x000000ffff0c9224 */ /* 0x000fe200078e0a0c */
[----:B------:R-:W-:Y:S01]  /*a720*/  ISETP.GT.U32.AND P1, PT, R8, R20, PT ;  /* 0x000000140800720c */ /* 0x000fe20003f24070 */
[----:B------:R-:W-:Y:S01]  /*a730*/  @!P0 IMAD.MOV R14, RZ, RZ, -R14 ;  /* 0x000000ffff0e8224 */ /* 0x000fe200078e0a0e */
[----:B------:R-:W-:Y:S01]  /*a740*/  ISETP.GE.AND P0, PT, R4, RZ, PT ;  /* 0x000000ff0400720c */ /* 0x000fe20003f06270 */
[----:B------:R-:W-:Y:S01]  /*a750*/  IMAD.HI.U32 R4, R9, R10, RZ ;  /* 0x0000000a09047227 */ /* 0x000fe200078e00ff */
[----:B------:R-:W-:Y:S02]  /*a760*/  ISETP.GT.U32.AND P5, PT, R8, R7, PT ;  /* 0x000000070800720c */ /* 0x000fe40003fa4070 */
[----:B------:R-:W-:Y:S01]  /*a770*/  STL [R1+0x560], R14 ;  /* 0x0005600e01007387 */ /* 0x000fe20000100800 */
[----:B------:R-:W-:Y:S01]  /*a780*/  @!P2 IMAD.MOV R40, RZ, RZ, -R40 ;  /* 0x000000ffff28a224 */ /* 0x000fe200078e0a28 */
[----:B------:R-:W-:Y:S01]  /*a790*/  ISETP.GE.AND P2, PT, R11, RZ, PT ;  /* 0x000000ff0b00720c */ /* 0x000fe20003f46270 */
[----:B------:R-:W-:Y:S01]  /*a7a0*/  VIADD R11, R0, 0xca ;  /* 0x000000ca000b7836 */ /* 0x000fe20000000000 */
[----:B------:R0:W-:Y:S01]  /*a7b0*/  STL [R1+0x55c], R12 ;  /* 0x00055c0c01007387 */ /* 0x0001e20000100800 */
[----:B------:R-:W-:-:S02]  /*a7c0*/  IMAD.MOV R4, RZ, RZ, -R4 ;  /* 0x000000ffff047224 */ /* 0x000fc400078e0a04 */
[----:B------:R-:W-:Y:S01]  /*a7d0*/  @!P6 IMAD.IADD R5, R5, 0x1, -R8 ;  /* 0x000000010505e824 */ /* 0x000fe200078e0a08 */
[----:B------:R-:W-:Y:S01]  /*a7e0*/  IABS R18, R11 ;  /* 0x0000000b00127213 */ /* 0x000fe20000000000 */
[----:B------:R-:W-:Y:S02]  /*a7f0*/  VIADD R6, R0, 0xcb ;  /* 0x000000cb00067836 */ /* 0x000fe40000000000 */
[C---:B------:R-:W-:Y:S01]  /*a800*/  IMAD R19, R8.reuse, R4, R10 ;  /* 0x0000000408137224 */ /* 0x040fe200078e020a */
[----:B------:R-:W-:Y:S01]  /*a810*/  ISETP.GT.U32.AND P6, PT, R8, R5, PT ;  /* 0x000000050800720c */ /* 0x000fe20003fc4070 */
[--C-:B------:R-:W-:Y:S01]  /*a820*/  @!P1 IMAD.IADD R20, R20, 0x1, -R8.reuse ;  /* 0x0000000114149824 */ /* 0x100fe200078e0a08 */
[----:B------:R-:W-:Y:S01]  /*a830*/  IABS R17, R6 ;  /* 0x0000000600117213 */ /* 0x000fe20000000000 */
[----:B------:R-:W-:Y:S01]  /*a840*/  @!P5 IMAD.IADD R7, R7, 0x1, -R8 ;  /* 0x000000010707d824 */ /* 0x000fe200078e0a08 */
[C---:B------:R-:W-:Y:S01]  /*a850*/  ISETP.GT.U32.AND P5, PT, R8.reuse, R19, PT ;  /* 0x000000130800720c */ /* 0x040fe20003fa4070 */
[----:B------:R-:W-:Y:S01]  /*a860*/  IMAD.HI.U32 R10, R9, R18, RZ ;  /* 0x00000012090a7227 */ /* 0x000fe200078e00ff */
[----:B------:R-:W-:-:S03]  /*a870*/  ISETP.GT.U32.AND P1, PT, R8, R20, PT ;  /* 0x000000140800720c */ /* 0x000fc60003f24070 */
[----:B0-----:R-:W-:Y:S02]  /*a880*/  IMAD.MOV.U32 R12, RZ, RZ, R7 ;  /* 0x000000ffff0c7224 */ /* 0x001fe400078e0007 */
[----:B------:R-:W-:-:S04]  /*a890*/  IMAD.HI.U32 R7, R9, R17, RZ ;  /* 0x0000001109077227 */ /* 0x000fc800078e00ff */
[----:B------:R-:W-:Y:S02]  /*a8a0*/  IMAD.MOV R10, RZ, RZ, -R10 ;  /* 0x000000ffff0a7224 */ /* 0x000fe400078e0a0a */
[----:B------:R-:W-:Y:S01]  /*a8b0*/  @!P4 IMAD.MOV R12, RZ, RZ, -R12 ;  /* 0x000000ffff0cc224 */ /* 0x000fe200078e0a0c */
[----:B------:R-:W-:Y:S01]  /*a8c0*/  ISETP.GE.AND P4, PT, R11, RZ, PT ;  /* 0x000000ff0b00720c */ /* 0x000fe20003f86270 */
[----:B------:R-:W-:Y:S02]  /*a8d0*/  VIADD R3, R0, 0xcc ;  /* 0x000000cc00037836 */ /* 0x000fe40000000000 */
[----:B------:R-:W-:Y:S01]  /*a8e0*/  IMAD.MOV R7, RZ, RZ, -R7 ;  /* 0x000000ffff077224 */ /* 0x000fe200078e0a07 */
[----:B------:R0:W-:Y:S01]  /*a8f0*/  STL [R1+0x554], R12 ;  /* 0x0005540c01007387 */ /* 0x0001e20000100800 */
[----:B------:R-:W-:Y:S01]  /*a900*/  @!P6 IMAD.IADD R5, R5, 0x1, -R8 ;  /* 0x000000010505e824 */ /* 0x000fe200078e0a08 */
[----:B------:R-:W-:Y:S01]  /*a910*/  IABS R4, R3 ;  /* 0x0000000300047213 */ /* 0x000fe20000000000 */
[----:B------:R-:W-:Y:S01]  /*a920*/  IMAD R18, R8, R10, R18 ;  /* 0x0000000a08127224 */ /* 0x000fe200078e0212 */
[----:B------:R-:W-:Y:S01]  /*a930*/  ISETP.GE.AND P6, PT, R6, RZ, PT ;  /* 0x000000ff0600720c */ /* 0x000fe20003fc6270 */
[----:B------:R-:W-:-:S02]  /*a940*/  @!P5 IMAD.IADD R19, R19, 0x1, -R8 ;  /* 0x000000011313d824 */ /* 0x000fc400078e0a08 */
[----:B------:R-:W-:Y:S02]  /*a950*/  IMAD R17, R8, R7, R17 ;  /* 0x0000000708117224 */ /* 0x000fe400078e0211 */
[----:B------:R-:W-:Y:S01]  /*a960*/  @!P1 IMAD.IADD R20, R20, 0x1, -R8 ;  /* 0x0000000114149824 */ /* 0x000fe200078e0a08 */
[C---:B------:R-:W-:Y:S01]  /*a970*/  ISETP.GT.U32.AND P1, PT, R8.reuse, R18, PT ;  /* 0x000000120800720c */ /* 0x040fe20003f24070 */
[----:B0-----:R-:W-:Y:S01]  /*a980*/  IMAD.MOV.U32 R12, RZ, RZ, R5 ;  /* 0x000000ffff0c7224 */ /* 0x001fe200078e0005 */
[----:B------:R-:W-:Y:S01]  /*a990*/  ISETP.GT.U32.AND P5, PT, R8, R19, PT ;  /* 0x000000130800720c */ /* 0x000fe20003fa4070 */
[----:B------:R-:W-:-:S04]  /*a9a0*/  IMAD.HI.U32 R11, R9, R4, RZ ;  /* 0x00000004090b7227 */ /* 0x000fc800078e00ff */
[----:B------:R-:W-:Y:S01]  /*a9b0*/  @!P3 IMAD.MOV R12, RZ, RZ, -R12 ;  /* 0x000000ffff0cb224 */ /* 0x000fe200078e0a0c */
[----:B------:R-:W-:Y:S01]  /*a9c0*/  ISETP.GT.U32.AND P3, PT, R8, R17, PT ;  /* 0x000000110800720c */ /* 0x000fe20003f64070 */
[----:B------:R-:W-:Y:S02]  /*a9d0*/  IMAD.MOV R6, RZ, RZ, -R11 ;  /* 0x000000ffff067224 */ /* 0x000fe400078e0a0b */
[----:B------:R-:W-:Y:S01]  /*a9e0*/  VIADD R5, R0, 0xcd ;  /* 0x000000cd00057836 */ /* 0x000fe20000000000 */
[----:B------:R0:W-:Y:S01]  /*a9f0*/  STL [R1+0x550], R12 ;  /* 0x0005500c01007387 */ /* 0x0001e20000100800 */
[----:B------:R-:W-:Y:S02]  /*aa00*/  IMAD R4, R8, R6, R4 ;  /* 0x0000000608047224 */ /* 0x000fe400078e0204 */
[--C-:B------:R-:W-:Y:S01]  /*aa10*/  @!P1 IMAD.IADD R18, R18, 0x1, -R8.reuse ;  /* 0x0000000112129824 */ /* 0x100fe200078e0a08 */
[----:B------:R-:W-:Y:S01]  /*aa20*/  IABS R10, R5 ;  /* 0x00000005000a7213 */ /* 0x000fe20000000000 */
[--C-:B------:R-:W-:Y:S01]  /*aa30*/  @!P5 IMAD.IADD R19, R19, 0x1, -R8.reuse ;  /* 0x000000011313d824 */ /* 0x100fe200078e0a08 */
[----:B------:R-:W-:Y:S01]  /*aa40*/  ISETP.GT.U32.AND P5, PT, R8, R4, PT ;  /* 0x000000040800720c */ /* 0x000fe20003fa4070 */
[----:B------:R-:W-:Y:S01]  /*aa50*/  VIADD R6, R0, 0xce ;  /* 0x000000ce00067836 */ /* 0x000fe20000000000 */
[----:B------:R-:W-:Y:S01]  /*aa60*/  ISETP.GE.AND P1, PT, R5, RZ, PT ;  /* 0x000000ff0500720c */ /* 0x000fe20003f26270 */
[----:B------:R-:W-:Y:S01]  /*aa70*/  @!P3 IMAD.IADD R17, R17, 0x1, -R8 ;  /* 0x000000011111b824 */ /* 0x000fe200078e0a08 */
[----:B------:R-:W-:Y:S01]  /*aa80*/  ISETP.GT.U32.AND P3, PT, R8, R18, PT ;  /* 0x000000120800720c */ /* 0x000fe20003f64070 */
[----:B------:R-:W-:Y:S01]  /*aa90*/  IMAD.HI.U32 R5, R9, R10, RZ ;  /* 0x0000000a09057227 */ /* 0x000fe200078e00ff */
[----:B------:R-:W-:-:S03]  /*aaa0*/  IABS R7, R6 ;  /* 0x0000000600077213 */ /* 0x000fc60000000000 */
[----:B------:R-:W-:Y:S02]  /*aab0*/  IMAD.MOV R5, RZ, RZ, -R5 ;  /* 0x000000ffff057224 */ /* 0x000fe400078e0a05 */
[----:B------:R-:W-:Y:S01]  /*aac0*/  @!P2 IMAD.MOV R20, RZ, RZ, -R20 ;  /* 0x000000ffff14a224 */ /* 0x000fe200078e0a14 */
[----:B------:R-:W-:Y:S01]  /*aad0*/  ISETP.GE.AND P2, PT, R3, RZ, PT ;  /* 0x000000ff0300720c */ /* 0x000fe20003f46270 */
[----:B------:R-:W-:Y:S02]  /*aae0*/  IMAD R10, R8, R5, R10 ;  /* 0x00000005080a7224 */ /* 0x000fe400078e020a */
[--C-:B------:R-:W-:Y:S01]  /*aaf0*/  @!P5 IMAD.IADD R4, R4, 0x1, -R8.reuse ;  /* 0x000000010404d824 */ /* 0x100fe200078e0a08 */
[----:B------:R-:W-:Y:S01]  /*ab00*/  ISETP.GT.U32.AND P5, PT, R8, R17, PT ;  /* 0x000000110800720c */ /* 0x000fe20003fa4070 */
[----:B------:R-:W-:Y:S01]  /*ab10*/  @!P3 IMAD.IADD R18, R18, 0x1, -R8 ;  /* 0x000000011212b824 */ /* 0x000fe200078e0a08 */
[C---:B------:R-:W-:Y:S01]  /*ab20*/  ISETP.GT.U32.AND P3, PT, R8.reuse, R10, PT ;  /* 0x0000000a0800720c */ /* 0x040fe20003f64070 */
[----:B------:R-:W-:Y:S01]  /*ab30*/  @!P0 IMAD.MOV R19, RZ, RZ, -R19 ;  /* 0x000000ffff138224 */ /* 0x000fe200078e0a13 */
[----:B------:R-:W-:Y:S01]  /*ab40*/  ISETP.GT.U32.AND P0, PT, R8, R4, PT ;  /* 0x000000040800720c */ /* 0x000fe20003f04070 */
[----:B------:R-:W-:-:S02]  /*ab50*/  VIADD R3, R0, 0xcf ;  /* 0x000000cf00037836 */ /* 0x000fc40000000000 */
[----:B------:R-:W-:-:S03]  /*ab60*/  IMAD.HI.U32 R11, R9, R7, RZ ;  /* 0x00000007090b7227 */ /* 0x000fc600078e00ff */
[----:B0-----:R-:W-:Y:S01]  /*ab70*/  IABS R12, R3 ;  /* 0x00000003000c7213 */ /* 0x001fe20000000000 */
[----:B------:R-:W-:Y:S02]  /*ab80*/  VIADD R5, R0, 0xd0 ;  /* 0x000000d000057836 */ /* 0x000fe40000000000 */
[----:B------:R-:W-:Y:S02]  /*ab90*/  IMAD.MOV R11, RZ, RZ, -R11 ;  /* 0x000000ffff0b7224 */ /* 0x000fe400078e0a0b */
[----:B------:R-:W-:Y:S01]  /*aba0*/  @!P3 IMAD.IADD R10, R10, 0x1, -R8 ;  /* 0x000000010a0ab824 */ /* 0x000fe200078e0a08 */
[----:B------:R-:W-:Y:S01]  /*abb0*/  IABS R16, R5 ;  /* 0x0000000500107213 */ /* 0x000fe20000000000 */
[----:B------:R-:W-:Y:S01]  /*abc0*/  IMAD.HI.U32 R13, R9, R12, RZ ;  /* 0x0000000c090d7227 */ /* 0x000fe200078e00ff */
[----:B------:R-:W-:-:S03]  /*abd0*/  ISETP.GE.AND P3, PT, R3, RZ, PT ;  /* 0x000000ff0300720c */ /* 0x000fc60003f66270 */
[----:B------:R-:W-:Y:S02]  /*abe0*/  IMAD R7, R8, R11, R7 ;  /* 0x0000000b08077224 */ /* 0x000fe400078e0207 */
[----:B------:R-:W-:Y:S01]  /*abf0*/  @!P0 IMAD.IADD R4, R4, 0x1, -R8 ;  /* 0x0000000104048824 */ /* 0x000fe200078e0a08 */
[----:B------:R-:W-:Y:S01]  /*ac00*/  ISETP.GE.AND P0, PT, R6, RZ, PT ;  /* 0x000000ff0600720c */ /* 0x000fe20003f06270 */
[----:B------:R-:W-:Y:S01]  /*ac10*/  @!P4 IMAD.MOV R18, RZ, RZ, -R18 ;  /* 0x000000ffff12c224 */ /* 0x000fe200078e0a12 */
[----:B------:R-:W-:Y:S01]  /*ac20*/  ISETP.GT.U32.AND P4, PT, R8, R10, PT ;  /* 0x0000000a0800720c */ /* 0x000fe20003f84070 */
[----:B------:R-:W-:Y:S02]  /*ac30*/  VIADD R11, R0, 0xd1 ;  /* 0x000000d1000b7836 */ /* 0x000fe40000000000 */
[----:B------:R-:W-:Y:S02]  /*ac40*/  IMAD.MOV R13, RZ, RZ, -R13 ;  /* 0x000000ffff0d7224 */ /* 0x000fe400078e0a0d */
[----:B------:R-:W-:Y:S01]  /*ac50*/  IMAD.HI.U32 R6, R9, R16, RZ ;  /* 0x0000001009067227 */ /* 0x000fe200078e00ff */
[----:B------:R-:W-:-:S03]  /*ac60*/  IABS R15, R11 ;  /* 0x0000000b000f7213 */ /* 0x000fc60000000000 */
[----:B------:R-:W-:Y:S01]  /*ac70*/  @!P5 IMAD.IADD R17, R17, 0x1, -R8 ;  /* 0x000000011111d824 */ /* 0x000fe200078e0a08 */
[C---:B------:R-:W-:Y:S01]  /*ac80*/  ISETP.GT.U32.AND P5, PT, R8.reuse, R7, PT ;  /* 0x000000070800720c */ /* 0x040fe20003fa4070 */
[C---:B------:R-:W-:Y:S02]  /*ac90*/  IMAD R3, R8.reuse, R13, R12 ;  /* 0x0000000d08037224 */ /* 0x040fe400078e020c */
[----:B------:R-:W-:Y:S02]  /*aca0*/  IMAD.MOV R12, RZ, RZ, -R6 ;  /* 0x000000ffff0c7224 */ /* 0x000fe400078e0a06 */
[----:B------:R-:W-:Y:S01]  /*acb0*/  @!P6 IMAD.MOV R17, RZ, RZ, -R17 ;  /* 0x000000ffff11e224 */ /* 0x000fe200078e0a11 */
[C---:B------:R-:W-:Y:S01]  /*acc0*/  ISETP.GT.U32.AND P6, PT, R8.reuse, R3, PT ;  /* 0x000000030800720c */ /* 0x040fe20003fc4070 */
[----:B------:R-:W-:Y:S02]  /*acd0*/  IMAD R16, R8, R12, R16 ;  /* 0x0000000c08107224 */ /* 0x000fe400078e0210 */
[----:B------:R-:W-:-:S04]  /*ace0*/  IMAD.HI.U32 R6, R9, R15, RZ ;  /* 0x0000000f09067227 */ /* 0x000fc800078e00ff */
[----:B------:R-:W-:Y:S01]  /*acf0*/  @!P4 IMAD.IADD R10, R10, 0x1, -R8 ;  /* 0x000000010a0ac824 */ /* 0x000fe200078e0a08 */
[C---:B------:R-:W-:Y:S01]  /*ad00*/  ISETP.GT.U32.AND P4, PT, R8.reuse, R16, PT ;  /* 0x000000100800720c */ /* 0x040fe20003f84070 */
[----:B------:R-:W-:Y:S02]  /*ad10*/  IMAD.MOV.U32 R14, RZ, RZ, R4 ;  /* 0x000000ffff0e7224 */ /* 0x000fe400078e0004 */
[----:B------:R-:W-:Y:S02]  /*ad20*/  IMAD.MOV R6, RZ, RZ, -R6 ;  /* 0x000000ffff067224 */ /* 0x000fe400078e0a06 */
[----:B------:R-:W-:Y:S02]  /*ad30*/  @!P5 IMAD.IADD R7, R7, 0x1, -R8 ;  /* 0x000000010707d824 */ /* 0x000fe400078e0a08 */
[----:B------:R-:W-:Y:S01]  /*ad40*/  @!P2 IMAD.MOV R14, RZ, RZ, -R14 ;  /* 0x000000ffff0ea224 */ /* 0x000fe200078e0a0e */
[----:B------:R-:W-:Y:S01]  /*ad50*/  ISETP.GE.AND P2, PT, R5, RZ, PT ;  /* 0x000000ff0500720c */ /* 0x000fe20003f46270 */
[C---:B------:R-:W-:Y:S01]  /*ad60*/  IMAD R15, R8.reuse, R6, R15 ;  /* 0x00000006080f7224 */ /* 0x040fe200078e020f */
[----:B------:R-:W-:Y:S01]  /*ad70*/  ISETP.GT.U32.AND P5, PT, R8, R7, PT ;  /* 0x000000070800720c */ /* 0x000fe20003fa4070 */
[----:B------:R-:W-:Y:S01]  /*ad80*/  VIADD R6, R0, 0xd2 ;  /* 0x000000d200067836 */ /* 0x000fe20000000000 */
[----:B------:R0:W-:Y:S01]  /*ad90*/  STL [R1+0x54c], R14 ;  /* 0x00054c0e01007387 */ /* 0x0001e20000100800 */
[--C-:B------:R-:W-:Y:S01]  /*ada0*/  @!P6 IMAD.IADD R3, R3, 0x1, -R8.reuse ;  /* 0x000000010303e824 */ /* 0x100fe200078e0a08 */
[----:B------:R-:W-:Y:S01]  /*adb0*/  ISETP.GE.AND P6, PT, R11, RZ, PT ;  /* 0x000000ff0b00720c */ /* 0x000fe20003fc6270 */
[----:B------:R-:W-:-:S02]  /*adc0*/  @!P4 IMAD.IADD R16, R16, 0x1, -R8 ;  /* 0x000000011010c824 */ /* 0x000fc400078e0a08 */
[----:B------:R-:W-:Y:S01]  /*add0*/  VIADD R5, R0, 0xd3 ;  /* 0x000000d300057836 */ /* 0x000fe20000000000 */
[----:B------:R-:W-:Y:S01]  /*ade0*/  ISETP.GT.U32.AND P4, PT, R8, R3, PT ;  /* 0x000000030800720c */ /* 0x000fe20003f84070 */
[----:B------:R-:W-:Y:S02]  /*adf0*/  IMAD.MOV.U32 R22, RZ, RZ, R10 ;  /* 0x000000ffff167224 */ /* 0x000fe400078e000a */
[----:B------:R-:W-:Y:S01]  /*ae00*/  VIADD R4, R0, 0xd4 ;  /* 0x000000d400047836 */ /* 0x000fe20000000000 */
[----:B0-----:R-:W-:Y:S01]  /*ae10*/  IABS R14, R6 ;  /* 0x00000006000e7213 */ /* 0x001fe20000000000 */
[----:B------:R-:W-:Y:S01]  /*ae20*/  @!P5 IMAD.IADD R7, R7, 0x1, -R8 ;  /* 0x000000010707d824 */ /* 0x000fe200078e0a08 */
[C---:B------:R-:W-:Y:S01]  /*ae30*/  ISETP.GT.U32.AND P5, PT, R8.reuse, R15, PT ;  /* 0x0000000f0800720c */ /* 0x040fe20003fa4070 */
[----:B------:R-:W-:Y:S01]  /*ae40*/  @!P1 IMAD.MOV R22, RZ, RZ, -R22 ;  /* 0x000000ffff169224 */ /* 0x000fe200078e0a16 */
[----:B------:R-:W-:Y:S01]  /*ae50*/  IABS R13, R5 ;  /* 0x00000005000d7213 */ /* 0x000fe20000000000 */
[----:B------:R-:W-:Y:S01]  /*ae60*/  IMAD.HI.U32 R12, R9, R14, RZ ;  /* 0x0000000e090c7227 */ /* 0x000fe200078e00ff */
[----:B------:R-:W-:-:S02]  /*ae70*/  ISETP.GT.U32.AND P1, PT, R8, R16, PT ;  /* 0x000000100800720c */ /* 0x000fc40003f24070 */
[----:B------:R-:W-:Y:S01]  /*ae80*/  IABS R11, R4 ;  /* 0x00000004000b7213 */ /* 0x000fe20000000000 */
[----:B------:R-:W-:Y:S01]  /*ae90*/  IMAD.MOV R12, RZ, RZ, -R12 ;  /* 0x000000ffff0c7224 */ /* 0x000fe200078e0a0c */
[----:B------:R0:W-:Y:S01]  /*aea0*/  STL [R1+0x548], R22 ;  /* 0x0005481601007387 */ /* 0x0001e20000100800 */
[----:B------:R-:W-:Y:S02]  /*aeb0*/  @!P4 IMAD.IADD R3, R3, 0x1, -R8 ;  /* 0x000000010303c824 */ /* 0x000fe400078e0a08 */
[C---:B------:R-:W-:Y:S02]  /*aec0*/  IMAD R14, R8.reuse, R12, R14 ;  /* 0x0000000c080e7224 */ /* 0x040fe400078e020e */
[----:B------:R-:W-:Y:S02]  /*aed0*/  @!P5 IMAD.IADD R15, R15, 0x1, -R8 ;  /* 0x000000010f0fd824 */ /* 0x000fe400078e0a08 */
[----:B------:R-:W-:Y:S01]  /*aee0*/  IMAD.HI.U32 R10, R9, R13, RZ ;  /* 0x0000000d090a7227 */ /* 0x000fe200078e00ff */
[----:B------:R-:W-:-:S02]  /*aef0*/  ISETP.GT.U32.AND P4, PT, R8, R14, PT ;  /* 0x0000000e0800720c */ /* 0x000fc40003f84070 */
[----:B------:R-:W-:Y:S01]  /*af00*/  ISETP.GT.U32.AND P5, PT, R8, R15, PT ;  /* 0x0000000f0800720c */ /* 0x000fe20003fa4070 */
[----:B------:R-:W-:Y:S02]  /*af10*/  IMAD.MOV R10, RZ, RZ, -R10 ;  /* 0x000000ffff0a7224 */ /* 0x000fe400078e0a0a */
[----:B------:R-:W-:Y:S02]  /*af20*/  IMAD.MOV.U32 R12, RZ, RZ, R3 ;  /* 0x000000ffff0c7224 */ /* 0x000fe400078e0003 */
[----:B------:R-:W-:Y:S01]  /*af30*/  @!P1 IMAD.IADD R16, R16, 0x1, -R8 ;  /* 0x0000000110109824 */ /* 0x000fe200078e0a08 */
[----:B------:R-:W-:Y:S01]  /*af40*/  ISETP.GE.AND P1, PT, R5, RZ, PT ;  /* 0x000000ff0500720c */ /* 0x000fe20003f26270 */
[----:B------:R-:W-:Y:S02]  /*af50*/  IMAD R13, R8, R10, R13 ;  /* 0x0000000a080d7224 */ /* 0x000fe400078e020d */
[----:B------:R-:W-:Y:S02]  /*af60*/  @!P3 IMAD.MOV R12, RZ, RZ, -R12 ;  /* 0x000000ffff0cb224 */ /* 0x000fe400078e0a0c */
[----:B------:R-:W-:-:S02]  /*af70*/  @!P4 IMAD.IADD R14, R14, 0x1, -R8 ;  /* 0x000000010e0ec824 */ /* 0x000fc400078e0a08 */
[----:B0-----:R-:W-:Y:S02]  /*af80*/  IMAD.MOV.U32 R22, RZ, RZ, R7 ;  /* 0x000000ffff167224 */ /* 0x001fe400078e0007 */
[----:B------:R-:W-:Y:S01]  /*af90*/  IMAD.HI.U32 R7, R9, R11, RZ ;  /* 0x0000000b09077227 */ /* 0x000fe200078e00ff */
[----:B------:R-:W-:-:S03]  /*afa0*/  ISETP.GT.U32.AND P3, PT, R8, R14, PT ;  /* 0x0000000e0800720c */ /* 0x000fc60003f64070 */
[----:B------:R-:W-:Y:S01]  /*afb0*/  @!P2 IMAD.MOV R16, RZ, RZ, -R16 ;  /* 0x000000ffff10a224 */ /* 0x000fe200078e0a10 */
[----:B------:R-:W-:Y:S01]  /*afc0*/  ISETP.GT.U32.AND P2, PT, R8, R13, PT ;  /* 0x0000000d0800720c */ /* 0x000fe20003f44070 */
[----:B------:R-:W-:Y:S02]  /*afd0*/  IMAD.MOV R7, RZ, RZ, -R7 ;  /* 0x000000ffff077224 */ /* 0x000fe400078e0a07 */
[--C-:B------:R-:W-:Y:S01]  /*afe0*/  @!P5 IMAD.IADD R15, R15, 0x1, -R8.reuse ;  /* 0x000000010f0fd824 */ /* 0x100fe200078e0a08 */
[----:B------:R-:W-:Y:S01]  /*aff0*/  ISETP.GE.AND P5, PT, R4, RZ, PT ;  /* 0x000000ff0400720c */ /* 0x000fe20003fa6270 */
[----:B------:R-:W-:Y:S02]  /*b000*/  IMAD R4, R8, R7, R11 ;  /* 0x0000000708047224 */ /* 0x000fe400078e020b */
[----:B------:R-:W-:Y:S02]  /*b010*/  VIADD R5, R0, 0xd5 ;  /* 0x000000d500057836 */ /* 0x000fe40000000000 */
[----:B------:R-:W-:Y:S01]  /*b020*/  @!P3 IMAD.IADD R14, R14, 0x1, -R8 ;  /* 0x000000010e0eb824 */ /* 0x000fe200078e0a08 */
[----:B------:R-:W-:Y:S01]  /*b030*/  ISETP.GT.U32.AND P3, PT, R8, R4, PT ;  /* 0x000000040800720c */ /* 0x000fe20003f64070 */
[----:B------:R-:W-:Y:S01]  /*b040*/  @!P0 IMAD.MOV R22, RZ, RZ, -R22 ;  /* 0x000000ffff168224 */ /* 0x000fe200078e0a16 */
[----:B------:R-:W-:Y:S01]  /*b050*/  ISETP.GE.AND P0, PT, R6, RZ, PT ;  /* 0x000000ff0600720c */ /* 0x000fe20003f06270 */
[C---:B------:R-:W-:Y:S01]  /*b060*/  VIADD R6, R0.reuse, 0xd7 ;  /* 0x000000d700067836 */ /* 0x040fe20000000000 */
[----:B------:R-:W-:Y:S01]  /*b070*/  ISETP.GE.AND P4, PT, R5, RZ, PT ;  /* 0x000000ff0500720c */ /* 0x000fe20003f86270 */
[--C-:B------:R-:W-:Y:S01]  /*b080*/  @!P2 IMAD.IADD R13, R13, 0x1, -R8.reuse ;  /* 0x000000010d0da824 */ /* 0x100fe200078e0a08 */
[----:B------:R-:W-:Y:S01]  /*b090*/  IABS R5, R5 ;  /* 0x0000000500057213 */ /* 0x000fe20000000000 */
[----:B------:R-:W-:Y:S01]  /*b0a0*/  STL [R1+0x544], R22 ;  /* 0x0005441601007387 */ /* 0x000fe20000100800 */
[----:B------:R-:W-:Y:S01]  /*b0b0*/  IABS R7, R6 ;  /* 0x0000000600077213 */ /* 0x000fe20000000000 */
[----:B------:R-:W-:Y:S01]  /*b0c0*/  VIADD R3, R0, 0xd8 ;  /* 0x000000d800037836 */ /* 0x000fe20000000000 */
[----:B------:R-:W-:Y:S01]  /*b0d0*/  ISETP.GT.U32.AND P2, PT, R8, R13, PT ;  /* 0x0000000d0800720c */ /* 0x000fe20003f44070 */
[----:B------:R0:W-:Y:S01]  /*b0e0*/  STL [R1+0x540], R12 ;  /* 0x0005400c01007387 */ /* 0x0001e20000100800 */
[----:B------:R-:W-:Y:S01]  /*b0f0*/  @!P6 IMAD.MOV R15, RZ, RZ, -R15 ;  /* 0x000000ffff0fe224 */ /* 0x000fe200078e0a0f */
[----:B------:R-:W-:Y:S01]  /*b100*/  ISETP.GE.AND P6, PT, R117, RZ, PT ;  /* 0x000000ff7500720c */ /* 0x000fe20003fc6270 */
[----:B------:R-:W-:Y:S01]  /*b110*/  @!P3 IMAD.IADD R4, R4, 0x1, -R8 ;  /* 0x000000010404b824 */ /* 0x000fe200078e0a08 */
[----:B------:R1:W-:Y:S01]  /*b120*/  STL [R1+0x238], R6 ;  /* 0x0002380601007387 */ /* 0x0003e20000100800 */
[----:B------:R-:W-:Y:S01]  /*b130*/  IABS R117, R117 ;  /* 0x0000007500757213 */ /* 0x000fe20000000000 */
[----:B------:R-:W-:Y:S01]  /*b140*/  @!P0 IMAD.MOV R14, RZ, RZ, -R14 ;  /* 0x000000ffff0e8224 */ /* 0x000fe200078e0a0e */
[----:B------:R-:W-:Y:S01]  /*b150*/  ISETP.GE.AND P0, PT, R3, RZ, PT ;  /* 0x000000ff0300720c */ /* 0x000fe20003f06270 */
[----:B------:R-:W-:Y:S01]  /*b160*/  IMAD.HI.U32 R10, R9, R7, RZ ;  /* 0x00000007090a7227 */ /* 0x000fe200078e00ff */
[----:B------:R-:W-:-:S02]  /*b170*/  ISETP.GT.U32.AND P3, PT, R8, R4, PT ;  /* 0x000000040800720c */ /* 0x000fc40003f64070 */
[----:B0-----:R-:W-:Y:S01]  /*b180*/  IABS R12, R3 ;  /* 0x00000003000c7213 */ /* 0x001fe20000000000 */
[----:B------:R-:W-:-:S04]  /*b190*/  IMAD.HI.U32 R11, R9, R117, RZ ;  /* 0x00000075090b7227 */ /* 0x000fc800078e00ff */
[----:B-1----:R-:W-:-:S04]  /*b1a0*/  IMAD.HI.U32 R6, R9, R5, RZ ;  /* 0x0000000509067227 */ /* 0x002fc800078e00ff */
[----:B------:R-:W-:Y:S02]  /*b1b0*/  IMAD.MOV R6, RZ, RZ, -R6 ;  /* 0x000000ffff067224 */ /* 0x000fe400078e0a06 */
[----:B------:R-:W-:Y:S02]  /*b1c0*/  @!P2 IMAD.IADD R13, R13, 0x1, -R8 ;  /* 0x000000010d0da824 */ /* 0x000fe400078e0a08 */
[----:B------:R-:W-:Y:S02]  /*b1d0*/  IMAD R3, R8, R6, R5 ;  /* 0x0000000608037224 */ /* 0x000fe400078e0205 */
[----:B------:R-:W-:Y:S02]  /*b1e0*/  IMAD.MOV R11, RZ, RZ, -R11 ;  /* 0x000000ffff0b7224 */ /* 0x000fe400078e0a0b */
[----:B------:R-:W-:Y:S01]  /*b1f0*/  VIADD R5, R0, 0xd9 ;  /* 0x000000d900057836 */ /* 0x000fe20000000000 */
[C---:B------:R-:W-:Y:S01]  /*b200*/  ISETP.GT.U32.AND P2, PT, R8.reuse, R3, PT ;  /* 0x000000030800720c */ /* 0x040fe20003f44070 */
[----:B------:R-:W-:-:S02]  /*b210*/  IMAD R117, R8, R11, R117 ;  /* 0x0000000b08757224 */ /* 0x000fc400078e0275 */
[----:B------:R-:W-:Y:S01]  /*b220*/  @!P3 IMAD.IADD R4, R4, 0x1, -R8 ;  /* 0x000000010404b824 */ /* 0x000fe200078e0a08 */
[----:B------:R-:W-:Y:S01]  /*b230*/  IABS R11, R5 ;  /* 0x00000005000b7213 */ /* 0x000fe20000000000 */
[----:B------:R-:W-:Y:S01]  /*b240*/  IMAD.MOV R10, RZ, RZ, -R10 ;  /* 0x000000ffff0a7224 */ /* 0x000fe200078e0a0a */
[----:B------:R-:W-:Y:S01]  /*b250*/  ISETP.GT.U32.AND P3, PT, R8, R117, PT ;  /* 0x000000750800720c */ /* 0x000fe20003f64070 */
[----:B------:R-:W-:-:S04]  /*b260*/  IMAD.HI.U32 R6, R9, R12, RZ ;  /* 0x0000000c09067227 */ /* 0x000fc800078e00ff */
[----:B------:R-:W-:Y:S02]  /*b270*/  @!P1 IMAD.MOV R13, RZ, RZ, -R13 ;  /* 0x000000ffff0d9224 */ /* 0x000fe400078e0a0d */
[----:B------:R-:W-:Y:S02]  /*b280*/  @!P2 IMAD.IADD R3, R3, 0x1, -R8 ;  /* 0x000000010303a824 */ /* 0x000fe400078e0a08 */
[C---:B------:R-:W-:Y:S02]  /*b290*/  IMAD R26, R8.reuse, R10, R7 ;  /* 0x0000000a081a7224 */ /* 0x040fe400078e0207 */
[----:B------:R-:W-:Y:S01]  /*b2a0*/  IMAD.MOV R6, RZ, RZ, -R6 ;  /* 0x000000ffff067224 */ /* 0x000fe200078e0a06 */
[C---:B------:R-:W-:Y:S01]  /*b2b0*/  ISETP.GT.U32.AND P1, PT, R8.reuse, R3, PT ;  /* 0x000000030800720c */ /* 0x040fe20003f24070 */
[----:B------:R-:W-:Y:S01]  /*b2c0*/  IMAD.HI.U32 R23, R9, R11, RZ ;  /* 0x0000000b09177227 */ /* 0x000fe200078e00ff */
[----:B------:R-:W-:-:S03]  /*b2d0*/  ISETP.GT.U32.AND P2, PT, R8, R26, PT ;  /* 0x0000001a0800720c */ /* 0x000fc60003f44070 */
[----:B------:R-:W-:Y:S02]  /*b2e0*/  VIADD R7, R0, 0xda ;  /* 0x000000da00077836 */ /* 0x000fe40000000000 */
[C---:B------:R-:W-:Y:S02]  /*b2f0*/  IMAD R12, R8.reuse, R6, R12 ;  /* 0x00000006080c7224 */ /* 0x040fe400078e020c */
[----:B------:R-:W-:Y:S01]  /*b300*/  IMAD.MOV.U32 R24, RZ, RZ, R4 ;  /* 0x000000ffff187224 */ /* 0x000fe200078e0004 */
[----:B------:R-:W-:Y:S01]  /*b310*/  IABS R6, R7 ;  /* 0x0000000700067213 */ /* 0x000fe20000000000 */
[----:B------:R-:W-:Y:S02]  /*b320*/  IMAD.MOV R23, RZ, RZ, -R23 ;  /* 0x000000ffff177224 */ /* 0x000fe400078e0a17 */
[----:B------:R-:W-:Y:S02]  /*b330*/  @!P3 IMAD.IADD R117, R117, 0x1, -R8 ;  /* 0x000000017575b824 */ /* 0x000fe400078e0a08 */
[----:B------:R-:W-:Y:S01]  /*b340*/  @!P5 IMAD.MOV R24, RZ, RZ, -R24 ;  /* 0x000000ffff18d224 */ /* 0x000fe200078e0a18 */
[C---:B------:R-:W-:Y:S01]  /*b350*/  ISETP.GT.U32.AND P5, PT, R8.reuse, R12, PT ;  /* 0x0000000c0800720c */ /* 0x040fe20003fa4070 */
[C---:B------:R-:W-:Y:S01]  /*b360*/  IMAD R11, R8.reuse, R23, R11 ;  /* 0x00000017080b7224 */ /* 0x040fe200078e020b */
[C---:B------:R-:W-:Y:S01]  /*b370*/  ISETP.GT.U32.AND P3, PT, R8.reuse, R117, PT ;  /* 0x000000750800720c */ /* 0x040fe20003f64070 */
[----:B------:R-:W-:Y:S01]  /*b380*/  IMAD.HI.U32 R10, R9, R6, RZ ;  /* 0x00000006090a7227 */ /* 0x000fe200078e00ff */
[----:B------:R0:W-:Y:S03]  /*b390*/  STL [R1+0x53c], R24 ;  /* 0x00053c1801007387 */ /* 0x0001e60000100800 */
[----:B------:R-:W-:Y:S01]  /*b3a0*/  @!P1 IMAD.IADD R3, R3, 0x1, -R8 ;  /* 0x0000000103039824 */ /* 0x000fe200078e0a08 */
[----:B------:R-:W-:Y:S01]  /*b3b0*/  ISETP.GT.U32.AND P1, PT, R8, R11, PT ;  /* 0x0000000b0800720c */ /* 0x000fe20003f24070 */
[----:B------:R-:W-:-:S02]  /*b3c0*/  VIADD R22, R0, 0xdb ;  /* 0x000000db00167836 */ /* 0x000fc40000000000 */
[----:B------:R-:W-:Y:S02]  /*b3d0*/  IMAD.MOV R10, RZ, RZ, -R10 ;  /* 0x000000ffff0a7224 */ /* 0x000fe400078e0a0a */
[----:B------:R-:W-:Y:S01]  /*b3e0*/  @!P2 IMAD.IADD R26, R26, 0x1, -R8 ;  /* 0x000000011a1aa824 */ /* 0x000fe200078e0a08 */
[----:B------:R-:W-:Y:S01]  /*b3f0*/  IABS R4, R22 ;  /* 0x0000001600047213 */ /* 0x000fe20000000000 */
[----:B0-----:R-:W-:Y:S01]  /*b400*/  IMAD.MOV.U32 R24, RZ, RZ, R3 ;  /* 0x000000ffff187224 */ /* 0x001fe200078e0003 */
[----:B------:R-:W-:Y:S01]  /*b410*/  ISETP.GE.AND P2, PT, R5, RZ, PT ;  /* 0x000000ff0500720c */ /* 0x000fe20003f46270 */
[C---:B------:R-:W-:Y:S02]  /*b420*/  IMAD R5, R8.reuse, R10, R6 ;  /* 0x0000000a08057224 */ /* 0x040fe400078e0206 */
[----:B------:R-:W-:Y:S01]  /*b430*/  @!P4 IMAD.MOV R24, RZ, RZ, -R24 ;  /* 0x000000ffff18c224 */ /* 0x000fe200078e0a18 */
[----:B------:R-:W-:Y:S01]  /*b440*/  ISETP.GT.U32.AND P4, PT, R8, R26, PT ;  /* 0x0000001a0800720c */ /* 0x000fe20003f84070 */
[----:B------:R-:W-:-:S02]  /*b450*/  @!P5 IMAD.IADD R12, R12, 0x1, -R8 ;  /* 0x000000010c0cd824 */ /* 0x000fc400078e0a08 */
[----:B------:R-:W-:Y:S01]  /*b460*/  IMAD.HI.U32 R3, R9, R4, RZ ;  /* 0x0000000409037227 */ /* 0x000fe200078e00ff */
[----:B------:R0:W-:Y:S02]  /*b470*/  STL [R1+0x538], R24 ;  /* 0x0005381801007387 */ /* 0x0001e40000100800 */
[C---:B------:R-:W-:Y:S01]  /*b480*/  ISETP.GT.U32.AND P5, PT, R8.reuse, R12, PT ;  /* 0x0000000c0800720c */ /* 0x040fe20003fa4070 */
[--C-:B------:R-:W-:Y:S01]  /*b490*/  @!P3 IMAD.IADD R117, R117, 0x1, -R8.reuse ;  /* 0x000000017575b824 */ /* 0x100fe200078e0a08 */
[----:B------:R-:W-:Y:S01]  /*b4a0*/  ISETP.GT.U32.AND P3, PT, R8, R5, PT ;  /* 0x000000050800720c */ /* 0x000fe20003f64070 */
[----:B------:R-:W-:Y:S02]  /*b4b0*/  @!P1 IMAD.IADD R11, R11, 0x1, -R8 ;  /* 0x000000010b0b9824 */ /* 0x000fe400078e0a08 */
[----:B------:R-:W-:Y:S02]  /*b4c0*/  IMAD.MOV R3, RZ, RZ, -R3 ;  /* 0x000000ffff037224 */ /* 0x000fe400078e0a03 */
[----:B------:R-:W-:Y:S01]  /*b4d0*/  VIADD R10, R0, 0xe0 ;  /* 0x000000e0000a7836 */ /* 0x000fe20000000000 */
[C---:B------:R-:W-:Y:S01]  /*b4e0*/  ISETP.GT.U32.AND P1, PT, R8.reuse, R11, PT ;  /* 0x0000000b0800720c */ /* 0x040fe20003f24070 */
[----:B------:R-:W-:-:S02]  /*b4f0*/  IMAD R4, R8, R3, R4 ;  /* 0x0000000308047224 */ /* 0x000fc400078e0204 */
[--C-:B------:R-:W-:Y:S01]  /*b500*/  @!P4 IMAD.IADD R26, R26, 0x1, -R8.reuse ;  /* 0x000000011a1ac824 */ /* 0x100fe200078e0a08 */
[----:B0-----:R-:W-:Y:S01]  /*b510*/  IABS R24, R10 ;  /* 0x0000000a00187213 */ /* 0x001fe20000000000 */
[----:B------:R-:W-:Y:S01]  /*b520*/  VIADD R3, R0, 0xe1 ;  /* 0x000000e100037836 */ /* 0x000fe20000000000 */
[----:B------:R-:W-:Y:S01]  /*b530*/  ISETP.GT.U32.AND P4, PT, R8, R4, PT ;  /* 0x000000040800720c */ /* 0x000fe20003f84070 */
[--C-:B------:R-:W-:Y:S01]  /*b540*/  @!P3 IMAD.IADD R5, R5, 0x1, -R8.reuse ;  /* 0x000000010505b824 */ /* 0x100fe200078e0a08 */
[----:B------:R0:W-:Y:S01]  /*b550*/  STL [R1+0x208], R26 ;  /* 0x0002081a01007387 */ /* 0x0001e20000100800 */
[--C-:B------:R-:W-:Y:S01]  /*b560*/  @!P5 IMAD.IADD R12, R12, 0x1, -R8.reuse ;  /* 0x000000010c0cd824 */ /* 0x100fe200078e0a08 */
[----:B------:R-:W-:Y:S01]  /*b570*/  ISETP.GE.AND P5, PT, R7, RZ, PT ;  /* 0x000000ff0700720c */ /* 0x000fe20003fa6270 */
[----:B------:R-:W-:Y:S01]  /*b580*/  IMAD.HI.U32 R7, R9, R24, RZ ;  /* 0x0000001809077227 */ /* 0x000fe200078e00ff */
[----:B------:R-:W-:Y:S02]  /*b590*/  IABS R25, R3 ;  /* 0x0000000300197213 */ /* 0x000fe40000000000 */
[----:B------:R-:W-:Y:S01]  /*b5a0*/  ISETP.GT.U32.AND P3, PT, R8, R5, PT ;  /* 0x000000050800720c */ /* 0x000fe20003f64070 */
[----:B------:R-:W-:Y:S01]  /*b5b0*/  @!P1 IMAD.IADD R11, R11, 0x1, -R8 ;  /* 0x000000010b0b9824 */ /* 0x000fe200078e0a08 */
[----:B------:R-:W-:Y:S01]  /*b5c0*/  ISETP.GE.AND P1, PT, R22, RZ, PT ;  /* 0x000000ff1600720c */ /* 0x000fe20003f26270 */
[----:B------:R-:W-:-:S02]  /*b5d0*/  IMAD.MOV R22, RZ, RZ, -R7 ;  /* 0x000000ffff167224 */ /* 0x000fc400078e0a07 */
[----:B------:R-:W-:-:S04]  /*b5e0*/  IMAD.HI.U32 R7, R9, R25, RZ ;  /* 0x0000001909077227 */ /* 0x000fc800078e00ff */
[----:B------:R-:W-:Y:S01]  /*b5f0*/  @!P4 IMAD.IADD R4, R4, 0x1, -R8 ;  /* 0x000000010404c824 */ /* 0x000fe200078e0a08 */
[----:B------:R-:W-:Y:S01]  /*b600*/  ISETP.GE.AND P4, PT, R10, RZ, PT ;  /* 0x000000ff0a00720c */ /* 0x000fe20003f86270 */
[----:B------:R-:W-:Y:S02]  /*b610*/  IMAD R24, R8, R22, R24 ;  /* 0x0000001608187224 */ /* 0x000fe400078e0218 */
[----:B------:R-:W-:Y:S02]  /*b620*/  IMAD.MOV R10, RZ, RZ, -R7 ;  /* 0x000000ffff0a7224 */ /* 0x000fe400078e0a07 */
[----:B------:R-:W-:Y:S02]  /*b630*/  VIADD R6, R0, 0xe2 ;  /* 0x000000e200067836 */ /* 0x000fe40000000000 */
[----:B------:R-:W-:Y:S01]  /*b640*/  @!P3 IMAD.IADD R5, R5, 0x1, -R8 ;  /* 0x000000010505b824 */ /* 0x000fe200078e0a08 */
[C---:B------:R-:W-:Y:S01]  /*b650*/  ISETP.GT.U32.AND P3, PT, R8.reuse, R24, PT ;  /* 0x000000180800720c */ /* 0x040fe20003f64070 */
[----:B------:R-:W-:Y:S01]  /*b660*/  IMAD R25, R8, R10, R25 ;  /* 0x0000000a08197224 */ /* 0x000fe200078e0219 */
[----:B0-----:R-:W-:Y:S01]  /*b670*/  IABS R26, R6 ;  /* 0x00000006001a7213 */ /* 0x001fe20000000000 */
[----:B------:R-:W-:-:S02]  /*b680*/  @!P5 IMAD.MOV R5, RZ, RZ, -R5 ;  /* 0x000000ffff05d224 */ /* 0x000fc400078e0a05 */
[----:B------:R-:W-:Y:S01]  /*b690*/  @!P2 IMAD.MOV R11, RZ, RZ, -R11 ;  /* 0x000000ffff0ba224 */ /* 0x000fe200078e0a0b */
[----:B------:R-:W-:Y:S01]  /*b6a0*/  ISETP.GT.U32.AND P5, PT, R8, R25, PT ;  /* 0x000000190800720c */ /* 0x000fe20003fa4070 */
[----:B------:R-:W-:Y:S01]  /*b6b0*/  IMAD.HI.U32 R7, R9, R26, RZ ;  /* 0x0000001a09077227 */ /* 0x000fe200078e00ff */
[----:B------:R-:W-:-:S03]  /*b6c0*/  ISETP.GE.AND P2, PT, R3, RZ, PT ;  /* 0x000000ff0300720c */ /* 0x000fc60003f46270 */
[----:B------:R-:W-:Y:S02]  /*b6d0*/  IMAD.MOV R3, RZ, RZ, -R7 ;  /* 0x000000ffff037224 */ /* 0x000fe400078e0a07 */
[----:B------:R-:W-:Y:S02]  /*b6e0*/  VIADD R7, R0, 0xe3 ;  /* 0x000000e300077836 */ /* 0x000fe40000000000 */
[----:B------:R-:W-:Y:S02]  /*b6f0*/  @!P3 IMAD.IADD R24, R24, 0x1, -R8 ;  /* 0x000000011818b824 */ /* 0x000fe400078e0a08 */
[----:B------:R-:W-:Y:S01]  /*b700*/  @!P0 IMAD.MOV R12, RZ, RZ, -R12 ;  /* 0x000000ffff0c8224 */ /* 0x000fe200078e0a0c */
[----:B------:R-:W-:Y:S01]  /*b710*/  IABS R27, R7 ;  /* 0x00000007001b7213 */ /* 0x000fe20000000000 */
[----:B------:R-:W-:Y:S01]  /*b720*/  @!P5 IMAD.IADD R25, R25, 0x1, -R8 ;  /* 0x000000011919d824 */ /* 0x000fe200078e0a08 */
[C---:B------:R-:W-:Y:S01]  /*b730*/  ISETP.GT.U32.AND P3, PT, R8.reuse, R24, PT ;  /* 0x000000180800720c */ /* 0x040fe20003f64070 */
[C---:B------:R-:W-:Y:S01]  /*b740*/  IMAD R26, R8.reuse, R3, R26 ;  /* 0x00000003081a7224 */ /* 0x040fe200078e021a */
[C---:B------:R-:W-:Y:S01]  /*b750*/  ISETP.GT.U32.AND P0, PT, R8.reuse, R4, PT ;  /* 0x000000040800720c */ /* 0x040fe20003f04070 */
[----:B------:R-:W-:Y:S01]  /*b760*/  IMAD.HI.U32 R22, R9, R27, RZ ;  /* 0x0000001b09167227 */ /* 0x000fe200078e00ff */
[----:B------:R-:W-:-:S03]  /*b770*/  ISETP.GT.U32.AND P5, PT, R8, R25, PT ;  /* 0x000000190800720c */ /* 0x000fc60003fa4070 */
[----:B------:R-:W-:Y:S02]  /*b780*/  IMAD.MOV R22, RZ, RZ, -R22 ;  /* 0x000000ffff167224 */ /* 0x000fe400078e0a16 */
[----:B------:R-:W-:Y:S02]  /*b790*/  VIADD R23, R0, 0xe9 ;  /* 0x000000e900177836 */ /* 0x000fe40000000000 */
[----:B------:R-:W-:Y:S02]  /*b7a0*/  IMAD R27, R8, R22, R27 ;  /* 0x00000016081b7224 */ /* 0x000fe400078e021b */
[--C-:B------:R-:W-:Y:S01]  /*b7b0*/  @!P3 IMAD.IADD R24, R24, 0x1, -R8.reuse ;  /* 0x000000011818b824 */ /* 0x100fe200078e0a08 */
[----:B------:R-:W-:Y:S01]  /*b7c0*/  ISETP.GT.U32.AND P3, PT, R8, R26, PT ;  /* 0x0000001a0800720c */ /* 0x000fe20003f64070 */
[--C-:B------:R-:W-:Y:S01]  /*b7d0*/  @!P0 IMAD.IADD R4, R4, 0x1, -R8.reuse ;  /* 0x0000000104048824 */ /* 0x100fe200078e0a08 */
[----:B------:R-:W-:Y:S01]  /*b7e0*/  ISETP.GE.AND P0, PT, R6, RZ, PT ;  /* 0x000000ff0600720c */ /* 0x000fe20003f06270 */
[----:B------:R-:W-:Y:S01]  /*b7f0*/  @!P5 IMAD.IADD R25, R25, 0x1, -R8 ;  /* 0x000000011919d824 */ /* 0x000fe200078e0a08 */
[----:B------:R-:W-:Y:S01]  /*b800*/  ISETP.GT.U32.AND P5, PT, R8, R27, PT ;  /* 0x0000001b0800720c */ /* 0x000fe20003fa4070 */
[C---:B------:R-:W-:Y:S01]  /*b810*/  VIADD R6, R0.reuse, 0xe8 ;  /* 0x000000e800067836 */ /* 0x040fe20000000000 */
[----:B------:R-:W-:Y:S01]  /*b820*/  IABS R29, R23 ;  /* 0x00000017001d7213 */ /* 0x000fe20000000000 */
[----:B------:R-:W-:-:S02]  /*b830*/  VIADD R23, R0, 0xea ;  /* 0x000000ea00177836 */ /* 0x000fc40000000000 */
[----:B------:R-:W-:Y:S01]  /*b840*/  VIADD R22, R0, 0xeb ;  /* 0x000000eb00167836 */ /* 0x000fe20000000000 */
[----:B------:R-:W-:Y:S01]  /*b850*/  IABS R28, R6 ;  /* 0x00000006001c7213 */ /* 0x000fe20000000000 */
[----:B------:R-:W-:Y:S01]  /*b860*/  IMAD.HI.U32 R3, R9, R29, RZ ;  /* 0x0000001d09037227 */ /* 0x000fe200078e00ff */
[----:B------:R-:W-:Y:S02]  /*b870*/  STL [R1+0x20c], R23 ;  /* 0x00020c1701007387 */ /* 0x000fe40000100800 */
[----:B------:R-:W-:Y:S01]  /*b880*/  IABS R31, R22 ;  /* 0x00000016001f7213 */ /* 0x000fe20000000000 */
[--C-:B------:R-:W-:Y:S01]  /*b890*/  @!P3 IMAD.IADD R26, R26, 0x1, -R8.reuse ;  /* 0x000000011a1ab824 */ /* 0x100fe200078e0a08 */
[----:B------:R0:W-:Y:S01]  /*b8a0*/  STL [R1+0x204], R22 ;  /* 0x0002041601007387 */ /* 0x0001e20000100800 */
[----:B------:R-:W-:Y:S02]  /*b8b0*/  @!P5 IMAD.IADD R27, R27, 0x1, -R8 ;  /* 0x000000011b1bd824 */ /* 0x000fe400078e0a08 */
[----:B------:R-:W-:Y:S01]  /*b8c0*/  IMAD.HI.U32 R10, R9, R28, RZ ;  /* 0x0000001c090a7227 */ /* 0x000fe200078e00ff */
[----:B------:R-:W-:-:S02]  /*b8d0*/  ISETP.GT.U32.AND P3, PT, R8, R26, PT ;  /* 0x0000001a0800720c */ /* 0x000fc40003f64070 */
[C---:B------:R-:W-:Y:S01]  /*b8e0*/  ISETP.GT.U32.AND P5, PT, R8.reuse, R27, PT ;  /* 0x0000001b0800720c */ /* 0x040fe20003fa4070 */
[----:B------:R-:W-:Y:S02]  /*b8f0*/  IMAD.MOV R10, RZ, RZ, -R10 ;  /* 0x000000ffff0a7224 */ /* 0x000fe400078e0a0a */
[----:B------:R-:W-:Y:S02]  /*b900*/  IMAD.MOV R3, RZ, RZ, -R3 ;  /* 0x000000ffff037224 */ /* 0x000fe400078e0a03 */
[C---:B------:R-:W-:Y:S01]  /*b910*/  IMAD R28, R8.reuse, R10, R28 ;  /* 0x0000000a081c7224 */ /* 0x040fe200078e021c */
[----:B------:R-:W-:Y:S01]  /*b920*/  SHF.R.U32.HI R10, RZ, 0x6, R30 ;  /* 0x00000006ff0a7819 */ /* 0x000fe2000001161e */
[----:B------:R-:W-:Y:S01]  /*b930*/  IMAD R29, R8, R3, R29 ;  /* 0x00000003081d7224 */ /* 0x000fe200078e021d */
[----:B------:R-:W-:Y:S01]  /*b940*/  IABS R30, R23 ;  /* 0x00000017001e7213 */ /* 0x000fe20000000000 */
[----:B------:R-:W-:Y:S01]  /*b950*/  IMAD.HI.U32 R3, R9, R31, RZ ;  /* 0x0000001f09037227 */ /* 0x000fe200078e00ff */
[----:B------:R-:W-:-:S03]  /*b960*/  SGXT.U32 R10, R10, 0x1 ;  /* 0x000000010a0a781a */ /* 0x000fc60000000000 */
[--C-:B------:R-:W-:Y:S01]  /*b970*/  @!P3 IMAD.IADD R26, R26, 0x1, -R8.reuse ;  /* 0x000000011a1ab824 */ /* 0x100fe200078e0a08 */
[C---:B------:R-:W-:Y:S01]  /*b980*/  ISETP.GT.U32.AND P3, PT, R8.reuse, R28, PT ;  /* 0x0000001c0800720c */ /* 0x040fe20003f64070 */
[----:B------:R-:W-:Y:S01]  /*b990*/  @!P5 IMAD.IADD R27, R27, 0x1, -R8 ;  /* 0x000000011b1bd824 */ /* 0x000fe200078e0a08 */
[----:B------:R-:W-:Y:S01]  /*b9a0*/  ISETP.GT.U32.AND P5, PT, R8, R29, PT ;  /* 0x0000001d0800720c */ /* 0x000fe20003fa4070 */
[----:B0-----:R-:W-:-:S04]  /*b9b0*/  IMAD.HI.U32 R22, R9, R30, RZ ;  /* 0x0000001e09167227 */ /* 0x001fc800078e00ff */
[----:B------:R-:W-:Y:S02]  /*b9c0*/  IMAD.MOV R22, RZ, RZ, -R22 ;  /* 0x000000ffff167224 */ /* 0x000fe400078e0a16 */
[----:B------:R-:W-:Y:S02]  /*b9d0*/  IMAD.MOV R3, RZ, RZ, -R3 ;  /* 0x000000ffff037224 */ /* 0x000fe400078e0a03 */
[----:B------:R-:W-:Y:S02]  /*b9e0*/  IMAD R30, R8, R22, R30 ;  /* 0x00000016081e7224 */ /* 0x000fe400078e021e */
[--C-:B------:R-:W-:Y:S02]  /*b9f0*/  @!P3 IMAD.IADD R28, R28, 0x1, -R8.reuse ;  /* 0x000000011c1cb824 */ /* 0x100fe400078e0a08 */
[----:B------:R-:W-:Y:S02]  /*ba00*/  @!P5 IMAD.IADD R29, R29, 0x1, -R8 ;  /* 0x000000011d1dd824 */ /* 0x000fe400078e0a08 */
[C---:B------:R-:W-:Y:S01]  /*ba10*/  IMAD R31, R8.reuse, R3, R31 ;  /* 0x00000003081f7224 */ /* 0x040fe200078e021f */
[----:B------:R-:W-:Y:S01]  /*ba20*/  ISETP.GT.U32.AND P3, PT, R8, R28, PT ;  /* 0x0000001c0800720c */ /* 0x000fe20003f64070 */
[----:B------:R-:W-:Y:S01]  /*ba30*/  VIADD R32, R0, 0xf0 ;  /* 0x000000f000207836 */ /* 0x000fe20000000000 */
[----:B------:R-:W-:Y:S01]  /*ba40*/  ISETP.GT.U32.AND P5, PT, R8, R29, PT ;  /* 0x0000001d0800720c */ /* 0x000fe20003fa4070 */
[----:B------:R-:W-:-:S02]  /*ba50*/  VIADD R23, R0, 0xf1 ;  /* 0x000000f100177836 */ /* 0x000fc40000000000 */
[----:B------:R-:W-:Y:S01]  /*ba60*/  IMAD R141, R10, UR8, RZ ;  /* 0x000000080a8d7c24 */ /* 0x000fe2000f8e02ff */
[----:B------:R0:W-:Y:S01]  /*ba70*/  STL [R1+0x210], R32 ;  /* 0x0002102001007387 */ /* 0x0001e20000100800 */
[----:B------:R-:W-:Y:S01]  /*ba80*/  VIADD R10, R0, 0xf3 ;  /* 0x000000f3000a7836 */ /* 0x000fe20000000000 */
[----:B------:R-:W-:Y:S01]  /*ba90*/  IABS R33, R23 ;  /* 0x0000001700217213 */ /* 0x000fe20000000000 */
[----:B------:R-:W-:Y:S01]  /*baa0*/  @!P1 IMAD.MOV R4, RZ, RZ, -R4 ;  /* 0x000000ffff049224 */ /* 0x000fe200078e0a04 */
[----:B------:R1:W-:Y:S01]  /*bab0*/  STL [R1+0x214], R23 ;  /* 0x0002141701007387 */ /* 0x0003e20000100800 */
[----:B------:R-:W-:Y:S01]  /*bac0*/  IMAD R143, R143, 0x2, R141 ;  /* 0x000000028f8f7824 */ /* 0x000fe200078e028d */
[----:B------:R-:W-:Y:S01]  /*bad0*/  IABS R35, R10 ;  /* 0x0000000a00237213 */ /* 0x000fe20000000000 */
[--C-:B------:R-:W-:Y:S01]  /*bae0*/  @!P3 IMAD.IADD R28, R28, 0x1, -R8.reuse ;  /* 0x000000011c1cb824 */ /* 0x100fe200078e0a08 */
[C---:B------:R-:W-:Y:S01]  /*baf0*/  ISETP.GT.U32.AND P3, PT, R8.reuse, R30, PT ;  /* 0x0000001e0800720c */ /* 0x040fe20003f64070 */
[----:B------:R-:W-:Y:S01]  /*bb00*/  @!P5 IMAD.IADD R29, R29, 0x1, -R8 ;  /* 0x000000011d1dd824 */ /* 0x000fe200078e0a08 */
[----:B------:R-:W-:Y:S01]  /*bb10*/  ISETP.GT.U32.AND P5, PT, R8, R31, PT ;  /* 0x0000001f0800720c */ /* 0x000fe20003fa4070 */
[----:B------:R-:W-:Y:S01]  /*bb20*/  IMAD.HI.U32 R3, R9, R33, RZ ;  /* 0x0000002109037227 */ /* 0x000fe200078e00ff */
[----:B0-----:R-:W-:-:S03]  /*bb30*/  IABS R32, R32 ;  /* 0x0000002000207213 */ /* 0x001fc60000000000 */
[----:B------:R-:W-:Y:S02]  /*bb40*/  IMAD.MOV R3, RZ, RZ, -R3 ;  /* 0x000000ffff037224 */ /* 0x000fe400078e0a03 */
[----:B------:R-:W-:-:S04]  /*bb50*/  IMAD.HI.U32 R22, R9, R32, RZ ;  /* 0x0000002009167227 */ /* 0x000fc800078e00ff */
[--C-:B------:R-:W-:Y:S02]  /*bb60*/  @!P3 IMAD.IADD R30, R30, 0x1, -R8.reuse ;  /* 0x000000011e1eb824 */ /* 0x100fe400078e0a08 */
[----:B------:R-:W-:Y:S02]  /*bb70*/  @!P5 IMAD.IADD R31, R31, 0x1, -R8 ;  /* 0x000000011f1fd824 */ /* 0x000fe400078e0a08 */
[----:B------:R-:W-:Y:S01]  /*bb80*/  IMAD.MOV R22, RZ, RZ, -R22 ;  /* 0x000000ffff167224 */ /* 0x000fe200078e0a16 */
[C---:B------:R-:W-:Y:S01]  /*bb90*/  ISETP.GT.U32.AND P3, PT, R8.reuse, R30, PT ;  /* 0x0000001e0800720c */ /* 0x040fe20003f64070 */
[C---:B------:R-:W-:Y:S01]  /*bba0*/  IMAD R33, R8.reuse, R3, R33 ;  /* 0x0000000308217224 */ /* 0x040fe200078e0221 */
[C---:B------:R-:W-:Y:S01]  /*bbb0*/  ISETP.GT.U32.AND P5, PT, R8.reuse, R31, PT ;  /* 0x0000001f0800720c */ /* 0x040fe20003fa4070 */
[----:B------:R-:W-:Y:S02]  /*bbc0*/  IMAD R32, R8, R22, R32 ;  /* 0x0000001608207224 */ /* 0x000fe400078e0220 */
[----:B------:R-:W-:-:S04]  /*bbd0*/  IMAD.HI.U32 R3, R9, R35, RZ ;  /* 0x0000002309037227 */ /* 0x000fc800078e00ff */
[----:B-1----:R-:W-:Y:S02]  /*bbe0*/  VIADD R23, R0, 0xf2 ;  /* 0x000000f200177836 */ /* 0x002fe40000000000 */
[----:B------:R-:W-:Y:S02]  /*bbf0*/  IMAD.MOV R3, RZ, RZ, -R3 ;  /* 0x000000ffff037224 */ /* 0x000fe400078e0a03 */
[--C-:B------:R-:W-:Y:S01]  /*bc00*/  @!P3 IMAD.IADD R30, R30, 0x1, -R8.reuse ;  /* 0x000000011e1eb824 */ /* 0x100fe200078e0a08 */
[C---:B------:R-:W-:Y:S01]  /*bc10*/  ISETP.GT.U32.AND P3, PT, R8.reuse, R32, PT ;  /* 0x000000200800720c */ /* 0x040fe20003f64070 */
[----:B------:R-:W-:Y:S01]  /*bc20*/  @!P5 IMAD.IADD R31, R31, 0x1, -R8 ;  /* 0x000000011f1fd824 */ /* 0x000fe200078e0a08 */
[C---:B------:R-:W-:Y:S01]  /*bc30*/  ISETP.GT.U32.AND P5, PT, R8.reuse, R33, PT ;  /* 0x000000210800720c */ /* 0x040fe20003fa4070 */
[----:B------:R-:W-:Y:S01]  /*bc40*/  IMAD R35, R8, R3, R35 ;  /* 0x0000000308237224 */ /* 0x000fe200078e0223 */
[----:B------:R-:W-:Y:S01]  /*bc50*/  IABS R34, R23 ;  /* 0x0000001700227213 */ /* 0x000fe20000000000 */
[----:B------:R-:W-:Y:S01]  /*bc60*/  STL [R1+0x220], R23 ;  /* 0x0002201701007387 */ /* 0x000fe20000100800 */
[----:B------:R-:W-:-:S02]  /*bc70*/  IMAD R145, R145, 0x2, R143 ;  /* 0x0000000291917824 */ /* 0x000fc400078e028f */
[----:B-----5:R-:W-:Y:S01]  /*bc80*/  IMAD R2, R2, UR23, RZ ;  /* 0x0000001702027c24 */ /* 0x020fe2000f8e02ff */
[----:B------:R0:W-:Y:S01]  /*bc90*/  STL [R1+0x224], R10 ;  /* 0x0002240a01007387 */ /* 0x0001e20000100800 */
[----:B------:R-:W-:-:S04]  /*bca0*/  IMAD.HI.U32 R22, R9, R34, RZ ;  /* 0x0000002209167227 */ /* 0x000fc800078e00ff */
[--C-:B------:R-:W-:Y:S02]  /*bcb0*/  @!P3 IMAD.IADD R32, R32, 0x1, -R8.reuse ;  /* 0x000000012020b824 */ /* 0x100fe400078e0a08 */
[----:B------:R-:W-:Y:S02]  /*bcc0*/  @!P5 IMAD.IADD R33, R33, 0x1, -R8 ;  /* 0x000000012121d824 */ /* 0x000fe400078e0a08 */
[----:B------:R-:W-:Y:S01]  /*bcd0*/  IMAD.MOV R22, RZ, RZ, -R22 ;  /* 0x000000ffff167224 */ /* 0x000fe200078e0a16 */
[----:B------:R-:W-:Y:S01]  /*bce0*/  ISETP.GT.U32.AND P5, PT, R8, R32, PT ;  /* 0x000000200800720c */ /* 0x000fe20003fa4070 */
[----:B0-----:R-:W-:Y:S01]  /*bcf0*/  VIADD R10, R0, 0xf8 ;  /* 0x000000f8000a7836 */ /* 0x001fe20000000000 */
[C---:B------:R-:W-:Y:S01]  /*bd00*/  ISETP.GT.U32.AND P1, PT, R8.reuse, R33, PT ;  /* 0x000000210800720c */ /* 0x040fe20003f24070 */
[C---:B------:R-:W-:Y:S02]  /*bd10*/  IMAD R34, R8.reuse, R22, R34 ;  /* 0x0000001608227224 */ /* 0x040fe400078e0222 */
[----:B------:R-:W-:Y:S01]  /*bd20*/  IMAD.HI.U32 R22, R9, R39, RZ ;  /* 0x0000002709167227 */ /* 0x000fe200078e00ff */
[----:B------:R-:W-:Y:S01]  /*bd30*/  IABS R36, R10 ;  /* 0x0000000a00247213 */ /* 0x000fe20000000000 */
[----:B------:R0:W-:Y:S01]  /*bd40*/  STL [R1+0x22c], R10 ;  /* 0x00022c0a01007387 */ /* 0x0001e20000100800 */
[----:B------:R-:W-:Y:S01]  /*bd50*/  ISETP.GT.U32.AND P3, PT, R8, R34, PT ;  /* 0x000000220800720c */ /* 0x000fe20003f64070 */
[----:B------:R-:W-:-:S02]  /*bd60*/  IMAD R147, R147, 0x2, R145 ;  /* 0x0000000293937824 */ /* 0x000fc400078e0291 */
[----:B------:R-:W-:-:S04]  /*bd70*/  IMAD.HI.U32 R3, R9, R36, RZ ;  /* 0x0000002409037227 */ /* 0x000fc800078e00ff */
[--C-:B------:R-:W-:Y:S01]  /*bd80*/  @!P5 IMAD.IADD R32, R32, 0x1, -R8.reuse ;  /* 0x000000012020d824 */ /* 0x100fe200078e0a08 */
[----:B------:R-:W-:Y:S01]  /*bd90*/  ISETP.GT.U32.AND P5, PT, R8, R35, PT ;  /* 0x000000230800720c */ /* 0x000fe20003fa4070 */
[----:B------:R-:W-:Y:S02]  /*bda0*/  IMAD.MOV R3, RZ, RZ, -R3 ;  /* 0x000000ffff037224 */ /* 0x000fe400078e0a03 */
[----:B0-----:R-:W-:Y:S02]  /*bdb0*/  VIADD R10, R0, 0xf9 ;  /* 0x000000f9000a7836 */ /* 0x001fe40000000000 */
[----:B------:R-:W-:Y:S02]  /*bdc0*/  @!P3 IMAD.IADD R34, R34, 0x1, -R8 ;  /* 0x000000012222b824 */ /* 0x000fe400078e0a08 */
[----:B------:R-:W-:Y:S01]  /*bdd0*/  IMAD R36, R8, R3, R36 ;  /* 0x0000000308247224 */ /* 0x000fe200078e0224 */
[----:B------:R-:W-:Y:S01]  /*bde0*/  IABS R37, R10 ;  /* 0x0000000a00257213 */ /* 0x000fe20000000000 */
[----:B------:R-:W-:Y:S01]  /*bdf0*/  VIADD R3, R0, 0xfb ;  /* 0x000000fb00037836 */ /* 0x000fe20000000000 */
[----:B------:R-:W-:Y:S01]  /*be00*/  ISETP.GT.U32.AND P3, PT, R8, R34, PT ;  /* 0x000000220800720c */ /* 0x000fe20003f64070 */
[----:B------:R-:W-:Y:S01]  /*be10*/  STL [R1+0x228], R10 ;  /* 0x0002280a01007387 */ /* 0x000fe20000100800 */
[--C-:B------:R-:W-:Y:S01]  /*be20*/  @!P1 IMAD.IADD R33, R33, 0x1, -R8.reuse ;  /* 0x0000000121219824 */ /* 0x100fe200078e0a08 */
[----:B------:R-:W-:Y:S01]  /*be30*/  ISETP.GE.AND P1, PT, R7, RZ, PT ;  /* 0x000000ff0700720c */ /* 0x000fe20003f26270 */
[----:B------:R-:W-:Y:S01]  /*be40*/  @!P5 IMAD.IADD R35, R35, 0x1, -R8 ;  /* 0x000000012323d824 */ /* 0x000fe200078e0a08 */
[----:B------:R-:W-:Y:S01]  /*be50*/  IABS R23, R3 ;  /* 0x0000000300177213 */ /* 0x000fe20000000000 */
[----:B------:R-:W-:-:S02]  /*be60*/  IMAD.MOV R7, RZ, RZ, -R22 ;  /* 0x000000ffff077224 */ /* 0x000fc400078e0a16 */
[----:B------:R-:W-:Y:S01]  /*be70*/  IMAD R149, R149, 0x2, R147 ;  /* 0x0000000295957824 */ /* 0x000fe200078e0293 */
[----:B------:R-:W-:Y:S01]  /*be80*/  ISETP.GT.U32.AND P5, PT, R8, R35, PT ;  /* 0x000000230800720c */ /* 0x000fe20003fa4070 */
[----:B------:R-:W-:Y:S02]  /*be90*/  @!P4 IMAD.MOV R24, RZ, RZ, -R24 ;  /* 0x000000ffff18c224 */ /* 0x000fe400078e0a18 */
[----:B------:R-:W-:Y:S02]  /*bea0*/  IMAD R151, R151, 0x2, R149 ;  /* 0x0000000297977824 */ /* 0x000fe400078e0295 */
[----:B------:R-:W-:Y:S01]  /*beb0*/  @!P3 IMAD.IADD R34, R34, 0x1, -R8 ;  /* 0x000000012222b824 */ /* 0x000fe200078e0a08 */
[----:B------:R-:W-:Y:S01]  /*bec0*/  ISETP.GE.AND P3, PT, R6, RZ, PT ;  /* 0x000000ff0600720c */ /* 0x000fe20003f66270 */
[----:B------:R-:W-:Y:S02]  /*bed0*/  VIADD R6, R0, 0xfa ;  /* 0x000000fa00067836 */ /* 0x000fe40000000000 */
[----:B------:R-:W-:-:S02]  /*bee0*/  IMAD R153, R153, 0x2, R151 ;  /* 0x0000000299997824 */ /* 0x000fc400078e0297 */
[----:B------:R-:W-:Y:S01]  /*bef0*/  @!P2 IMAD.MOV R25, RZ, RZ, -R25 ;  /* 0x000000ffff19a224 */ /* 0x000fe200078e0a19 */
[----:B------:R0:W-:Y:S01]  /*bf00*/  STL [R1+0x230], R6 ;  /* 0x0002300601007387 */ /* 0x0001e20000100800 */
[----:B------:R-:W-:Y:S01]  /*bf10*/  @!P5 IMAD.IADD R35, R35, 0x1, -R8 ;  /* 0x000000012323d824 */ /* 0x000fe200078e0a08 */
[----:B------:R-:W-:Y:S01]  /*bf20*/  ISETP.GT.U32.AND P5, PT, R8, R36, PT ;  /* 0x000000240800720c */ /* 0x000fe20003fa4070 */
[----:B------:R-:W-:Y:S01]  /*bf30*/  IMAD R155, R155, 0x4, R153 ;  /* 0x000000049b9b7824 */ /* 0x000fe200078e0299 */
[----:B------:R1:W-:Y:S01]  /*bf40*/  STL [R1+0x234], R3 ;  /* 0x0002340301007387 */ /* 0x0003e20000100800 */
[----:B------:R-:W-:Y:S01]  /*bf50*/  IABS R22, R6 ;  /* 0x0000000600167213 */ /* 0x000fe20000000000 */
[----:B------:R-:W-:Y:S02]  /*bf60*/  IMAD.U32 R160, RZ, RZ, UR4 ;  /* 0x00000004ffa07e24 */ /* 0x000fe4000f8e00ff */
[----:B------:R-:W-:Y:S02]  /*bf70*/  IMAD R157, R157, 0x2, R155 ;  /* 0x000000029d9d7824 */ /* 0x000fe400078e029b */
[----:B0-----:R-:W-:-:S04]  /*bf80*/  IMAD.HI.U32 R6, R9, R22, RZ ;  /* 0x0000001609067227 */ /* 0x001fc800078e00ff */
[----:B-1----:R-:W-:-:S04]  /*bf90*/  IMAD.HI.U32 R3, R9, R37, RZ ;  /* 0x0000002509037227 */ /* 0x002fc800078e00ff */
[----:B------:R-:W-:Y:S02]  /*bfa0*/  @!P5 IMAD.IADD R36, R36, 0x1, -R8 ;  /* 0x000000012424d824 */ /* 0x000fe400078e0a08 */
[----:B------:R-:W-:Y:S02]  /*bfb0*/  IMAD.MOV R3, RZ, RZ, -R3 ;  /* 0x000000ffff037224 */ /* 0x000fe400078e0a03 */
[----:B------:R-:W-:Y:S01]  /*bfc0*/  IMAD.MOV R6, RZ, RZ, -R6 ;  /* 0x000000ffff067224 */ /* 0x000fe200078e0a06 */
[----:B------:R-:W-:Y:S01]  /*bfd0*/  BAR.SYNC.DEFER_BLOCKING 0x0 ;  /* 0x0000000000007b1d */ /* 0x000fe20000010000 */
[C---:B------:R-:W-:Y:S01]  /*bfe0*/  ISETP.GT.U32.AND P5, PT, R8.reuse, R36, PT ;  /* 0x000000240800720c */ /* 0x040fe20003fa4070 */
[C---:B------:R-:W-:Y:S02]  /*bff0*/  IMAD R37, R8.reuse, R3, R37 ;  /* 0x0000000308257224 */ /* 0x040fe400078e0225 */
[----:B------:R-:W-:Y:S02]  /*c000*/  IMAD R22, R8, R6, R22 ;  /* 0x0000000608167224 */ /* 0x000fe400078e0216 */
[----:B------:R-:W-:-:S04]  /*c010*/  IMAD.HI.U32 R3, R9, R23, RZ ;  /* 0x0000001709037227 */ /* 0x000fc800078e00ff */
[----:B------:R-:W-:Y:S02]  /*c020*/  IMAD.MOV R3, RZ, RZ, -R3 ;  /* 0x000000ffff037224 */ /* 0x000fe400078e0a03 */
[----:B------:R-:W-:Y:S02]  /*c030*/  IMAD R159, R159, 0x2, R157 ;  /* 0x000000029f9f7824 */ /* 0x000fe400078e029d */
[----:B------:R-:W-:Y:S01]  /*c040*/  @!P5 IMAD.IADD R36, R36, 0x1, -R8 ;  /* 0x000000012424d824 */ /* 0x000fe200078e0a08 */
[C---:B------:R-:W-:Y:S01]  /*c050*/  ISETP.GT.U32.AND P5, PT, R8.reuse, R37, PT ;  /* 0x000000250800720c */ /* 0x040fe20003fa4070 */
[C---:B------:R-:W-:Y:S02]  /*c060*/  IMAD R23, R8.reuse, R3, R23 ;  /* 0x0000000308177224 */ /* 0x040fe400078e0217 */
[----:B------:R-:W-:Y:S01]  /*c070*/  IMAD R161, R161, 0x2, R159 ;  /* 0x00000002a1a17824 */ /* 0x000fe200078e029f */
[----:B------:R-:W0:Y:S01]  /*c080*/  LDC R3, c[0x0][0x3a0] ;  /* 0x0000e800ff037b82 */ /* 0x000e220000000800 */
[----:B------:R-:W-:-:S02]  /*c090*/  IMAD R39, R8, R7, R39 ;  /* 0x0000000708277224 */ /* 0x000fc400078e0227 */
[----:B------:R-:W-:Y:S02]  /*c0a0*/  IMAD R163, R163, 0x2, R161 ;  /* 0x00000002a3a37824 */ /* 0x000fe400078e02a1 */
[----:B------:R-:W-:Y:S02]  /*c0b0*/  IMAD.U32 R7, RZ, RZ, UR8 ;  /* 0x00000008ff077e24 */ /* 0x000fe4000f8e00ff */
[----:B------:R-:W-:Y:S02]  /*c0c0*/  IMAD R165, R165, 0x2, R163 ;  /* 0x00000002a5a57824 */ /* 0x000fe400078e02a3 */
[----:B------:R-:W-:Y:S02]  /*c0d0*/  @!P5 IMAD.IADD R37, R37, 0x1, -R8 ;  /* 0x000000012525d824 */ /* 0x000fe400078e0a08 */
[----:B------:R-:W-:Y:S02]  /*c0e0*/  IMAD R134, R134, 0x2, R165 ;  /* 0x0000000286867824 */ /* 0x000fe400078e02a5 */
[----:B------:R-:W-:Y:S01]  /*c0f0*/  @!P0 IMAD.MOV R26, RZ, RZ, -R26 ;  /* 0x000000ffff1a8224 */ /* 0x000fe200078e0a1a */
[----:B------:R-:W-:Y:S01]  /*c100*/  ISETP.GT.U32.AND P5, PT, R8, R37, PT ;  /* 0x000000250800720c */ /* 0x000fe20003fa4070 */
[----:B------:R-:W-:-:S02]  /*c110*/  IMAD R130, R130, 0x4, R134 ;  /* 0x0000000482827824 */ /* 0x000fc400078e0286 */
[----:B------:R-:W-:Y:S02]  /*c120*/  @!P1 IMAD.MOV R27, RZ, RZ, -R27 ;  /* 0x000000ffff1b9224 */ /* 0x000fe400078e0a1b */
[----:B------:R-:W-:-:S04]  /*c130*/  IMAD R128, R128, 0x2, R130 ;  /* 0x0000000280807824 */ /* 0x000fc800078e0282 */
[----:B------:R-:W-:-:S04]  /*c140*/  IMAD R126, R126, 0x2, R128 ;  /* 0x000000027e7e7824 */ /* 0x000fc800078e0280 */
[----:B------:R-:W-:Y:S01]  /*c150*/  @!P5 IMAD.IADD R37, R37, 0x1, -R8 ;  /* 0x000000012525d824 */ /* 0x000fe200078e0a08 */
[----:B------:R-:W-:Y:S01]  /*c160*/  ISETP.GT.U32.AND P5, PT, R8, R22, PT ;  /* 0x000000160800720c */ /* 0x000fe20003fa4070 */
[----:B------:R-:W-:-:S04]  /*c170*/  IMAD R124, R124, 0x2, R126 ;  /* 0x000000027c7c7824 */ /* 0x000fc800078e027e */
        /* <DEDUP_REMOVED lines=9> */
[----:B------:R-:W-:-:S03]  /*c210*/  IMAD R110, R110, 0x2, R112 ;  /* 0x000000026e6e7824 */ /* 0x000fc600078e0270 */
[----:B------:R-:W-:Y:S01]  /*c220*/  ISETP.GT.U32.AND P4, PT, R8, R23, PT ;  /* 0x000000170800720c */ /* 0x000fe20003f84070 */
[----:B------:R-:W-:-:S04]  /*c230*/  IMAD R108, R108, 0x2, R110 ;  /* 0x000000026c6c7824 */ /* 0x000fc800078e026e */
[----:B------:R-:W-:-:S04]  /*c240*/  IMAD R106, R106, 0x2, R108 ;  /* 0x000000026a6a7824 */ /* 0x000fc800078e026c */
[----:B------:R-:W-:Y:S01]  /*c250*/  @!P5 IMAD.IADD R22, R22, 0x1, -R8 ;  /* 0x000000011616d824 */ /* 0x000fe200078e0a08 */
[----:B------:R-:W-:Y:S01]  /*c260*/  IADD3 R6, P5, PT, R2, UR16, RZ ;  /* 0x0000001002067c10 */ /* 0x000fe2000ffbe0ff */
[----:B------:R-:W-:Y:S02]  /*c270*/  IMAD R104, R104, 0x2, R106 ;  /* 0x0000000268687824 */ /* 0x000fe400078e026a */
[----:B------:R-:W-:Y:S01]  /*c280*/  @!P4 IMAD.IADD R23, R23, 0x1, -R8 ;  /* 0x000000011717c824 */ /* 0x000fe200078e0a08 */
[----:B------:R-:W-:Y:S01]  /*c290*/  LEA.HI.X.SX32 R2, R2, UR17, 0x1, P5 ;  /* 0x0000001102027c11 */ /* 0x000fe2000a8f0eff */
[----:B------:R-:W-:Y:S01]  /*c2a0*/  IMAD R102, R102, 0x2, R104 ;  /* 0x0000000266667824 */ /* 0x000fe200078e0268 */
[-C--:B------:R-:W-:Y:S02]  /*c2b0*/  IADD3 R144, P5, PT, R143, R6.reuse, RZ ;  /* 0x000000068f907210 */ /* 0x080fe40007fbe0ff */
[----:B------:R-:W-:Y:S01]  /*c2c0*/  IADD3 R146, P2, PT, R145, R6, RZ ;  /* 0x0000000691927210 */ /* 0x000fe20007f5e0ff */
[----:B------:R-:W-:Y:S01]  /*c2d0*/  IMAD R98, R98, 0x4, R102 ;  /* 0x0000000462627824 */ /* 0x000fe200078e0266 */
[----:B------:R-:W-:-:S02]  /*c2e0*/  LEA.HI.X.SX32 R143, R143, R2, 0x1, P5 ;  /* 0x000000028f8f7211 */ /* 0x000fc400028f0eff */
[-C--:B------:R-:W-:Y:S01]  /*c2f0*/  IADD3 R150, P5, PT, R149, R6.reuse, RZ ;  /* 0x0000000695967210 */ /* 0x080fe20007fbe0ff */
[----:B------:R-:W-:Y:S01]  /*c300*/  IMAD R96, R96, 0x2, R98 ;  /* 0x0000000260607824 */ /* 0x000fe200078e0262 */
[----:B------:R-:W-:Y:S02]  /*c310*/  IADD3 R142, P4, PT, R141, R6, RZ ;  /* 0x000000068d8e7210 */ /* 0x000fe40007f9e0ff */
[-C--:B------:R-:W-:Y:S01]  /*c320*/  LEA.HI.X.SX32 R149, R149, R2.reuse, 0x1, P5 ;  /* 0x0000000295957211 */ /* 0x080fe200028f0eff */
[----:B------:R-:W-:Y:S01]  /*c330*/  IMAD R94, R94, 0x2, R96 ;  /* 0x000000025e5e7824 */ /* 0x000fe200078e0260 */
[----:B------:R-:W-:Y:S01]  /*c340*/  IADD3 R10, P5, PT, R6, UR4, RZ ;  /* 0x00000004060a7c10 */ /* 0x000fe2000ffbe0ff */
[----:B------:R-:W-:Y:S01]  /*c350*/  UIMAD UR4, UR27, UR8, URZ ;  /* 0x000000081b0472a4 */ /* 0x000fe2000f8e02ff */
[-C--:B------:R-:W-:Y:S01]  /*c360*/  LEA.HI.X.SX32 R145, R145, R2.reuse, 0x1, P2 ;  /* 0x0000000291917211 */ /* 0x080fe200010f0eff */
[----:B------:R-:W-:Y:S01]  /*c370*/  IMAD R92, R92, 0x2, R94 ;  /* 0x000000025c5c7824 */ /* 0x000fe200078e025e */
[----:B------:R-:W-:Y:S01]  /*c380*/  LEA.HI.X.SX32 R141, R141, R2, 0x1, P4 ;  /* 0x000000028d8d7211 */ /* 0x000fe200020f0eff */
[----:B------:R1:W-:Y:S01]  /*c390*/  STL [R1+0x960], R10 ;  /* 0x0009600a01007387 */ /* 0x0003e20000100800 */
[-C--:B------:R-:W-:Y:S01]  /*c3a0*/  IADD3 R152, P2, PT, R151, R6.reuse, RZ ;  /* 0x0000000697987210 */ /* 0x080fe20007f5e0ff */
[----:B------:R-:W-:Y:S01]  /*c3b0*/  IMAD R90, R90, 0x2, R92 ;  /* 0x000000025a5a7824 */ /* 0x000fe200078e025c */
[----:B------:R-:W-:-:S02]  /*c3c0*/  IADD3 R148, P4, PT, R147, R6, RZ ;  /* 0x0000000693947210 */ /* 0x000fc40007f9e0ff */
[-C--:B------:R-:W-:Y:S01]  /*c3d0*/  LEA.HI.X.SX32 R151, R151, R2.reuse, 0x1, P2 ;  /* 0x0000000297977211 */ /* 0x080fe200010f0eff */
[----:B------:R-:W-:Y:S01]  /*c3e0*/  IMAD R88, R88, 0x2, R90 ;  /* 0x0000000258587824 */ /* 0x000fe200078e025a */
[----:B------:R-:W-:Y:S02]  /*c3f0*/  LEA.HI.X.SX32 R147, R147, R2, 0x1, P4 ;  /* 0x0000000293937211 */ /* 0x000fe400020f0eff */
[----:B------:R-:W-:Y:S01]  /*c400*/  IADD3 R156, P2, PT, R155, R6, RZ ;  /* 0x000000069b9c7210 */ /* 0x000fe20007f5e0ff */
[----:B------:R-:W-:Y:S01]  /*c410*/  IMAD R86, R86, 0x2, R88 ;  /* 0x0000000256567824 */ /* 0x000fe200078e0258 */
[----:B-1----:R-:W-:Y:S02]  /*c420*/  LEA.HI.X.SX32 R10, R160, R2, 0x1, P5 ;  /* 0x00000002a00a7211 */ /* 0x002fe400028f0eff */
[-C--:B------:R-:W-:Y:S01]  /*c430*/  IADD3 R160, P5, PT, R159, R6.reuse, RZ ;  /* 0x000000069fa07210 */ /* 0x080fe20007fbe0ff */
[----:B------:R-:W-:Y:S01]  /*c440*/  IMAD R82, R82, 0x4, R86 ;  /* 0x0000000452527824 */ /* 0x000fe200078e0256 */
[----:B------:R-:W-:Y:S01]  /*c450*/  IADD3 R154, P4, PT, R153, R6, RZ ;  /* 0x00000006999a7210 */ /* 0x000fe20007f9e0ff */
[----:B------:R1:W-:Y:S01]  /*c460*/  STL [R1+0x95c], R10 ;  /* 0x00095c0a01007387 */ /* 0x0003e20000100800 */
[-C--:B------:R-:W-:Y:S01]  /*c470*/  LEA.HI.X.SX32 R159, R159, R2.reuse, 0x1, P5 ;  /* 0x000000029f9f7211 */ /* 0x080fe200028f0eff */
[----:B------:R-:W-:Y:S01]  /*c480*/  IMAD R80, R80, 0x2, R82 ;  /* 0x0000000250507824 */ /* 0x000fe200078e0252 */
[----:B------:R-:W-:-:S02]  /*c490*/  LEA.HI.X.SX32 R155, R155, R2, 0x1, P2 ;  /* 0x000000029b9b7211 */ /* 0x000fc400010f0eff */
[----:B------:R-:W-:Y:S01]  /*c4a0*/  LEA.HI.X.SX32 R153, R153, R2, 0x1, P4 ;  /* 0x0000000299997211 */ /* 0x000fe200020f0eff */
[----:B------:R-:W-:Y:S01]  /*c4b0*/  IMAD R78, R78, 0x2, R80 ;  /* 0x000000024e4e7824 */ /* 0x000fe200078e0250 */
[-C--:B------:R-:W-:Y:S02]  /*c4c0*/  IADD3 R162, P2, PT, R161, R6.reuse, RZ ;  /* 0x00000006a1a27210 */ /* 0x080fe40007f5e0ff */
[-C--:B------:R-:W-:Y:S01]  /*c4d0*/  IADD3 R158, P4, PT, R157, R6.reuse, RZ ;  /* 0x000000069d9e7210 */ /* 0x080fe20007f9e0ff */
[----:B------:R-:W-:Y:S01]  /*c4e0*/  IMAD R76, R76, 0x2, R78 ;  /* 0x000000024c4c7824 */ /* 0x000fe200078e024e */
[----:B-1----:R-:W-:Y:S02]  /*c4f0*/  IADD3 R10, P5, PT, R165, R6, RZ ;  /* 0x00000006a50a7210 */ /* 0x002fe40007fbe0ff */
[-C--:B------:R-:W-:Y:S01]  /*c500*/  LEA.HI.X.SX32 R161, R161, R2.reuse, 0x1, P2 ;  /* 0x00000002a1a17211 */ /* 0x080fe200010f0eff */
[----:B------:R-:W-:Y:S01]  /*c510*/  IMAD R74, R74, 0x2, R76 ;  /* 0x000000024a4a7824 */ /* 0x000fe200078e024c */
[----:B------:R-:W-:Y:S01]  /*c520*/  LEA.HI.X.SX32 R157, R157, R2, 0x1, P4 ;  /* 0x000000029d9d7211 */ /* 0x000fe200020f0eff */
[----:B------:R1:W-:Y:S01]  /*c530*/  STL [R1], R10 ;  /* 0x0000000a01007387 */ /* 0x0003e20000100800 */
[----:B------:R-:W-:Y:S01]  /*c540*/  IADD3 R164, P4, PT, R163, R6, RZ ;  /* 0x00000006a3a47210 */ /* 0x000fe20007f9e0ff */
[----:B------:R-:W-:Y:S01]  /*c550*/  IMAD R72, R72, 0x2, R74 ;  /* 0x0000000248487824 */ /* 0x000fe200078e024a */
[----:B------:R-:W-:-:S02]  /*c560*/  LEA.HI.X.SX32 R165, R165, R2, 0x1, P5 ;  /* 0x00000002a5a57211 */ /* 0x000fc400028f0eff */
[----:B------:R-:W-:Y:S01]  /*c570*/  LEA.HI.X.SX32 R163, R163, R2, 0x1, P4 ;  /* 0x00000002a3a37211 */ /* 0x000fe200020f0eff */
[----:B------:R-:W-:Y:S01]  /*c580*/  IMAD R70, R70, 0x2, R72 ;  /* 0x0000000246467824 */ /* 0x000fe200078e0248 */
[----:B-1----:R-:W-:-:S03]  /*c590*/  IADD3 R10, P2, PT, R134, R6, RZ ;  /* 0x00000006860a7210 */ /* 0x002fc60007f5e0ff */
[----:B------:R-:W-:Y:S02]  /*c5a0*/  IMAD R47, R47, 0x4, R70 ;  /* 0x000000042f2f7824 */ /* 0x000fe400078e0246 */
[----:B------:R1:W-:Y:S02]  /*c5b0*/  STL [R1+0x8], R10 ;  /* 0x0000080a01007387 */ /* 0x0003e40000100800 */
[----:B------:R-:W-:-:S04]  /*c5c0*/  IMAD R65, R65, 0x2, R47 ;  /* 0x0000000241417824 */ /* 0x000fc800078e022f */
[----:B------:R-:W-:-:S04]  /*c5d0*/  IMAD R45, R45, 0x2, R65 ;  /* 0x000000022d2d7824 */ /* 0x000fc800078e0241 */
[----:B------:R-:W-:Y:S01]  /*c5e0*/  IMAD R61, R61, 0x2, R45 ;  /* 0x000000023d3d7824 */ /* 0x000fe200078e022d */
[----:B-1----:R-:W-:-:S03]  /*c5f0*/  IADD3 R10, P4, PT, R6, UR6, RZ ;  /* 0x00000006060a7c10 */ /* 0x002fc6000ff9e0ff */
[----:B------:R-:W-:Y:S02]  /*c600*/  IMAD R59, R59, 0x2, R61 ;  /* 0x000000023b3b7824 */ /* 0x000fe400078e023d */
[----:B------:R1:W-:Y:S02]  /*c610*/  STL [R1+0x968], R10 ;  /* 0x0009680a01007387 */ /* 0x0003e40000100800 */
[----:B------:R-:W-:-:S04]  /*c620*/  IMAD R57, R57, 0x2, R59 ;  /* 0x0000000239397824 */ /* 0x000fc800078e023b */
[----:B------:R-:W-:Y:S01]  /*c630*/  IMAD R43, R43, 0x2, R57 ;  /* 0x000000022b2b7824 */ /* 0x000fe200078e0239 */
[----:B-1----:R-:W-:-:S03]  /*c640*/  IADD3 R10, P5, PT, R130, R6, RZ ;  /* 0x00000006820a7210 */ /* 0x002fc60007fbe0ff */
[----:B------:R-:W-:Y:S02]  /*c650*/  IMAD R7, R7, 0x4, R43 ;  /* 0x0000000407077824 */ /* 0x000fe400078e022b */
[----:B------:R1:W-:Y:S02]  /*c660*/  STL [R1+0x10], R10 ;  /* 0x0000100a01007387 */ /* 0x0003e40000100800 */
[----:B------:R-:W-:Y:S01]  /*c670*/  IMAD R49, R49, 0x2, R7 ;  /* 0x0000000231317824 */ /* 0x000fe200078e0207 */
[----:B-1----:R-:W-:Y:S01]  /*c680*/  LEA.HI.X.SX32 R10, R134, R2, 0x1, P2 ;  /* 0x00000002860a7211 */ /* 0x002fe200010f0eff */
[----:B------:R-:W-:Y:S01]  /*c690*/  IMAD.U32 R134, RZ, RZ, UR4 ;  /* 0x00000004ff867e24 */ /* 0x000fe2000f8e00ff */
[----:B------:R-:W-:-:S03]  /*c6a0*/  UIMAD UR4, UR28, UR8, URZ ;  /* 0x000000081c0472a4 */ /* 0x000fc6000f8e02ff */
[----:B------:R1:W-:Y:S01]  /*c6b0*/  STL [R1+0x4], R10 ;  /* 0x0000040a01007387 */ /* 0x0003e20000100800 */
[----:B------:R-:W-:Y:S02]  /*c6c0*/  LEA.HI.X.SX32 R134, R134, R2, 0x1, P4 ;  /* 0x0000000286867211 */ /* 0x000fe400020f0eff */
[----:B-1----:R-:W-:-:S05]  /*c6d0*/  IADD3 R10, P2, PT, R128, R6, RZ ;  /* 0x00000006800a7210 */ /* 0x002fca0007f5e0ff */
[----:B------:R1:W-:Y:S04]  /*c6e0*/  STL [R1+0x18], R10 ;  /* 0x0000180a01007387 */ /* 0x0003e80000100800 */
[----:B------:R2:W-:Y:S01]  /*c6f0*/  STL [R1+0x964], R134 ;  /* 0x0009648601007387 */ /* 0x0005e20000100800 */
[----:B-1----:R-:W1:Y:S01]  /*c700*/  S2R R10, SR_TID.X ;  /* 0x00000000000a7919 */ /* 0x002e620000002100 */
[----:B--2---:R-:W-:-:S05]  /*c710*/  IADD3 R134, P4, PT, R126, R6, RZ ;  /* 0x000000067e867210 */ /* 0x004fca0007f9e0ff */
[----:B------:R2:W-:Y:S02]  /*c720*/  STL [R1+0x20], R134 ;  /* 0x0000208601007387 */ /* 0x0005e40000100800 */
[----:B--2---:R-:W-:Y:S02]  /*c730*/  LEA.HI.X.SX32 R134, R130, R2, 0x1, P5 ;  /* 0x0000000282867211 */ /* 0x004fe400028f0eff */
[----:B------:R-:W-:-:S03]  /*c740*/  IADD3 R130, P5, PT, R124, R6, RZ ;  /* 0x000000067c827210 */ /* 0x000fc60007fbe0ff */
[----:B------:R2:W-:Y:S04]  /*c750*/  STL [R1+0xc], R134 ;  /* 0x00000c8601007387 */ /* 0x0005e80000100800 */
[----:B------:R3:W-:Y:S01]  /*c760*/  STL [R1+0x28], R130 ;  /* 0x0000288201007387 */ /* 0x0007e20000100800 */
[----:B-1----:R-:W-:Y:S02]  /*c770*/  SHF.R.U32.HI R10, RZ, 0x6, R10 ;  /* 0x00000006ff0a7819 */ /* 0x002fe4000001160a */
[----:B--2---:R-:W-:Y:S02]  /*c780*/  LEA.HI.X.SX32 R134, R128, R2, 0x1, P2 ;  /* 0x0000000280867211 */ /* 0x004fe400010f0eff */
[----:B------:R-:W-:Y:S02]  /*c790*/  IADD3 R128, P2, PT, R122, R6, RZ ;  /* 0x000000067a807210 */ /* 0x000fe40007f5e0ff */
[----:B---3--:R-:W-:Y:S01]  /*c7a0*/  LEA.HI.X.SX32 R130, R126, R2, 0x1, P4 ;  /* 0x000000027e827211 */ /* 0x008fe200020f0eff */
[----:B------:R1:W-:Y:S01]  /*c7b0*/  STL [R1+0x14], R134 ;  /* 0x0000148601007387 */ /* 0x0003e20000100800 */
[----:B------:R-:W-:-:S02]  /*c7c0*/  IADD3 R126, P4, PT, R120, R6, RZ ;  /* 0x00000006787e7210 */ /* 0x000fc40007f9e0ff */
[----:B------:R-:W-:Y:S01]  /*c7d0*/  LEA.HI.X.SX32 R122, R122, R2, 0x1, P2 ;  /* 0x000000027a7a7211 */ /* 0x000fe200010f0eff */
[----:B------:R2:W-:Y:S01]  /*c7e0*/  STL [R1+0x30], R128 ;  /* 0x0000308001007387 */ /* 0x0005e20000100800 */
[----:B------:R-:W-:-:S03]  /*c7f0*/  SGXT.U32 R10, R10, 0x1 ;  /* 0x000000010a0a781a */ /* 0x000fc60000000000 */
[----:B------:R3:W-:Y:S01]  /*c800*/  STL [R1+0x1c], R130 ;  /* 0x00001c8201007387 */ /* 0x0007e20000100800 */
[----:B-1----:R-:W-:-:S03]  /*c810*/  IADD3 R134, P2, PT, R6, UR12, RZ ;  /* 0x0000000c06867c10 */ /* 0x002fc6000ff5e0ff */
[----:B------:R1:W-:Y:S01]  /*c820*/  STL [R1+0x38], R126 ;  /* 0x0000387e01007387 */ /* 0x0003e20000100800 */
[----:B--2---:R-:W-:Y:S02]  /*c830*/  LEA.HI.X.SX32 R128, R124, R2, 0x1, P5 ;  /* 0x000000027c807211 */ /* 0x004fe400028f0eff */
[C---:B------:R-:W-:Y:S01]  /*c840*/  IADD3 R124, P5, PT, R118.reuse, R6, RZ ;  /* 0x00000006767c7210 */ /* 0x040fe20007fbe0ff */
[----:B---3--:R-:W-:Y:S01]  /*c850*/  IMAD.U32 R130, RZ, RZ, UR4 ;  /* 0x00000004ff827e24 */ /* 0x008fe2000f8e00ff */
[----:B------:R-:W-:Y:S02]  /*c860*/  UIMAD UR4, UR29, UR8, URZ ;  /* 0x000000081d0472a4 */ /* 0x000fe4000f8e02ff */
[-C--:B------:R-:W-:Y:S01]  /*c870*/  LEA.HI.X.SX32 R118, R118, R2.reuse, 0x1, P5 ;  /* 0x0000000276767211 */ /* 0x080fe200028f0eff */
[----:B------:R-:W-:Y:S01]  /*c880*/  STL [R1+0x40], R124 ;  /* 0x0000407c01007387 */ /* 0x000fe20000100800 */
[----:B------:R-:W-:-:S03]  /*c890*/  LEA.HI.X.SX32 R130, R130, R2, 0x1, P2 ;  /* 0x0000000282827211 */ /* 0x000fc600010f0eff */
[----:B------:R-:W-:Y:S01]  /*c8a0*/  STL [R1+0x24], R128 ;  /* 0x0000248001007387 */ /* 0x000fe20000100800 */
[----:B-1----:R-:W-:Y:S01]  /*c8b0*/  IMAD.U32 R126, RZ, RZ, UR4 ;  /* 0x00000004ff7e7e24 */ /* 0x002fe2000f8e00ff */
[----:B------:R-:W-:Y:S02]  /*c8c0*/  UIMAD UR4, UR30, UR8, URZ ;  /* 0x000000081e0472a4 */ /* 0x000fe4000f8e02ff */
[----:B------:R1:W-:Y:S02]  /*c8d0*/  STL [R1+0x2c], R122 ;  /* 0x00002c7a01007387 */ /* 0x0003e40000100800 */
[----:B-1----:R-:W-:Y:S02]  /*c8e0*/  LEA.HI.X.SX32 R122, R120, R2, 0x1, P4 ;  /* 0x00000002787a7211 */ /* 0x002fe400020f0eff */
[----:B------:R-:W-:-:S03]  /*c8f0*/  IADD3 R120, P4, PT, R114, R6, RZ ;  /* 0x0000000672787210 */ /* 0x000fc60007f9e0ff */
[----:B------:R1:W-:Y:S01]  /*c900*/  STL [R1+0x34], R122 ;  /* 0x0000347a01007387 */ /* 0x0003e20000100800 */
[----:B------:R-:W-:-:S03]  /*c910*/  LEA.HI.X.SX32 R114, R114, R2, 0x1, P4 ;  /* 0x0000000272727211 */ /* 0x000fc600020f0eff */
[----:B------:R2:W-:Y:S04]  /*c920*/  STL [R1+0x48], R120 ;  /* 0x0000487801007387 */ /* 0x0005e80000100800 */
[----:B------:R-:W-:Y:S01]  /*c930*/  STL [R1+0x970], R134 ;  /* 0x0009708601007387 */ /* 0x000fe20000100800 */
[----:B-1----:R-:W-:-:S03]  /*c940*/  IADD3 R122, P4, PT, R108, R6, RZ ;  /* 0x000000066c7a7210 */ /* 0x002fc60007f9e0ff */
[----:B------:R1:W-:Y:S01]  /*c950*/  STL [R1+0x3c], R118 ;  /* 0x00003c7601007387 */ /* 0x0003e20000100800 */
[----:B--2---:R-:W-:Y:S02]  /*c960*/  IADD3 R120, P5, PT, R112, R6, RZ ;  /* 0x0000000670787210 */ /* 0x004fe40007fbe0ff */
[----:B------:R-:W-:Y:S02]  /*c970*/  LEA.HI.X.SX32 R124, R108, R2, 0x1, P4 ;  /* 0x000000026c7c7211 */ /* 0x000fe400020f0eff */
[-C--:B------:R-:W-:Y:S01]  /*c980*/  IADD3 R108, P4, PT, R102, R6.reuse, RZ ;  /* 0x00000006666c7210 */ /* 0x080fe20007f9e0ff */
[----:B------:R-:W-:Y:S01]  /*c990*/  STL [R1+0x50], R120 ;  /* 0x0000507801007387 */ /* 0x000fe20000100800 */
[----:B-1----:R-:W-:Y:S02]  /*c9a0*/  IADD3 R118, P2, PT, R110, R6, RZ ;  /* 0x000000066e767210 */ /* 0x002fe40007f5e0ff */
[----:B------:R-:W-:-:S03]  /*c9b0*/  LEA.HI.X.SX32 R102, R102, R2, 0x1, P4 ;  /* 0x0000000266667211 */ /* 0x000fc600020f0eff */
[----:B------:R1:W-:Y:S04]  /*c9c0*/  STL [R1+0x58], R118 ;  /* 0x0000587601007387 */ /* 0x0003e80000100800 */
[----:B------:R-:W-:Y:S04]  /*c9d0*/  STL [R1+0x96c], R130 ;  /* 0x00096c8201007387 */ /* 0x000fe80000100800 */
[----:B------:R2:W-:Y:S01]  /*c9e0*/  STL [R1+0x44], R114 ;  /* 0x0000447201007387 */ /* 0x0005e20000100800 */
[-C--:B-1----:R-:W-:Y:S02]  /*c9f0*/  LEA.HI.X.SX32 R118, R112, R2.reuse, 0x1, P5 ;  /* 0x0000000270767211 */ /* 0x082fe400028f0eff */
[----:B------:R-:W-:-:S02]  /*ca00*/  LEA.HI.X.SX32 R112, R110, R2, 0x1, P2 ;  /* 0x000000026e707211 */ /* 0x000fc400010f0eff */
[-C--:B------:R-:W-:Y:S01]  /*ca10*/  IADD3 R110, P2, PT, R104, R6.reuse, RZ ;  /* 0x00000006686e7210 */ /* 0x080fe20007f5e0ff */
[----:B------:R1:W-:Y:S01]  /*ca20*/  STL [R1+0x4c], R118 ;  /* 0x00004c7601007387 */ /* 0x0003e20000100800 */
[----:B--2---:R-:W-:-:S03]  /*ca30*/  IADD3 R114, P5, PT, R106, R6, RZ ;  /* 0x000000066a727210 */ /* 0x004fc60007fbe0ff */
[----:B------:R-:W-:Y:S01]  /*ca40*/  STL [R1+0x60], R122 ;  /* 0x0000607a01007387 */ /* 0x000fe20000100800 */
[----:B------:R-:W-:-:S03]  /*ca50*/  LEA.HI.X.SX32 R106, R106, R2, 0x1, P5 ;  /* 0x000000026a6a7211 */ /* 0x000fc600028f0eff */
[----:B------:R2:W-:Y:S01]  /*ca60*/  STL [R1+0x68], R114 ;  /* 0x0000687201007387 */ /* 0x0005e20000100800 */
[----:B-1----:R-:W-:-:S03]  /*ca70*/  IADD3 R118, P5, PT, R6, UR13, RZ ;  /* 0x0000000d06767c10 */ /* 0x002fc6000ffbe0ff */
[----:B------:R1:W-:Y:S01]  /*ca80*/  STL [R1+0x54], R112 ;  /* 0x0000547001007387 */ /* 0x0003e20000100800 */
[----:B------:R-:W-:Y:S01]  /*ca90*/  LEA.HI.X.SX32 R120, R126, R2, 0x1, P5 ;  /* 0x000000027e787211 */ /* 0x000fe200028f0eff */
[----:B------:R-:W-:Y:S02]  /*caa0*/  IMAD.U32 R126, RZ, RZ, UR4 ;  /* 0x00000004ff7e7e24 */ /* 0x000fe4000f8e00ff */
[----:B------:R-:W-:Y:S01]  /*cab0*/  STL [R1+0x70], R110 ;  /* 0x0000706e01007387 */ /* 0x000fe20000100800 */
[----:B------:R-:W-:Y:S02]  /*cac0*/  UIMAD UR4, UR31, UR8, URZ ;  /* 0x000000081f0472a4 */ /* 0x000fe4000f8e02ff */
[----:B--2---:R-:W-:Y:S01]  /*cad0*/  IMAD.U32 R114, RZ, RZ, UR8 ;  /* 0x00000008ff727e24 */ /* 0x004fe2000f8e00ff */
[----:B------:R-:W-:Y:S01]  /*cae0*/  STL [R1+0x78], R108 ;  /* 0x0000786c01007387 */ /* 0x000fe20000100800 */
[----:B-1----:R-:W-:-:S03]  /*caf0*/  IMAD.U32 R112, RZ, RZ, UR8 ;  /* 0x00000008ff707e24 */ /* 0x002fc6000f8e00ff */
[----:B------:R-:W-:Y:S04]  /*cb00*/  STL [R1+0x5c], R124 ;  /* 0x00005c7c01007387 */ /* 0x000fe80000100800 */
        /* <DEDUP_REMOVED lines=27> */
[----:B------:R-:W-:Y:S01]  /*ccc0*/  STL [R1+0x8c], R96 ;  /* 0x00008c6001007387 */ /* 0x000fe20000100800 */
[-C--:B------:R-:W-:Y:S01]  /*ccd0*/  LEA.HI.X.SX32 R104, R126, R2.reuse, 0x1, P4 ;  /* 0x000000027e687211 */ /* 0x080fe200020f0eff */
[----:B------:R-:W-:Y:S02]  /*cce0*/  IMAD.U32 R126, RZ, RZ, UR4 ;  /* 0x00000004ff7e7e24 */ /* 0x000fe4000f8e00ff */
[----:B------:R-:W-:Y:S01]  /*ccf0*/  STL [R1+0xa8], R94 ;  /* 0x0000a85e01007387 */ /* 0x000fe20000100800 */
[----:B------:R-:W-:Y:S01]  /*cd00*/  UIMAD UR4, UR32, UR8, URZ ;  /* 0x00000008200472a4 */ /* 0x000fe2000f8e02ff */
[----:B--2---:R-:W-:Y:S02]  /*cd10*/  VIADD R98, R0, 0xe9 ;  /* 0x000000e900627836 */ /* 0x004fe40000000000 */
[----:B------:R-:W-:Y:S04]  /*cd20*/  STL [R1+0xb0], R92 ;  /* 0x0000b05c01007387 */ /* 0x000fe80000100800 */
[----:B------:R-:W-:Y:S04]  /*cd30*/  STL [R1+0x94], R108 ;  /* 0x0000946c01007387 */ /* 0x000fe80000100800 */
[----:B------:R1:W-:Y:S02]  /*cd40*/  STL [R1+0x9c], R90 ;  /* 0x00009c5a01007387 */ /* 0x0003e40000100800 */
[----:B-1----:R-:W-:-:S02]  /*cd50*/  LEA.HI.X.SX32 R90, R88, R2, 0x1, P5 ;  /* 0x00000002585a7211 */ /* 0x002fc400028f0eff */
        /* <DEDUP_REMOVED lines=12> */
[-C--:B------:R-:W-:Y:S02]  /*ce20*/  LEA.HI.X.SX32 R70, R70, R2.reuse, 0x1, P5 ;  /* 0x0000000246467211 */ /* 0x080fe400028f0eff */
[----:B------:R-:W-:Y:S01]  /*ce30*/  ISETP.GT.U32.AND P5, PT, R8, R39, PT ;  /* 0x000000270800720c */ /* 0x000fe20003fa4070 */
[----:B------:R1:W-:Y:S04]  /*ce40*/  STL [R1+0xc8], R86 ;  /* 0x0000c85601007387 */ /* 0x0003e80000100800 */
[----:B------:R-:W-:Y:S04]  /*ce50*/  STL [R1+0x97c], R104 ;  /* 0x00097c6801007387 */ /* 0x000fe80000100800 */
[----:B------:R2:W-:Y:S01]  /*ce60*/  STL [R1+0xb4], R82 ;  /* 0x0000b45201007387 */ /* 0x0005e20000100800 */
[----:B-1----:R-:W-:-:S02]  /*ce70*/  LEA.HI.X.SX32 R86, R80, R2, 0x1, P2 ;  /* 0x0000000250567211 */ /* 0x002fc400010f0eff */
[----:B------:R-:W-:Y:S01]  /*ce80*/  LEA.HI.X.SX32 R80, R78, R2, 0x1, P4 ;  /* 0x000000024e507211 */ /* 0x000fe200020f0eff */
[----:B------:R-:W-:Y:S01]  /*ce90*/  @!P5 IMAD.IADD R39, R39, 0x1, -R8 ;  /* 0x000000012727d824 */ /* 0x000fe200078e0a08 */
[-C--:B------:R-:W-:Y:S01]  /*cea0*/  IADD3 R78, P4, PT, R72, R6.reuse, RZ ;  /* 0x00000006484e7210 */ /* 0x080fe20007f9e0ff */
[----:B------:R1:W-:Y:S01]  /*ceb0*/  STL [R1+0xbc], R86 ;  /* 0x0000bc5601007387 */ /* 0x0003e20000100800 */
[----:B--2---:R-:W-:-:S03]  /*cec0*/  IADD3 R82, P2, PT, R74, R6, RZ ;  /* 0x000000064a527210 */ /* 0x004fc60007f5e0ff */
[----:B------:R-:W-:Y:S01]  /*ced0*/  STL [R1+0xd0], R90 ;  /* 0x0000d05a01007387 */ /* 0x000fe20000100800 */
[----:B------:R-:W-:-:S03]  /*cee0*/  LEA.HI.X.SX32 R74, R74, R2, 0x1, P2 ;  /* 0x000000024a4a7211 */ /* 0x000fc600010f0eff */
[----:B------:R-:W-:Y:S01]  /*cef0*/  STL [R1+0xd8], R82 ;  /* 0x0000d85201007387 */ /* 0x000fe20000100800 */
[----:B-1----:R-:W-:-:S03]  /*cf00*/  IADD3 R86, P2, PT, R6, UR20, RZ ;  /* 0x0000001406567c10 */ /* 0x002fc6000ff5e0ff */
[----:B------:R-:W-:Y:S01]  /*cf10*/  STL [R1+0xc4], R80 ;  /* 0x0000c45001007387 */ /* 0x000fe20000100800 */
[-C--:B------:R-:W-:Y:S01]  /*cf20*/  LEA.HI.X.SX32 R88, R126, R2.reuse, 0x1, P2 ;  /* 0x000000027e587211 */ /* 0x080fe200010f0eff */
[----:B------:R-:W-:Y:S02]  /*cf30*/  IMAD.U32 R126, RZ, RZ, UR8 ;  /* 0x00000008ff7e7e24 */ /* 0x000fe4000f8e00ff */
[----:B------:R-:W-:Y:S04]  /*cf40*/  STL [R1+0xe0], R78 ;  /* 0x0000e04e01007387 */ /* 0x000fe80000100800 */
[----:B------:R-:W-:Y:S04]  /*cf50*/  STL [R1+0xe8], R76 ;  /* 0x0000e84c01007387 */ /* 0x000fe80000100800 */
[----:B------:R-:W-:Y:S04]  /*cf60*/  STL [R1+0xcc], R92 ;  /* 0x0000cc5c01007387 */ /* 0x000fe80000100800 */
[----:B------:R1:W-:Y:S02]  /*cf70*/  STL [R1+0xd4], R74 ;  /* 0x0000d44a01007387 */ /* 0x0003e40000100800 */
[----:B-1----:R-:W-:-:S02]  /*cf80*/  LEA.HI.X.SX32 R74, R72, R2, 0x1, P4 ;  /* 0x00000002484a7211 */ /* 0x002fc400020f0eff */
[----:B------:R-:W-:-:S03]  /*cf90*/  IADD3 R72, P4, PT, R47, R6, RZ ;  /* 0x000000062f487210 */ /* 0x000fc60007f9e0ff */
[----:B------:R-:W-:Y:S01]  /*cfa0*/  STL [R1+0xdc], R74 ;  /* 0x0000dc4a01007387 */ /* 0x000fe20000100800 */
[----:B------:R-:W-:-:S03]  /*cfb0*/  LEA.HI.X.SX32 R47, R47, R2, 0x1, P4 ;  /* 0x000000022f2f7211 */ /* 0x000fc600020f0eff */
[----:B------:R-:W-:Y:S04]  /*cfc0*/  STL [R1+0xf0], R72 ;  /* 0x0000f04801007387 */ /* 0x000fe80000100800 */
[----:B------:R-:W-:Y:S04]  /*cfd0*/  STL [R1+0x988], R86 ;  /* 0x0009885601007387 */ /* 0x000fe80000100800 */
[----:B------:R1:W-:Y:S02]  /*cfe0*/  STL [R1+0xe4], R70 ;  /* 0x0000e44601007387 */ /* 0x0003e40000100800 */
[----:B-1----:R-:W-:-:S04]  /*cff0*/  IADD3 R70, P2, PT, R65, R6, RZ ;  /* 0x0000000641467210 */ /* 0x002fc80007f5e0ff */
[----:B------:R-:W-:Y:S01]  /*d000*/  LEA.HI.X.SX32 R65, R65, R2, 0x1, P2 ;  /* 0x0000000241417211 */ /* 0x000fe200010f0eff */
[----:B------:R1:W-:Y:S04]  /*d010*/  STL [R1+0xf8], R70 ;  /* 0x0000f84601007387 */ /* 0x0003e80000100800 */
[----:B------:R-:W-:Y:S04]  /*d020*/  STL [R1+0x984], R88 ;  /* 0x0009845801007387 */ /* 0x000fe80000100800 */
[----:B------:R2:W-:Y:S01]  /*d030*/  STL [R1+0xec], R47 ;  /* 0x0000ec2f01007387 */ /* 0x0005e20000100800 */
[----:B-1----:R-:W-:-:S04]  /*d040*/  IADD3 R70, P4, PT, R45, R6, RZ ;  /* 0x000000062d467210 */ /* 0x002fc80007f9e0ff */
[----:B------:R-:W-:Y:S01]  /*d050*/  LEA.HI.X.SX32 R72, R45, R2, 0x1, P4 ;  /* 0x000000022d487211 */ /* 0x000fe200020f0eff */
[----:B------:R1:W-:Y:S01]  /*d060*/  STL [R1+0x100], R70 ;  /* 0x0001004601007387 */ /* 0x0003e20000100800 */
[----:B--2---:R-:W-:-:S03]  /*d070*/  IMAD R47, R126, 0x2, R49 ;  /* 0x000000027e2f7824 */ /* 0x004fc600078e0231 */
[----:B------:R2:W-:Y:S01]  /*d080*/  STL [R1+0xf4], R65 ;  /* 0x0000f44101007387 */ /* 0x0005e20000100800 */
[----:B------:R-:W-:-:S03]  /*d090*/  IMAD R45, R126, 0x2, R47 ;  /* 0x000000027e2d7824 */ /* 0x000fc600078e022f */
[----:B------:R3:W-:Y:S01]  /*d0a0*/  STL [R1+0xfc], R72 ;  /* 0x0000fc4801007387 */ /* 0x0007e20000100800 */
[----:B------:R-:W-:Y:S01]  /*d0b0*/  IMAD.U32 R126, RZ, RZ, UR4 ;  /* 0x00000004ff7e7e24 */ /* 0x000fe2000f8e00ff */
[-C--:B-1----:R-:W-:Y:S01]  /*d0c0*/  IADD3 R70, P2, PT, R61, R6.reuse, RZ ;  /* 0x000000063d467210 */ /* 0x082fe20007f5e0ff */
[----:B------:R-:W-:Y:S01]  /*d0d0*/  UIMAD UR4, UR11, UR8, URZ ;  /* 0x000000080b0472a4 */ /* 0x000fe2000f8e02ff */
[----:B--2---:R-:W-:-:S03]  /*d0e0*/  IADD3 R65, P4, PT, R59, R6, RZ ;  /* 0x000000063b417210 */ /* 0x004fc60007f9e0ff */
[----:B------:R-:W-:Y:S01]  /*d0f0*/  STL [R1+0x108], R70 ;  /* 0x0001084601007387 */ /* 0x000fe20000100800 */
[----:B------:R-:W-:Y:S01]  /*d100*/  LEA.HI.X.SX32 R61, R61, R2, 0x1, P2 ;  /* 0x000000023d3d7211 */ /* 0x000fe200010f0eff */
[----:B------:R-:W-:Y:S01]  /*d110*/  IMAD.U32 R110, RZ, RZ, UR4 ;  /* 0x00000004ff6e7e24 */ /* 0x000fe2000f8e00ff */
[C---:B---3--:R-:W-:Y:S01]  /*d120*/  IADD3 R72, P2, PT, R57.reuse, R6, RZ ;  /* 0x0000000639487210 */ /* 0x048fe20007f5e0ff */
[----:B------:R1:W-:Y:S01]  /*d130*/  STL [R1+0x110], R65 ;  /* 0x0001104101007387 */ /* 0x0003e20000100800 */
[----:B------:R-:W-:Y:S02]  /*d140*/  USHF.L.U32 UR4, UR14, 0x15, URZ ;  /* 0x000000150e047899 */ /* 0x000fe400080006ff */
[----:B------:R-:W-:Y:S01]  /*d150*/  LEA.HI.X.SX32 R57, R57, R2, 0x1, P2 ;  /* 0x0000000239397211 */ /* 0x000fe200010f0eff */
[----:B------:R-:W-:Y:S01]  /*d160*/  STL [R1+0x118], R72 ;  /* 0x0001184801007387 */ /* 0x000fe20000100800 */
[----:B------:R-:W-:-:S03]  /*d170*/  ULOP3.LUT UR12, UR4, 0x600000, URZ, 0xc0, !UPT ;  /* 0x00600000040c7892 */ /* 0x000fc6000f8ec0ff */
[----:B------:R-:W-:Y:S01]  /*d180*/  STL [R1+0x104], R61 ;  /* 0x0001043d01007387 */ /* 0x000fe20000100800 */
[----:B------:R-:W-:Y:S01]  /*d190*/  UMOV UR4, 0x1 ;  /* 0x0000000100047882 */ /* 0x000fe20000000000 */
[----:B-1----:R-:W-:Y:S02]  /*d1a0*/  LEA.HI.X.SX32 R65, R59, R2, 0x1, P4 ;  /* 0x000000023b417211 */ /* 0x002fe400020f0eff */
[----:B------:R-:W-:-:S03]  /*d1b0*/  IADD3 R59, P4, PT, R43, R6, RZ ;  /* 0x000000062b3b7210 */ /* 0x000fc60007f9e0ff */
[----:B------:R1:W-:Y:S01]  /*d1c0*/  STL [R1+0x10c], R65 ;  /* 0x00010c4101007387 */ /* 0x0003e20000100800 */
[----:B------:R-:W-:-:S03]  /*d1d0*/  LEA.HI.X.SX32 R43, R43, R2, 0x1, P4 ;  /* 0x000000022b2b7211 */ /* 0x000fc600020f0eff */
[----:B------:R-:W-:Y:S04]  /*d1e0*/  STL [R1+0x120], R59 ;  /* 0x0001203b01007387 */ /* 0x000fe80000100800 */
[----:B------:R2:W-:Y:S01]  /*d1f0*/  STL [R1+0x114], R57 ;  /* 0x0001143901007387 */ /* 0x0005e20000100800 */
[----:B-1----:R-:W-:-:S03]  /*d200*/  IADD3 R65, P2, PT, R6, UR21, RZ ;  /* 0x0000001506417c10 */ /* 0x002fc6000ff5e0ff */
[----:B------:R1:W-:Y:S04]  /*d210*/  STL [R1+0x11c], R43 ;  /* 0x00011c2b01007387 */ /* 0x0003e80000100800 */
[----:B------:R-:W-:Y:S01]  /*d220*/  STL [R1+0x990], R65 ;  /* 0x0009904101007387 */ /* 0x000fe20000100800 */
[----:B--2---:R-:W-:-:S04]  /*d230*/  IADD3 R57, P4, PT, R7, R6, RZ ;  /* 0x0000000607397210 */ /* 0x004fc80007f9e0ff */
[----:B------:R-:W-:Y:S01]  /*d240*/  LEA.HI.X.SX32 R7, R7, R2, 0x1, P4 ;  /* 0x0000000207077211 */ /* 0x000fe200020f0eff */
[----:B------:R2:W-:Y:S01]  /*d250*/  STL [R1+0x128], R57 ;  /* 0x0001283901007387 */ /* 0x0005e20000100800 */
[----:B-1----:R-:W-:Y:S01]  /*d260*/  IMAD R43, R114, 0x2, R45 ;  /* 0x00000002722b7824 */ /* 0x002fe200078e022d */
[----:B------:R-:W-:Y:S02]  /*d270*/  IADD3 R114, P4, PT, R47, R6, RZ ;  /* 0x000000062f727210 */ /* 0x000fe40007f9e0ff */
[----:B--2---:R-:W-:Y:S01]  /*d280*/  LEA.HI.X.SX32 R57, R126, R2, 0x1, P2 ;  /* 0x000000027e397211 */ /* 0x004fe200010f0eff */
[----:B------:R-:W-:Y:S01]  /*d290*/  IMAD.U32 R126, RZ, RZ, UR8 ;  /* 0x00000008ff7e7e24 */ /* 0x000fe2000f8e00ff */
[----:B------:R-:W-:-:S04]  /*d2a0*/  IADD3 R59, P2, PT, R49, R6, RZ ;  /* 0x00000006313b7210 */ /* 0x000fc80007f5e0ff */
[----:B------:R-:W-:Y:S01]  /*d2b0*/  LEA.HI.X.SX32 R49, R49, R2, 0x1, P2 ;  /* 0x0000000231317211 */ /* 0x000fe200010f0eff */
[----:B------:R-:W-:Y:S01]  /*d2c0*/  STL [R1+0x130], R59 ;  /* 0x0001303b01007387 */ /* 0x000fe20000100800 */
[----:B------:R-:W-:-:S03]  /*d2d0*/  IADD3 R76, P2, PT, R45, R6, RZ ;  /* 0x000000062d4c7210 */ /* 0x000fc60007f5e0ff */
[----:B------:R-:W-:Y:S01]  /*d2e0*/  STL [R1+0x98c], R57 ;  /* 0x00098c3901007387 */ /* 0x000fe20000100800 */
[----:B------:R-:W-:-:S03]  /*d2f0*/  LEA.HI.X.SX32 R78, R45, R2, 0x1, P2 ;  /* 0x000000022d4e7211 */ /* 0x000fc600010f0eff */
[----:B------:R1:W-:Y:S04]  /*d300*/  STL [R1+0x124], R7 ;  /* 0x0001240701007387 */ /* 0x0003e80000100800 */
[----:B------:R-:W-:Y:S04]  /*d310*/  STL [R1+0x138], R114 ;  /* 0x0001387201007387 */ /* 0x000fe80000100800 */
[----:B------:R2:W-:Y:S01]  /*d320*/  STL [R1+0x12c], R49 ;  /* 0x00012c3101007387 */ /* 0x0005e20000100800 */
[----:B-1----:R-:W-:Y:S01]  /*d330*/  IMAD R7, R126, 0x2, R43 ;  /* 0x000000027e077824 */ /* 0x002fe200078e022b */
[----:B------:R-:W-:-:S02]  /*d340*/  LEA.HI.X.SX32 R126, R47, R2, 0x1, P4 ;  /* 0x000000022f7e7211 */ /* 0x000fc400020f0eff */
[----:B------:R-:W-:Y:S01]  /*d350*/  STL [R1+0x140], R76 ;  /* 0x0001404c01007387 */ /* 0x000fe20000100800 */
[----:B------:R-:W-:Y:S02]  /*d360*/  IMAD R47, R112, 0x2, R7 ;  /* 0x00000002702f7824 */ /* 0x000fe400078e0207 */
[----:B------:R-:W1:Y:S01]  /*d370*/  S2R R112, SR_TID.X ;  /* 0x0000000000707919 */ /* 0x000e620000002100 */
[----:B--2---:R-:W-:-:S04]  /*d380*/  IADD3 R49, P5, PT, R43, R6, RZ ;  /* 0x000000062b317210 */ /* 0x004fc80007fbe0ff */
[----:B------:R-:W-:Y:S01]  /*d390*/  LEA.HI.X.SX32 R45, R43, R2, 0x1, P5 ;  /* 0x000000022b2d7211 */ /* 0x000fe200028f0eff */
[----:B------:R2:W-:Y:S01]  /*d3a0*/  STL [R1+0x148], R49 ;  /* 0x0001483101007387 */ /* 0x0005e20000100800 */
[-C--:B------:R-:W-:Y:S02]  /*d3b0*/  IADD3 R43, P2, PT, R47, R6.reuse, RZ ;  /* 0x000000062f2b7210 */ /* 0x080fe40007f5e0ff */
[----:B------:R-:W-:Y:S01]  /*d3c0*/  ISETP.GT.U32.AND P5, PT, R8, R39, PT ;  /* 0x000000270800720c */ /* 0x000fe20003fa4070 */
[----:B------:R-:W-:Y:S01]  /*d3d0*/  STL [R1+0x134], R126 ;  /* 0x0001347e01007387 */ /* 0x000fe20000100800 */
[----:B--2---:R-:W-:-:S04]  /*d3e0*/  IADD3 R49, P4, PT, R7, R6, RZ ;  /* 0x0000000607317210 */ /* 0x004fc80007f9e0ff */
[----:B------:R-:W-:Y:S01]  /*d3f0*/  LEA.HI.X.SX32 R7, R7, R2, 0x1, P4 ;  /* 0x0000000207077211 */ /* 0x000fe200020f0eff */
[----:B------:R-:W-:Y:S01]  /*d400*/  STL [R1+0x150], R49 ;  /* 0x0001503101007387 */ /* 0x000fe20000100800 */
[----:B------:R-:W-:-:S05]  /*d410*/  IADD3 R6, P4, PT, R6, UR22, RZ ;  /* 0x0000001606067c10 */ /* 0x000fca000ff9e0ff */
[----:B------:R-:W-:Y:S01]  /*d420*/  @!P5 IMAD.IADD R39, R39, 0x1, -R8 ;  /* 0x000000012727d824 */ /* 0x000fe200078e0a08 */
[----:B------:R-:W-:Y:S04]  /*d430*/  STL [R1+0x13c], R78 ;  /* 0x00013c4e01007387 */ /* 0x000fe80000100800 */
[----:B------:R-:W-:Y:S04]  /*d440*/  STL [R1+0x144], R45 ;  /* 0x0001442d01007387 */ /* 0x000fe80000100800 */
[----:B------:R-:W-:Y:S04]  /*d450*/  STL [R1+0x158], R43 ;  /* 0x0001582b01007387 */ /* 0x000fe80000100800 */
[----:B------:R1:W-:Y:S04]  /*d460*/  STL [R1+0x14c], R7 ;  /* 0x00014c0701007387 */ /* 0x0003e80000100800 */
[----:B------:R2:W-:Y:S01]  /*d470*/  STL [R1+0x998], R6 ;  /* 0x0009980601007387 */ /* 0x0005e20000100800 */
[----:B-1----:R-:W-:-:S02]  /*d480*/  SHF.R.U32.HI R7, RZ, 0x6, R112 ;  /* 0x00000006ff077819 */ /* 0x002fc40000011670 */
[-C--:B--2---:R-:W-:Y:S02]  /*d490*/  LEA.HI.X.SX32 R6, R47, R2.reuse, 0x1, P2 ;  /* 0x000000022f067211 */ /* 0x084fe400010f0eff */
[----:B------:R-:W-:Y:S02]  /*d4a0*/  SGXT.U32 R7, R7, 0x1 ;  /* 0x000000010707781a */ /* 0x000fe40000000000 */
[----:B------:R-:W-:Y:S01]  /*d4b0*/  ISETP.GE.AND P2, PT, R98, RZ, PT ;  /* 0x000000ff6200720c */ /* 0x000fe20003f46270 */
[----:B------:R1:W-:Y:S02]  /*d4c0*/  STL [R1+0x154], R6 ;  /* 0x0001540601007387 */ /* 0x0003e40000100800 */
[----:B-1----:R-:W-:Y:S02]  /*d4d0*/  LEA.HI.X.SX32 R6, R110, R2, 0x1, P4 ;  /* 0x000000026e067211 */ /* 0x002fe400020f0eff */
[----:B------:R-:W-:Y:S02]  /*d4e0*/  ISETP.GE.AND P4, PT, R0, RZ, PT ;  /* 0x000000ff0000720c */ /* 0x000fe40003f86270 */
[----:B------:R-:W-:Y:S01]  /*d4f0*/  LOP3.LUT R2, R112, 0x7f, RZ, 0xc0, !PT ;  /* 0x0000007f70027812 */ /* 0x000fe200078ec0ff */
[----:B------:R0:W-:Y:S03]  /*d500*/  STL [R1+0x994], R6 ;  /* 0x0009940601007387 */ /* 0x0001e60000100800 */
[----:B------:R-:W-:Y:S01]  /*d510*/  ISETP.NE.U32.AND P1, PT, R2, RZ, PT ;  /* 0x000000ff0200720c */ /* 0x000fe20003f25070 */
[----:B0-----:R-:W-:-:S06]  /*d520*/  VIADD R6, R3, 0x7f ;  /* 0x0000007f03067836 */ /* 0x001fcc0000000000 */
[----:B------:R-:W-:Y:S01]  /*d530*/  @!P4 IMAD.MOV R39, RZ, RZ, -R39 ;  /* 0x000000ffff27c224 */ /* 0x000fe200078e0a27 */
[----:B------:R-:W-:Y:S01]  /*d540*/  ISETP.GT.AND P0, PT, R6, 0x7f, PT ;  /* 0x0000007f0600780c */ /* 0x000fe20003f04270 */
[----:B------:R-:W-:-:S03]  /*d550*/  IMAD R6, R2, UR9, RZ ;  /* 0x0000000902067c24 */ /* 0x000fc6000f8e02ff */
[----:B------:R-:W-:Y:S02]  /*d560*/  ISETP.LT.AND P5, PT, R7, R3, P0 ;  /* 0x000000030700720c */ /* 0x000fe400007a1270 */
[----:B------:R-:W-:-:S04]  /*d570*/  IADD3 R7, P4, PT, R6, UR18, RZ ;  /* 0x0000001206077c10 */ /* 0x000fc8000ff9e0ff */
[----:B------:R-:W-:Y:S01]  /*d580*/  LEA.HI.X.SX32 R6, R6, UR19, 0x1, P4 ;  /* 0x0000001306067c11 */ /* 0x000fe2000a0f0eff */
[----:B------:R-:W-:Y:S08]  /*d590*/  BRA.U UP0, `(.L_x_5) ;  /* 0x0000000100187547 */ /* 0x000ff0000b800000 */
[----:B------:R-:W-:Y:S01]  /*d5a0*/  ELECT P4, URZ, PT ;  /* 0x0000000000ff782f */ /* 0x000fe20003880000 */
[----:B------:R-:W-:Y:S01]  /*d5b0*/  IMAD.MOV.U32 R43, RZ, RZ, 0x1 ;  /* 0x00000001ff2b7424 */ /* 0x000fe200078e00ff */
[----:B------:R-:W-:Y:S01]  /*d5c0*/  UMOV UR6, 0x40 ;  /* 0x0000004000067882 */ /* 0x000fe20000000000 */
[----:B------:R-:W-:Y:S01]  /*d5d0*/  UVIRTCOUNT.DEALLOC.SMPOOL 0x80 ;  /* 0x000000800000784c */ /* 0x000fe20000000000 */
[----:B------:R-:W-:-:S09]  /*d5e0*/  ULEA UR6, UR5, UR6, 0x18 ;  /* 0x0000000605067291 */ /* 0x000fd2000f8ec0ff */
[----:B------:R0:W-:Y:S03]  /*d5f0*/  @P4 STS.U8 [UR6], R43 ;  /* 0x0000002bff004988 */ /* 0x0001e60008000006 */
.L_x_5:
[----:B------:R-:W-:Y:S01]  /*d600*/  UIADD3 UR12, UPT, UPT, UR7, UR12, URZ ;  /* 0x0000000c070c7290 */ /* 0x000fe2000fffe0ff */
[----:B------:R1:W-:Y:S01]  /*d610*/  STL.64 [R1+0xd68], R132 ;  /* 0x000d688401007387 */ /* 0x0003e20000100a00 */
[----:B------:R-:W-:Y:S01]  /*d620*/  VOTEU.ALL UP1, P1 ;  /* 0x0000000000ff7886 */ /* 0x000fe20000820000 */
[----:B------:R-:W-:Y:S01]  /*d630*/  UIADD3 UR13, UPT, UPT, UR10, 0x14000, URZ ;  /* 0x000140000a0d7890 */ /* 0x000fe2000fffe0ff */
[----:B------:R-:W-:Y:S01]  /*d640*/  @!P3 IMAD.MOV R28, RZ, RZ, -R28 ;  /* 0x000000ffff1cb224 */ /* 0x000fe200078e0a1c */
[----:B------:R-:W-:Y:S01]  /*d650*/  VOTEU.ALL UP2, P1 ;  /* 0x0000000000ff7886 */ /* 0x000fe20000840000 */
[----:B------:R2:W-:Y:S01]  /*d660*/  STL.64 [R1+0xd60], R100 ;  /* 0x000d606401007387 */ /* 0x0005e20000100a00 */
[----:B------:R-:W-:-:S04]  /*d670*/  @!UP1 UIADD3 UR16, UPT, UPT, -UR4, 0x100000, URZ ;  /* 0x0010000004109890 */ /* 0x000fc8000fffe1ff */
[----:B------:R-:W-:Y:S02]  /*d680*/  @!UP1 USHF.L.U32 UR17, UR16, 0xb, URZ ;  /* 0x0000000b10119899 */ /* 0x000fe400080006ff */
[----:B------:R-:W-:Y:S01]  /*d690*/  @!UP1 USHF.L.U32 UR16, UR16, 0x1, URZ ;  /* 0x0000000110109899 */ /* 0x000fe200080006ff */
[----:B------:R-:W-:Y:S01]  /*d6a0*/  @!P2 IMAD.MOV R29, RZ, RZ, -R29 ;  /* 0x000000ffff1da224 */ /* 0x000fe200078e0a1d */
[----:B------:R-:W-:Y:S01]  /*d6b0*/  PRMT R2, RZ, 0x7610, R2 ;  /* 0x00007610ff027816 */ /* 0x000fe20000000002 */
[----:B------:R-:W-:Y:S01]  /*d6c0*/  STTM.16dp32bit_t0_t15.x128 tmem[UR12], RZ ;  /* 0x000000ff000079ed */ /* 0x000fe20008b8000c */
[----:B------:R-:W-:Y:S01]  /*d6d0*/  STTM.16dp32bit_t16_t31.x128 tmem[UR12+0x80], RZ ;  /* 0x000080ff000079ed */ /* 0x000fe20008ba000c */
[----:B------:R-:W3:Y:S02]  /*d6e0*/  FENCE.VIEW.ASYNC.T ;  /* 0x00000000000073c6 */ /* 0x000ee40000000200 */
[----:B---3--:R-:W-:Y:S01]  /*d6f0*/  BAR.SYNC.DEFER_BLOCKING 0x0 ;  /* 0x0000000000007b1d */ /* 0x008fe20000010000 */
[----:B-1----:R-:W-:-:S02]  /*d700*/  PRMT R132, RZ, 0x7610, R132 ;  /* 0x00007610ff847816 */ /* 0x002fc40000000084 */
[C---:B------:R-:W-:Y:S02]  /*d710*/  LOP3.LUT R133, R10.reuse, 0x18, RZ, 0xfc, !PT ;  /* 0x000000180a857812 */ /* 0x040fe400078efcff */
[C---:B--2---:R-:W-:Y:S01]  /*d720*/  LOP3.LUT R101, R10.reuse, 0x10, RZ, 0xfc, !PT ;  /* 0x000000100a657812 */ /* 0x044fe200078efcff */
[----:B------:R-:W1:Y:S01]  /*d730*/  LDCU UR15, c[0x0][0x39c] ;  /* 0x00007380ff0f77ac */ /* 0x000e620008000800 */
[----:B------:R2:W-:Y:S02]  /*d740*/  STL.64 [R1+0xd58], R84 ;  /* 0x000d585401007387 */ /* 0x0005e40000100a00 */
[-C--:B------:R-:W-:Y:S01]  /*d750*/  ISETP.LT.AND P4, PT, R101, R3.reuse, P0 ;  /* 0x000000036500720c */ /* 0x080fe20000781270 */
[----:B------:R-:W3:Y:S01]  /*d760*/  LDCU UR75, c[0x0][0x3b0] ;  /* 0x00007600ff4b77ac */ /* 0x000ee20008000800 */
[----:B------:R-:W-:Y:S01]  /*d770*/  STL.64 [R1+0xd50], R68 ;  /* 0x000d504401007387 */ /* 0x000fe20000100a00 */
[----:B------:R-:W-:Y:S02]  /*d780*/  PRMT R96, RZ, 0x7610, R96 ;  /* 0x00007610ff607816 */ /* 0x000fe40000000060 */
[----:B------:R-:W-:Y:S01]  /*d790*/  PRMT R110, RZ, 0x7610, R110 ;  /* 0x00007610ff6e7816 */ /* 0x000fe2000000006e */
[----:B------:R-:W-:Y:S01]  /*d7a0*/  STL.64 [R1+0xd48], R66 ;  /* 0x000d484201007387 */ /* 0x000fe20000100a00 */
[----:B0-----:R-:W-:Y:S01]  /*d7b0*/  PRMT R43, RZ, 0x7610, R43 ;  /* 0x00007610ff2b7816 */ /* 0x001fe2000000002b */
[----:B------:R-:W0:Y:S02]  /*d7c0*/  LDCU UR6, c[0x0][0x3b0] ;  /* 0x00007600ff0677ac */ /* 0x000e240008000800 */
[----:B------:R4:W-:Y:S01]  /*d7d0*/  STL.64 [R1+0xd40], R62 ;  /* 0x000d403e01007387 */ /* 0x0009e20000100a00 */
[C---:B--2---:R-:W-:Y:S01]  /*d7e0*/  LOP3.LUT R85, R10.reuse, 0x8, RZ, 0xfc, !PT ;  /* 0x000000080a557812 */ /* 0x044fe200078efcff */
[----:B------:R-:W2:Y:S02]  /*d7f0*/  LDCU UR76, c[0x0][0x3b0] ;  /* 0x00007600ff4c77ac */ /* 0x000ea40008000800 */
[----:B------:R-:W0:Y:S02]  /*d800*/  FENCE.VIEW.ASYNC.S ;  /* 0x00000000000073c6 */ /* 0x000e240000000000 */
[----:B0-----:R0:W0:Y:S02]  /*d810*/  @!UP2 SYNCS.EXCH.64 URZ, [UR13], UR16 ;  /* 0x000000100dffa5b2 */ /* 0x0010240008000100 */
[----:B------:R0:W-:Y:S01]  /*d820*/  STL.64 [R1+0xd38], R54 ;  /* 0x000d383601007387 */ /* 0x0001e20000100a00 */
[----:B------:R-:W-:Y:S01]  /*d830*/  ISETP.LT.AND P3, PT, R85, R3, P0 ;  /* 0x000000035500720c */ /* 0x000fe20000761270 */
[----:B------:R-:W0:Y:S02]  /*d840*/  LDCU UR5, c[0x0][0x3b0] ;  /* 0x00007600ff0577ac */ /* 0x000e240008000800 */
[----:B------:R-:W-:Y:S01]  /*d850*/  STL.64 [R1+0xd30], R52 ;  /* 0x000d303401007387 */ /* 0x000fe20000100a00 */
[----:B------:R-:W-:Y:S01]  /*d860*/  PRMT R112, RZ, 0x7610, R112 ;  /* 0x00007610ff707816 */ /* 0x000fe20000000070 */
[----:B------:R-:W1:Y:S01]  /*d870*/  LDCU UR74, c[0x0][0x3b0] ;  /* 0x00007600ff4a77ac */ /* 0x000e620008000800 */
[----:B----4-:R-:W-:Y:S01]  /*d880*/  @P5 IMAD.MOV.U32 R62, RZ, RZ, R142 ;  /* 0x000000ffff3e5224 */ /* 0x010fe200078e008e */
[----:B------:R-:W-:Y:S01]  /*d890*/  STL.64 [R1+0xd28], R50 ;  /* 0x000d283201007387 */ /* 0x000fe20000100a00 */
[----:B------:R-:W-:Y:S01]  /*d8a0*/  @P5 IMAD.MOV.U32 R63, RZ, RZ, R141 ;  /* 0x000000ffff3f5224 */ /* 0x000fe200078e008d */
[----:B------:R-:W-:Y:S01]  /*d8b0*/  PRMT R100, RZ, 0x7610, R100 ;  /* 0x00007610ff647816 */ /* 0x000fe20000000064 */
[----:B------:R-:W4:Y:S01]  /*d8c0*/  LDCU UR73, c[0x0][0x3b0] ;  /* 0x00007600ff4977ac */ /* 0x000f220008000800 */
[----:B0-----:R-:W-:Y:S01]  /*d8d0*/  BAR.SYNC.DEFER_BLOCKING 0x0 ;  /* 0x0000000000007b1d */ /* 0x001fe20000010000 */
[----:B------:R-:W-:-:S02]  /*d8e0*/  LOP3.LUT R68, R10, 0x20, RZ, 0xfc, !PT ;  /* 0x000000200a447812 */ /* 0x000fc400078efcff */
[----:B------:R-:W-:Y:S02]  /*d8f0*/  PRMT R98, RZ, 0x7610, R98 ;  /* 0x00007610ff627816 */ /* 0x000fe40000000062 */
[----:B------:R-:W-:Y:S01]  /*d900*/  PRMT R94, RZ, 0x7610, R94 ;  /* 0x00007610ff5e7816 */ /* 0x000fe2000000005e */
[----:B------:R-:W0:Y:S01]  /*d910*/  LDCU UR72, c[0x0][0x3b0] ;  /* 0x00007600ff4877ac */ /* 0x000e220008000800 */
[----:B------:R-:W-:Y:S01]  /*d920*/  STL.64 [R1+0xd20], R40 ;  /* 0x000d202801007387 */ /* 0x000fe20000100a00 */
[----:B------:R-:W-:Y:S01]  /*d930*/  PRMT R80, RZ, 0x7610, R80 ;  /* 0x00007610ff507816 */ /* 0x000fe20000000050 */
[----:B------:R-:W0:Y:S02]  /*d940*/  LDCU UR71, c[0x0][0x3b0] ;  /* 0x00007600ff4777ac */ /* 0x000e240008000800 */
        /* <DEDUP_REMOVED lines=9> */
[----:B------:R-:W2:Y:S01]  /*d9e0*/  @P5 LDG.E.U8 R132, desc[UR24][R62.64] ;  /* 0x000000183e845981 */ /* 0x000ea2000c1e1100 */
        /* <DEDUP_REMOVED lines=12> */
[----:B------:R-:W0:Y:S03]  /*dab0*/  LDCU UR63, c[0x0][0x3b0] ;  /* 0x00007600ff3f77ac */ /* 0x000e260008000800 */
[----:B------:R-:W-:Y:S01]  /*dac0*/  STL.64 [R1+0xce0], R6 ;  /* 0x000ce00601007387 */ /* 0x000fe20000100a00 */
[----:B------:R-:W0:Y:S03]  /*dad0*/  LDCU UR62, c[0x0][0x3b0] ;  /* 0x00007600ff3e77ac */ /* 0x000e260008000800 */
[----:B------:R-:W-:Y:S01]  /*dae0*/  STL.64 [R1+0xcd8], R8 ;  /* 0x000cd80801007387 */ /* 0x000fe20000100a00 */
[----:B------:R-:W0:Y:S03]  /*daf0*/  LDCU UR61, c[0x0][0x3b0] ;  /* 0x00007600ff3d77ac */ /* 0x000e260008000800 */
[----:B------:R-:W-:Y:S01]  /*db00*/  STL [R1+0xb6c], R117 ;  /* 0x000b6c7501007387 */ /* 0x000fe20000100800 */
[----:B------:R-:W0:Y:S03]  /*db10*/  LDCU UR60, c[0x0][0x3b0] ;  /* 0x00007600ff3c77ac */ /* 0x000e260008000800 */
[----:B------:R-:W-:Y:S01]  /*db20*/  STL [R1+0xa84], R142 ;  /* 0x000a848e01007387 */ /* 0x000fe20000100800 */
[----:B------:R-:W0:Y:S03]  /*db30*/  LDCU UR59, c[0x0][0x3b0] ;  /* 0x00007600ff3b77ac */ /* 0x000e260008000800 */
[----:B------:R-:W-:Y:S01]  /*db40*/  STL [R1+0xa80], R141 ;  /* 0x000a808d01007387 */ /* 0x000fe20000100800 */
[----:B------:R-:W0:Y:S03]  /*db50*/  LDCU UR58, c[0x0][0x3b0] ;  /* 0x00007600ff3a77ac */ /* 0x000e260008000800 */
[----:B------:R-:W3:Y:S01]  /*db60*/  LDL.LU R62, [R1+0x20c] ;  /* 0x00020c00013e7983 */ /* 0x000ee20000300800 */
[----:B------:R-:W-:Y:S01]  /*db70*/  PRMT R54, RZ, 0x7610, R54 ;  /* 0x00007610ff367816 */ /* 0x000fe20000000036 */
[----:B------:R-:W0:Y:S02]  /*db80*/  LDCU UR57, c[0x0][0x3b0] ;  /* 0x00007600ff3977ac */ /* 0x000e240008000800 */
[----:B------:R-:W3:Y:S01]  /*db90*/  LDL R63, [R1+0xc] ;  /* 0x00000c00013f7983 */ /* 0x000ee20000100800 */
[----:B------:R-:W-:Y:S01]  /*dba0*/  ISETP.LT.AND P5, PT, R133, R3, P0 ;  /* 0x000000038500720c */ /* 0x000fe200007a1270 */
[----:B------:R-:W0:Y:S02]  /*dbb0*/  LDCU UR56, c[0x0][0x3b0] ;  /* 0x00007600ff3877ac */ /* 0x000e240008000800 */
[----:B------:R-:W3:Y:S01]  /*dbc0*/  LDL R66, [R1+0x10] ;  /* 0x0000100001427983 */ /* 0x000ee20000100800 */
[----:B------:R-:W-:Y:S01]  /*dbd0*/  @P3 IMAD.MOV.U32 R133, RZ, RZ, R149 ;  /* 0x000000ffff853224 */ /* 0x000fe200078e0095 */
[----:B------:R-:W0:Y:S02]  /*dbe0*/  LDCU UR55, c[0x0][0x3b0] ;  /* 0x00007600ff3777ac */ /* 0x000e240008000800 */
[----:B------:R-:W3:Y:S01]  /*dbf0*/  LDL.LU R67, [R1+0x204] ;  /* 0x0002040001437983 */ /* 0x000ee20000300800 */
[----:B------:R-:W0:Y:S03]  /*dc00*/  LDCU UR54, c[0x0][0x3b0] ;  /* 0x00007600ff3677ac */ /* 0x000e260008000800 */
[----:B------:R-:W3:Y:S01]  /*dc10*/  LDL R84, [R1+0x2c] ;  /* 0x00002c0001547983 */ /* 0x000ee20000100800 */
[----:B------:R-:W0:Y:S03]  /*dc20*/  LDCU UR53, c[0x0][0x3b0] ;  /* 0x00007600ff3577ac */ /* 0x000e260008000800 */
[----:B------:R-:W3:Y:S01]  /*dc30*/  LDL R85, [R1+0x30] ;  /* 0x0000300001557983 */ /* 0x000ee20000100800 */
[----:B------:R-:W0:Y:S01]  /*dc40*/  LDCU UR52, c[0x0][0x3b0] ;  /* 0x00007600ff3477ac */ /* 0x000e220008000800 */
        /* <DEDUP_REMOVED lines=27> */
[----:B--2---:R2:W-:Y:S02]  /*de00*/  STL [R1+0x534], R132 ;  /* 0x0005348401007387 */ /* 0x0045e40000100800 */
[----:B--2---:R-:W-:-:S05]  /*de10*/  @P3 IMAD.MOV.U32 R132, RZ, RZ, R150 ;  /* 0x000000ffff843224 */ /* 0x004fca00078e0096 */
[----:B------:R2:W3:Y:S02]  /*de20*/  @P3 LDG.E.U8 R54, desc[UR24][R132.64] ;  /* 0x0000001884363981 */ /* 0x0004e4000c1e1100 */
[----:B--2---:R-:W-:Y:S02]  /*de30*/  @P4 IMAD.MOV.U32 R132, RZ, RZ, R156 ;  /* 0x000000ffff844224 */ /* 0x004fe400078e009c */
[----:B------:R-:W-:-:S05]  /*de40*/  @P4 IMAD.MOV.U32 R133, RZ, RZ, R155 ;  /* 0x000000ffff854224 */ /* 0x000fca00078e009b */
[----:B------:R-:W2:Y:S01]  /*de50*/  @P4 LDG.E.U8 R100, desc[UR24][R132.64] ;  /* 0x0000001884644981 */ /* 0x000ea2000c1e1100 */
[----:B------:R-:W-:-:S03]  /*de60*/  ISETP.LT.AND P3, PT, R68, R3, P0 ;  /* 0x000000034400720c */ /* 0x000fc60000761270 */
[----:B------:R-:W-:Y:S04]  /*de70*/  STL [R1+0xa8c], R150 ;  /* 0x000a8c9601007387 */ /* 0x000fe80000100800 */
[----:B------:R-:W-:Y:S01]  /*de80*/  STL [R1+0xa88], R149 ;  /* 0x000a889501007387 */ /* 0x000fe20000100800 */
[----:B------:R-:W-:Y:S01]  /*de90*/  PRMT R55, RZ, 0x7610, R55 ;  /* 0x00007610ff377816 */ /* 0x000fe20000000037 */
[----:B------:R-:W-:Y:S01]  /*dea0*/  @P5 IMAD.MOV.U32 R101, RZ, RZ, R163 ;  /* 0x000000ffff655224 */ /* 0x000fe200078e00a3 */
[----:B------:R-:W-:Y:S02]  /*deb0*/  PRMT R53, RZ, 0x7610, R53 ;  /* 0x00007610ff357816 */ /* 0x000fe40000000035 */
[----:B------:R-:W-:Y:S01]  /*dec0*/  PRMT R50, RZ, 0x7610, R50 ;  /* 0x00007610ff327816 */ /* 0x000fe20000000032 */
[----:B---3--:R-:W-:Y:S04]  /*ded0*/  STL [R1+0x530], R54 ;  /* 0x0005303601007387 */ /* 0x008fe80000100800 */
[----:B------:R-:W3:Y:S04]  /*dee0*/  LDL R68, [R1+0x44] ;  /* 0x0000440001447983 */ /* 0x000ee80000100800 */
[----:B------:R-:W4:Y:S04]  /*def0*/  LDL R69, [R1+0x48] ;  /* 0x0000480001457983 */ /* 0x000f280000100800 */
[----:B------:R-:W-:Y:S04]  /*df00*/  STL [R1+0xa94], R156 ;  /* 0x000a949c01007387 */ /* 0x000fe80000100800 */
[----:B------:R-:W-:Y:S04]  /*df10*/  STL [R1+0xa90], R155 ;  /* 0x000a909b01007387 */ /* 0x000fe80000100800 */
[----:B------:R-:W4:Y:S04]  /*df20*/  LDL.LU.64 R132, [R1+0xd68] ;  /* 0x000d680001847983 */ /* 0x000f280000300a00 */
[----:B--2---:R2:W-:Y:S02]  /*df30*/  STL [R1+0x52c], R100 ;  /* 0x00052c6401007387 */ /* 0x0045e40000100800 */
[----:B--2---:R-:W-:-:S05]  /*df40*/  @P5 IMAD.MOV.U32 R100, RZ, RZ, R164 ;  /* 0x000000ffff645224 */ /* 0x004fca00078e00a4 */
[----:B------:R-:W2:Y:S01]  /*df50*/  @P5 LDG.E.U8 R55, desc[UR24][R100.64] ;  /* 0x0000001864375981 */ /* 0x000ea2000c1e1100 */
[----:B------:R-:W-:Y:S01]  /*df60*/  ISETP.GE.AND P5, PT, R62, RZ, PT ;  /* 0x000000ff3e00720c */ /* 0x000fe20003fa6270 */
[----:B------:R-:W-:Y:S01]  /*df70*/  @P3 IMAD.MOV.U32 R62, RZ, RZ, R66 ;  /* 0x000000ffff3e3224 */ /* 0x000fe200078e0042 */
[----:B------:R-:W-:-:S04]  /*df80*/  LOP3.LUT R54, R10, 0x28, RZ, 0xfc, !PT ;  /* 0x000000280a367812 */ /* 0x000fc800078efcff */
[----:B------:R0:W2:Y:S01]  /*df90*/  @P3 LDG.E.U8 R53, desc[UR24][R62.64] ;  /* 0x000000183e353981 */ /* 0x0000a2000c1e1100 */
[----:B------:R-:W-:-:S13]  /*dfa0*/  ISETP.LT.AND P4, PT, R54, R3, P0 ;  /* 0x000000033600720c */ /* 0x000fda0000781270 */
[----:B0-----:R-:W-:Y:S02]  /*dfb0*/  @P4 IMAD.MOV.U32 R62, RZ, RZ, R85 ;  /* 0x000000ffff3e4224 */ /* 0x001fe400078e0055 */
[----:B------:R-:W-:-:S05]  /*dfc0*/  @P4 IMAD.MOV.U32 R63, RZ, RZ, R84 ;  /* 0x000000ffff3f4224 */ /* 0x000fca00078e0054 */
[----:B------:R0:W2:Y:S01]  /*dfd0*/  @P4 LDG.E.U8 R50, desc[UR24][R62.64] ;  /* 0x000000183e324981 */ /* 0x0000a2000c1e1100 */
[----:B------:R-:W-:-:S04]  /*dfe0*/  LOP3.LUT R54, R10, 0x30, RZ, 0xfc, !PT ;  /* 0x000000300a367812 */ /* 0x000fc800078efcff */
[----:B------:R-:W-:Y:S01]  /*dff0*/  ISETP.LT.AND P2, PT, R54, R3, P0 ;  /* 0x000000033600720c */ /* 0x000fe20000741270 */
[----:B------:R-:W-:Y:S04]  /*e000*/  STL [R1+0xa9c], R164 ;  /* 0x000a9ca401007387 */ /* 0x000fe80000100800 */
[----:B------:R-:W-:Y:S01]  /*e010*/  STL [R1+0xa98], R163 ;  /* 0x000a98a301007387 */ /* 0x000fe20000100800 */
[----:B0-----:R-:W-:-:S03]  /*e020*/  LOP3.LUT R62, R10, 0x38, RZ, 0xfc, !PT ;  /* 0x000000380a3e7812 */ /* 0x001fc600078efcff */
[----:B------:R-:W2:Y:S01]  /*e030*/  LDL.LU.64 R100, [R1+0xd60] ;  /* 0x000d600001647983 */ /* 0x000ea20000300a00 */
[----:B------:R-:W-:-:S03]  /*e040*/  PRMT R51, RZ, 0x7610, R51 ;  /* 0x00007610ff337816 */ /* 0x000fc60000000033 */
[----:B------:R-:W2:Y:S01]  /*e050*/  LDL R54, [R1+0x64] ;  /* 0x0000640001367983 */ /* 0x000ea20000100800 */
[----:B------:R-:W-:Y:S02]  /*e060*/  ISETP.LT.AND P4, PT, R62, R3, P0 ;  /* 0x000000033e00720c */ /* 0x000fe40000781270 */
[----:B------:R-:W-:Y:S01]  /*e070*/  ISETP.GE.AND P3, PT, R67, RZ, PT ;  /* 0x000000ff4300720c */ /* 0x000fe20003f66270 */
[----:B---3--:R-:W-:Y:S02]  /*e080*/  @P2 IMAD.MOV.U32 R63, RZ, RZ, R68 ;  /* 0x000000ffff3f2224 */ /* 0x008fe400078e0044 */
[----:B----4-:R-:W-:-:S05]  /*e090*/  @P2 IMAD.MOV.U32 R62, RZ, RZ, R69 ;  /* 0x000000ffff3e2224 */ /* 0x010fca00078e0045 */
[----:B------:R-:W3:Y:S04]  /*e0a0*/  @P2 LDG.E.U8 R51, desc[UR24][R62.64] ;  /* 0x000000183e332981 */ /* 0x000ee8000c1e1100 */
[----:B--2---:R0:W-:Y:S04]  /*e0b0*/  STL [R1+0x528], R55 ;  /* 0x0005283701007387 */ /* 0x0041e80000100800 */
[----:B0-----:R-:W2:Y:S04]  /*e0c0*/  LDL R55, [R1+0x68] ;  /* 0x0000680001377983 */ /* 0x001ea80000100800 */
[----:B------:R0:W-:Y:S04]  /*e0d0*/  STL [R1+0x524], R53 ;  /* 0x0005243501007387 */ /* 0x0001e80000100800 */
[----:B0-----:R-:W4:Y:S04]  /*e0e0*/  LDL.LU R53, [R1+0x210] ;  /* 0x0002100001357983 */ /* 0x001f280000300800 */
[----:B------:R-:W4:Y:S04]  /*e0f0*/  LDL R84, [R1+0x7c] ;  /* 0x00007c0001547983 */ /* 0x000f280000100800 */
[----:B------:R-:W4:Y:S04]  /*e100*/  LDL R85, [R1+0x80] ;  /* 0x0000800001557983 */ /* 0x000f280000100800 */
[----:B------:R0:W-:Y:S04]  /*e110*/  STL [R1+0x520], R50 ;  /* 0x0005203201007387 */ /* 0x0001e80000100800 */
[----:B------:R-:W4:Y:S04]  /*e120*/  LDL R66, [R1+0xb4] ;  /* 0x0000b40001427983 */ /* 0x000f280000100800 */
[----:B------:R-:W4:Y:S04]  /*e130*/  LDL R67, [R1+0xb8] ;  /* 0x0000b80001437983 */ /* 0x000f280000100800 */
[----:B------:R-:W4:Y:S04]  /*e140*/  LDL R68, [R1+0x9c] ;  /* 0x00009c0001447983 */ /* 0x000f280000100800 */
[----:B------:R-:W4:Y:S01]  /*e150*/  LDL R69, [R1+0xa0] ;  /* 0x0000a00001457983 */ /* 0x000f220000100800 */
[----:B0-----:R-:W-:-:S04]  /*e160*/  LOP3.LUT R50, R10, 0x40, RZ, 0xfc, !PT ;  /* 0x000000400a327812 */ /* 0x001fc800078efcff */
[-C--:B------:R-:W-:Y:S02]  /*e170*/  ISETP.LT.AND P2, PT, R50, R3.reuse, P0 ;  /* 0x000000033200720c */ /* 0x080fe40000741270 */
[----:B------:R-:W-:Y:S01]  /*e180*/  LOP3.LUT R50, R10, 0x50, RZ, 0xfc, !PT ;  /* 0x000000500a327812 */ /* 0x000fe200078efcff */
[----:B------:R-:W-:Y:S01]  /*e190*/  @!P5 IMAD.MOV R30, RZ, RZ, -R30 ;  /* 0x000000ffff1ed224 */ /* 0x000fe200078e0a1e */
[----:B------:R-:W-:Y:S01]  /*e1a0*/  PRMT R40, RZ, 0x7610, R40 ;  /* 0x00007610ff287816 */ /* 0x000fe20000000028 */
[----:B------:R-:W-:Y:S01]  /*e1b0*/  @!P3 IMAD.MOV R31, RZ, RZ, -R31 ;  /* 0x000000ffff1fb224 */ /* 0x000fe200078e0a1f */
[----:B------:R-:W-:Y:S02]  /*e1c0*/  PRMT R41, RZ, 0x7610, R41 ;  /* 0x00007610ff297816 */ /* 0x000fe40000000029 */
[----:B------:R-:W-:Y:S02]  /*e1d0*/  ISETP.LT.AND P3, PT, R50, R3, P0 ;  /* 0x000000033200720c */ /* 0x000fe40000761270 */
[----:B------:R-:W-:Y:S01]  /*e1e0*/  PRMT R52, RZ, 0x7610, R52 ;  /* 0x00007610ff347816 */ /* 0x000fe20000000034 */
[----:B---3--:R0:W-:Y:S01]  /*e1f0*/  STL [R1+0x51c], R51 ;  /* 0x00051c3301007387 */ /* 0x0081e20000100800 */
[----:B------:R-:W-:-:S03]  /*e200*/  PRMT R163, RZ, 0x7610, R163 ;  /* 0x00007610ffa37816 */ /* 0x000fc600000000a3 */
[----:B------:R-:W3:Y:S04]  /*e210*/  LDL R62, [R1+0xd4] ;  /* 0x0000d400013e7983 */ /* 0x000ee80000100800 */
[----:B------:R-:W3:Y:S01]  /*e220*/  LDL R63, [R1+0xd8] ;  /* 0x0000d800013f7983 */ /* 0x000ee20000100800 */
[----:B0-----:R-:W-:-:S04]  /*e230*/  LOP3.LUT R51, R10, 0x48, RZ, 0xfc, !PT ;  /* 0x000000480a337812 */ /* 0x001fc800078efcff */
[----:B------:R-:W-:Y:S01]  /*e240*/  ISETP.LT.AND P5, PT, R51, R3, P0 ;  /* 0x000000033300720c */ /* 0x000fe200007a1270 */
[----:B------:R-:W-:Y:S02]  /*e250*/  @P4 IMAD.MOV.U32 R51, RZ, RZ, R54 ;  /* 0x000000ffff334224 */ /* 0x000fe400078e0036 */
[----:B------:R-:W3:Y:S01]  /*e260*/  LDL R54, [R1+0xec] ;  /* 0x0000ec0001367983 */ /* 0x000ee20000100800 */
[----:B--2---:R-:W-:-:S03]  /*e270*/  @P4 IMAD.MOV.U32 R50, RZ, RZ, R55 ;  /* 0x000000ffff324224 */ /* 0x004fc600078e0037 */
[----:B------:R-:W2:Y:S04]  /*e280*/  LDL R55, [R1+0xf0] ;  /* 0x0000f00001377983 */ /* 0x000ea80000100800 */
[----:B------:R0:W2:Y:S01]  /*e290*/  @P4 LDG.E.U8 R41, desc[UR24][R50.64] ;  /* 0x0000001832294981 */ /* 0x0000a2000c1e1100 */
[----:B----4-:R-:W-:-:S04]  /*e2a0*/  @P2 LOP3.LUT R85, R85, R84, RZ, 0x3c, !PT ;  /* 0x0000005455552212 */ /* 0x010fc800078e3cff */
[----:B------:R-:W-:-:S04]  /*e2b0*/  @P2 LOP3.LUT R84, R85, R84, RZ, 0x3c, !PT ;  /* 0x0000005455542212 */ /* 0x000fc800078e3cff */
[----:B------:R-:W-:-:S05]  /*e2c0*/  @P2 LOP3.LUT R85, R85, R84, RZ, 0x3c, !PT ;  /* 0x0000005455552212 */ /* 0x000fca00078e3cff */
[----:B------:R-:W4:Y:S01]  /*e2d0*/  @P2 LDG.E.U8 R40, desc[UR24][R84.64] ;  /* 0x0000001854282981 */ /* 0x000f22000c1e1100 */
[----:B------:R-:W-:-:S04]  /*e2e0*/  @P3 LOP3.LUT R67, R67, R66, RZ, 0x3c, !PT ;  /* 0x0000004243433212 */ /* 0x000fc800078e3cff */
[----:B------:R-:W-:-:S04]  /*e2f0*/  @P3 LOP3.LUT R66, R67, R66, RZ, 0x3c, !PT ;  /* 0x0000004243423212 */ /* 0x000fc800078e3cff */
[----:B------:R-:W-:Y:S01]  /*e300*/  @P3 LOP3.LUT R67, R67, R66, RZ, 0x3c, !PT ;  /* 0x0000004243433212 */ /* 0x000fe200078e3cff */
[----:B------:R-:W2:Y:S04]  /*e310*/  LDL.LU.64 R84, [R1+0xd58] ;  /* 0x000d580001547983 */ /* 0x000ea80000300a00 */
[----:B------:R-:W2:Y:S01]  /*e320*/  @P3 LDG.E.U8 R52, desc[UR24][R66.64] ;  /* 0x0000001842343981 */ /* 0x000ea2000c1e1100 */
[----:B------:R-:W-:-:S04]  /*e330*/  @P5 LOP3.LUT R69, R69, R68, RZ, 0x3c, !PT ;  /* 0x0000004445455212 */ /* 0x000fc800078e3cff */
[----:B------:R-:W-:-:S04]  /*e340*/  @P5 LOP3.LUT R68, R69, R68, RZ, 0x3c, !PT ;  /* 0x0000004445445212 */ /* 0x000fc800078e3cff */
[----:B------:R-:W-:-:S05]  /*e350*/  @P5 LOP3.LUT R69, R69, R68, RZ, 0x3c, !PT ;  /* 0x0000004445455212 */ /* 0x000fca00078e3cff */
[----:B------:R-:W3:Y:S01]  /*e360*/  @P5 LDG.E.U8 R163, desc[UR24][R68.64] ;  /* 0x0000001844a35981 */ /* 0x000ee2000c1e1100 */
[----:B0-----:R-:W-:Y:S02]  /*e370*/  LOP3.LUT R50, R10, 0x58, RZ, 0xfc, !PT ;  /* 0x000000580a327812 */ /* 0x001fe400078efcff */
[----:B------:R-:W-:Y:S02]  /*e380*/  ISETP.GE.AND P4, PT, R53, RZ, PT ;  /* 0x000000ff3500720c */ /* 0x000fe40003f86270 */
[----:B------:R-:W-:Y:S02]  /*e390*/  ISETP.LT.AND P2, PT, R50, R3, P0 ;  /* 0x000000033200720c */ /* 0x000fe40000741270 */
[----:B------:R-:W-:-:S04]  /*e3a0*/  LOP3.LUT R53, R10, 0x60, RZ, 0xfc, !PT ;  /* 0x000000600a357812 */ /* 0x000fc800078efcff */
[----:B------:R-:W-:Y:S01]  /*e3b0*/  ISETP.LT.AND P5, PT, R53, R3, P0 ;  /* 0x000000033500720c */ /* 0x000fe200007a1270 */
[----:B----4-:R0:W-:Y:S04]  /*e3c0*/  STL [R1+0x514], R40 ;  /* 0x0005142801007387 */ /* 0x0101e80000100800 */
[----:B0-----:R-:W4:Y:S04]  /*e3d0*/  LDL R40, [R1+0x10c] ;  /* 0x00010c0001287983 */ /* 0x001f280000100800 */
[----:B--2---:R0:W-:Y:S04]  /*e3e0*/  STL [R1+0x518], R41 ;  /* 0x0005182901007387 */ /* 0x0041e80000100800 */
[----:B------:R-:W2:Y:S04]  /*e3f0*/  LDL R50, [R1+0x124] ;  /* 0x0001240001327983 */ /* 0x000ea80000100800 */
[----:B------:R-:W2:Y:S04]  /*e400*/  LDL R51, [R1+0x128] ;  /* 0x0001280001337983 */ /* 0x000ea80000100800 */
[----:B0-----:R-:W4:Y:S04]  /*e410*/  LDL R41, [R1+0x110] ;  /* 0x0001100001297983 */ /* 0x001f280000100800 */
[----:B------:R-:W2:Y:S04]  /*e420*/  LDL.LU.64 R68, [R1+0xd50] ;  /* 0x000d500001447983 */ /* 0x000ea80000300a00 */
[----:B------:R-:W2:Y:S04]  /*e430*/  LDL.LU.64 R66, [R1+0xd48] ;  /* 0x000d480001427983 */ /* 0x000ea80000300a00 */
[----:B------:R0:W-:Y:S04]  /*e440*/  STL [R1+0x50c], R52 ;  /* 0x00050c3401007387 */ /* 0x0001e80000100800 */
[----:B------:R-:W2:Y:S04]  /*e450*/  LDL R53, [R1+0x148] ;  /* 0x0001480001357983 */ /* 0x000ea80000100800 */
[----:B0-----:R-:W2:Y:S04]  /*e460*/  LDL R52, [R1+0x144] ;  /* 0x0001440001347983 */ /* 0x001ea80000100800 */
[----:B---3--:R0:W-:Y:S02]  /*e470*/  STL [R1+0x510], R163 ;  /* 0x000510a301007387 */ /* 0x0081e40000100800 */
[----:B0-----:R-:W-:-:S02]  /*e480*/  LOP3.LUT R163, R10, 0x68, RZ, 0xfc, !PT ;  /* 0x000000680aa37812 */ /* 0x001fc400078efcff */
[----:B------:R-:W-:Y:S02]  /*e490*/  LOP3.LUT R163, R10, 0x70, RZ, 0xfc, !PT ;  /* 0x000000700aa37812 */ /* 0x000fe400078efcff */
[----:B------:R-:W0:Y:S02]  /*e4a0*/  S2R R10, SR_TID.X ;  /* 0x00000000000a7919 */ /* 0x000e240000002100 */
[----:B0-----:R-:W-:-:S04]  /*e4b0*/  SHF.R.U32.HI R10, RZ, 0x6, R10 ;  /* 0x00000006ff0a7819 */ /* 0x001fc8000001160a */
[----:B------:R-:W-:-:S04]  /*e4c0*/  SGXT.U32 R10, R10, 0x1 ;  /* 0x000000010a0a781a */ /* 0x000fc80000000000 */
[----:B------:R-:W-:-:S04]  /*e4d0*/  LOP3.LUT R10, R10, 0x68, RZ, 0xfc, !PT ;  /* 0x000000680a0a7812 */ /* 0x000fc800078efcff */
[----:B------:R-:W-:Y:S02]  /*e4e0*/  ISETP.LT.AND P3, PT, R10, R3, P0 ;  /* 0x000000030a00720c */ /* 0x000fe40000761270 */
[----:B------:R-:W0:Y:S01]  /*e4f0*/  S2R R10, SR_TID.X ;  /* 0x00000000000a7919 */ /* 0x000e220000002100 */
[----:B------:R-:W-:Y:S02]  /*e500*/  @P2 LOP3.LUT R63, R63, R62, RZ, 0x3c, !PT ;  /* 0x0000003e3f3f2212 */ /* 0x000fe400078e3cff */
[----:B------:R-:W-:Y:S02]  /*e510*/  @P5 LOP3.LUT R55, R55, R54, RZ, 0x3c, !PT ;  /* 0x0000003637375212 */ /* 0x000fe400078e3cff */
[C---:B------:R-:W-:Y:S02]  /*e520*/  @P2 LOP3.LUT R62, R63.reuse, R62, RZ, 0x3c, !PT ;  /* 0x0000003e3f3e2212 */ /* 0x040fe400078e3cff */
[----:B------:R-:W-:Y:S02]  /*e530*/  PRMT R164, RZ, 0x7610, R164 ;  /* 0x00007610ffa47816 */ /* 0x000fe400000000a4 */
[----:B------:R-:W-:-:S02]  /*e540*/  @P2 LOP3.LUT R63, R63, R62, RZ, 0x3c, !PT ;  /* 0x0000003e3f3f2212 */ /* 0x000fc400078e3cff */
[----:B------:R-:W-:Y:S02]  /*e550*/  @P5 LOP3.LUT R54, R55, R54, RZ, 0x3c, !PT ;  /* 0x0000003637365212 */ /* 0x000fe400078e3cff */
[----:B------:R-:W-:Y:S01]  /*e560*/  PRMT R19, RZ, 0x7610, R19 ;  /* 0x00007610ff137816 */ /* 0x000fe20000000013 */
[----:B------:R-:W3:Y:S01]  /*e570*/  @P2 LDG.E.U8 R164, desc[UR24][R62.64] ;  /* 0x000000183ea42981 */ /* 0x000ee2000c1e1100 */
[----:B------:R-:W-:Y:S02]  /*e580*/  ISETP.LT.AND P2, PT, R163, R3, P0 ;  /* 0x00000003a300720c */ /* 0x000fe40000741270 */
[----:B------:R-:W-:Y:S02]  /*e590*/  @P5 LOP3.LUT R55, R55, R54, RZ, 0x3c, !PT ;  /* 0x0000003637375212 */ /* 0x000fe400078e3cff */
[----:B------:R-:W-:-:S03]  /*e5a0*/  PRMT R25, RZ, 0x7610, R25 ;  /* 0x00007610ff197816 */ /* 0x000fc60000000019 */
[----:B------:R-:W3:Y:S01]  /*e5b0*/  @P5 LDG.E.U8 R19, desc[UR24][R54.64] ;  /* 0x0000001836135981 */ /* 0x000ee2000c1e1100 */
[----:B------:R-:W-:Y:S02]  /*e5c0*/  PRMT R17, RZ, 0x7610, R17 ;  /* 0x00007610ff117816 */ /* 0x000fe40000000011 */
[----:B------:R-:W-:Y:S01]  /*e5d0*/  PRMT R18, RZ, 0x7610, R18 ;  /* 0x00007610ff127816 */ /* 0x000fe20000000012 */
[----:B------:R-:W3:Y:S01]  /*e5e0*/  LDL.LU.64 R62, [R1+0xd40] ;  /* 0x000d4000013e7983 */ /* 0x000ee20000300a00 */
[----:B0-----:R-:W-:-:S03]  /*e5f0*/  SHF.R.U32.HI R10, RZ, 0x6, R10 ;  /* 0x00000006ff0a7819 */ /* 0x001fc6000001160a */
[----:B------:R-:W3:Y:S01]  /*e600*/  LDL.LU.64 R54, [R1+0xd38] ;  /* 0x000d380001367983 */ /* 0x000ee20000300a00 */
[----:B------:R-:W-:-:S04]  /*e610*/  SGXT.U32 R10, R10, 0x1 ;  /* 0x000000010a0a781a */ /* 0x000fc80000000000 */
[----:B------:R-:W-:-:S04]  /*e620*/  LOP3.LUT R163, R10, 0x78, RZ, 0xfc, !PT ;  /* 0x000000780aa37812 */ /* 0x000fc800078efcff */
[----:B------:R-:W-:Y:S02]  /*e630*/  ISETP.LT.AND P5, PT, R163, R3, P0 ;  /* 0x00000003a300720c */ /* 0x000fe400007a1270 */
[----:B----4-:R-:W-:-:S04]  /*e640*/  @P3 LOP3.LUT R41, R41, R40, RZ, 0x3c, !PT ;  /* 0x0000002829293212 */ /* 0x010fc800078e3cff */
[----:B------:R-:W-:-:S04]  /*e650*/  @P3 LOP3.LUT R40, R41, R40, RZ, 0x3c, !PT ;  /* 0x0000002829283212 */ /* 0x000fc800078e3cff */
[----:B------:R-:W-:-:S05]  /*e660*/  @P3 LOP3.LUT R41, R41, R40, RZ, 0x3c, !PT ;  /* 0x0000002829293212 */ /* 0x000fca00078e3cff */
[----:B------:R2:W4:Y:S02]  /*e670*/  @P3 LDG.E.U8 R25, desc[UR24][R40.64] ;  /* 0x0000001828193981 */ /* 0x000524000c1e1100 */
[----:B--2---:R-:W-:Y:S02]  /*e680*/  @P2 IMAD.MOV.U32 R40, RZ, RZ, R51 ;  /* 0x000000ffff282224 */ /* 0x004fe400078e0033 */
[----:B------:R-:W-:-:S05]  /*e690*/  @P2 IMAD.MOV.U32 R41, RZ, RZ, R50 ;  /* 0x000000ffff292224 */ /* 0x000fca00078e0032 */
[----:B------:R0:W2:Y:S02]  /*e6a0*/  @P2 LDG.E.U8 R17, desc[UR24][R40.64] ;  /* 0x0000001828112981 */ /* 0x0000a4000c1e1100 */
[----:B0-----:R-:W-:Y:S02]  /*e6b0*/  @P5 IMAD.MOV.U32 R40, RZ, RZ, R53 ;  /* 0x000000ffff285224 */ /* 0x001fe400078e0035 */
[----:B------:R-:W-:-:S05]  /*e6c0*/  @P5 IMAD.MOV.U32 R41, RZ, RZ, R52 ;  /* 0x000000ffff295224 */ /* 0x000fca00078e0034 */
[----:B------:R-:W4:Y:S01]  /*e6d0*/  @P5 LDG.E.U8 R18, desc[UR24][R40.64] ;  /* 0x0000001828125981 */ /* 0x000f22000c1e1100 */
[----:B------:R-:W-:-:S03]  /*e6e0*/  PRMT R13, RZ, 0x7610, R13 ;  /* 0x00007610ff0d7816 */ /* 0x000fc6000000000d */
[----:B---3--:R0:W-:Y:S02]  /*e6f0*/  STL [R1+0x504], R19 ;  /* 0x0005041301007387 */ /* 0x0081e40000100800 */
[----:B0-----:R-:W-:-:S04]  /*e700*/  LOP3.LUT R19, R10, 0x2, RZ, 0xfc, !PT ;  /* 0x000000020a137812 */ /* 0x001fc800078efcff */
[----:B------:R-:W-:Y:S02]  /*e710*/  ISETP.LT.AND P3, PT, R19, R3, P0 ;  /* 0x000000031300720c */ /* 0x000fe40000761270 */
[----:B------:R-:W-:-:S04]  /*e720*/  LOP3.LUT R19, R10, 0xa, RZ, 0xfc, !PT ;  /* 0x0000000a0a137812 */ /* 0x000fc800078efcff */
[----:B------:R-:W-:-:S07]  /*e730*/  ISETP.LT.AND P2, PT, R19, R3, P0 ;  /* 0x000000031300720c */ /* 0x000fce0000741270 */
[----:B------:R-:W-:Y:S01]  /*e740*/  @P3 IMAD.MOV.U32 R19, RZ, RZ, R143 ;  /* 0x000000ffff133224 */ /* 0x000fe200078e008f */
[----:B--2---:R-:W-:Y:S04]  /*e750*/  STL [R1+0x4fc], R17 ;  /* 0x0004fc1101007387 */ /* 0x004fe80000100800 */
[----:B------:R-:W-:Y:S04]  /*e760*/  STL [R1+0x508], R164 ;  /* 0x000508a401007387 */ /* 0x000fe80000100800 */
[----:B------:R-:W2:Y:S04]  /*e770*/  LDL R51, [R1] ;  /* 0x0000000001337983 */ /* 0x000ea80000100800 */
[----:B----4-:R0:W-:Y:S02]  /*e780*/  STL [R1+0x4f4], R18 ;  /* 0x0004f41201007387 */ /* 0x0101e40000100800 */
[----:B0-----:R-:W-:-:S05]  /*e790*/  @P3 IMAD.MOV.U32 R18, RZ, RZ, R144 ;  /* 0x000000ffff123224 */ /* 0x001fca00078e0090 */
[----:B------:R-:W3:Y:S01]  /*e7a0*/  @P3 LDG.E.U8 R13, desc[UR24][R18.64] ;  /* 0x00000018120d3981 */ /* 0x000ee2000c1e1100 */
[----:B------:R-:W-:-:S04]  /*e7b0*/  LOP3.LUT R17, R10, 0x12, RZ, 0xfc, !PT ;  /* 0x000000120a117812 */ /* 0x000fc800078efcff */
[----:B------:R-:W-:Y:S01]  /*e7c0*/  ISETP.LT.AND P5, PT, R17, R3, P0 ;  /* 0x000000031100720c */ /* 0x000fe200007a1270 */
[----:B------:R-:W-:Y:S01]  /*e7d0*/  @P2 IMAD.MOV.U32 R40, RZ, RZ, R152 ;  /* 0x000000ffff282224 */ /* 0x000fe200078e0098 */
[----:B------:R-:W-:Y:S01]  /*e7e0*/  PRMT R16, RZ, 0x7610, R16 ;  /* 0x00007610ff107816 */ /* 0x000fe20000000010 */
[----:B------:R-:W-:Y:S01]  /*e7f0*/  @P2 IMAD.MOV.U32 R41, RZ, RZ, R151 ;  /* 0x000000ffff292224 */ /* 0x000fe200078e0097 */
[----:B------:R-:W-:-:S04]  /*e800*/  PRMT R12, RZ, 0x7610, R12 ;  /* 0x00007610ff0c7816 */ /* 0x000fc8000000000c */
[----:B------:R-:W4:Y:S05]  /*e810*/  @P2 LDG.E.U8 R16, desc[UR24][R40.64] ;  /* 0x0000001828102981 */ /* 0x000f2a000c1e1100 */
[----:B------:R-:W-:Y:S02]  /*e820*/  @P5 IMAD.MOV.U32 R52, RZ, RZ, R158 ;  /* 0x000000ffff345224 */ /* 0x000fe400078e009e */
[----:B------:R-:W-:-:S05]  /*e830*/  @P5 IMAD.MOV.U32 R53, RZ, RZ, R157 ;  /* 0x000000ffff355224 */ /* 0x000fca00078e009d */
[----:B------:R-:W2:Y:S04]  /*e840*/  @P5 LDG.E.U8 R12, desc[UR24][R52.64] ;  /* 0x00000018340c5981 */ /* 0x000ea8000c1e1100 */
[----:B------:R-:W-:Y:S04]  /*e850*/  STL [R1+0xaa4], R144 ;  /* 0x000aa49001007387 */ /* 0x000fe80000100800 */
[----:B------:R-:W-:Y:S04]  /*e860*/  STL [R1+0xaa0], R143 ;  /* 0x000aa08f01007387 */ /* 0x000fe80000100800 */
[----:B------:R-:W2:Y:S04]  /*e870*/  LDL R18, [R1+0x14] ;  /* 0x0000140001127983 */ /* 0x000ea80000100800 */
[----:B------:R-:W2:Y:S04]  /*e880*/  LDL R19, [R1+0x18] ;  /* 0x0000180001137983 */ /* 0x000ea80000100800 */
[----:B---3--:R0:W-:Y:S04]  /*e890*/  STL [R1+0x4f8], R13 ;  /* 0x0004f80d01007387 */ /* 0x0081e80000100800 */
[----:B------:R-:W-:Y:S04]  /*e8a0*/  STL [R1+0x500], R25 ;  /* 0x0005001901007387 */ /* 0x000fe80000100800 */
[----:B------:R-:W-:Y:S04]  /*e8b0*/  STL [R1+0xaac], R152 ;  /* 0x000aac9801007387 */ /* 0x000fe80000100800 */
[----:B------:R-:W-:Y:S04]  /*e8c0*/  STL [R1+0xaa8], R151 ;  /* 0x000aa89701007387 */ /* 0x000fe80000100800 */
[----:B------:R-:W3:Y:S04]  /*e8d0*/  LDL R40, [R1+0x34] ;  /* 0x0000340001287983 */ /* 0x000ee80000100800 */
[----:B------:R-:W3:Y:S01]  /*e8e0*/  LDL R41, [R1+0x38] ;  /* 0x0000380001297983 */ /* 0x000ee20000100800 */
[----:B------:R-:W-:-:S02]  /*e8f0*/  LOP3.LUT R17, R10, 0x1a, RZ, 0xfc, !PT ;  /* 0x0000001a0a117812 */ /* 0x000fc400078efcff */
[----:B0-----:R-:W-:Y:S01]  /*e900*/  LOP3.LUT R13, R10, 0x22, RZ, 0xfc, !PT ;  /* 0x000000220a0d7812 */ /* 0x001fe200078efcff */
[----:B----4-:R0:W-:Y:S01]  /*e910*/  STL [R1+0x4f0], R16 ;  /* 0x0004f01001007387 */ /* 0x0101e20000100800 */
[----:B------:R-:W-:-:S03]  /*e920*/  ISETP.LT.AND P3, PT, R17, R3, P0 ;  /* 0x000000031100720c */ /* 0x000fc60000761270 */
[----:B------:R-:W4:Y:S01]  /*e930*/  LDL R17, [R1+0x50] ;  /* 0x0000500001117983 */ /* 0x000f220000100800 */
[----:B------:R-:W-:-:S03]  /*e940*/  ISETP.LT.AND P2, PT, R13, R3, P0 ;  /* 0x000000030d00720c */ /* 0x000fc60000741270 */
[----:B0-----:R-:W4:Y:S04]  /*e950*/  LDL R16, [R1+0x4c] ;  /* 0x00004c0001107983 */ /* 0x001f280000100800 */
[----:B------:R-:W-:Y:S04]  /*e960*/  STL [R1+0xab4], R158 ;  /* 0x000ab49e01007387 */ /* 0x000fe80000100800 */
[----:B------:R-:W-:Y:S04]  /*e970*/  STL [R1+0xab0], R157 ;  /* 0x000ab09d01007387 */ /* 0x000fe80000100800 */
[----:B------:R-:W4:Y:S04]  /*e980*/  LDL.LU.64 R52, [R1+0xd30] ;  /* 0x000d300001347983 */ /* 0x000f280000300a00 */
[----:B--2---:R0:W-:Y:S01]  /*e990*/  STL [R1+0x4ec], R12 ;  /* 0x0004ec0c01007387 */ /* 0x0041e20000100800 */
[----:B------:R-:W-:-:S02]  /*e9a0*/  @P2 LOP3.LUT R19, R19, R18, RZ, 0x3c, !PT ;  /* 0x0000001213132212 */ /* 0x000fc400078e3cff */
[----:B------:R-:W-:Y:S01]  /*e9b0*/  PRMT R14, RZ, 0x7610, R14 ;  /* 0x00007610ff0e7816 */ /* 0x000fe2000000000e */
[----:B------:R-:W2:Y:S01]  /*e9c0*/  LDL R13, [R1+0x70] ;  /* 0x00007000010d7983 */ /* 0x000ea20000100800 */
[----:B0-----:R-:W-:-:S04]  /*e9d0*/  LOP3.LUT R12, R10, 0x2a, RZ, 0xfc, !PT ;  /* 0x0000002a0a0c7812 */ /* 0x001fc800078efcff */
[----:B------:R-:W-:Y:S02]  /*e9e0*/  ISETP.LT.AND P5, PT, R12, R3, P0 ;  /* 0x000000030c00720c */ /* 0x000fe400007a1270 */
[C---:B------:R-:W-:Y:S01]  /*e9f0*/  @P2 LOP3.LUT R18, R19.reuse, R18, RZ, 0x3c, !PT ;  /* 0x0000001213122212 */ /* 0x040fe200078e3cff */
[----:B------:R-:W2:Y:S03]  /*ea00*/  LDL R12, [R1+0x6c] ;  /* 0x00006c00010c7983 */ /* 0x000ea60000100800 */
[----:B------:R-:W-:Y:S02]  /*ea10*/  @P2 LOP3.LUT R19, R19, R18, RZ, 0x3c, !PT ;  /* 0x0000001213132212 */ /* 0x000fe400078e3cff */
[----:B------:R-:W-:-:S03]  /*ea20*/  PRMT R15, RZ, 0x7610, R15 ;  /* 0x00007610ff0f7816 */ /* 0x000fc6000000000f */
[----:B------:R-:W4:Y:S02]  /*ea30*/  @P2 LDG.E.U8 R14, desc[UR24][R18.64] ;  /* 0x00000018120e2981 */ /* 0x000f24000c1e1100 */
[----:B---3--:R-:W-:-:S04]  /*ea40*/  @P5 LOP3.LUT R41, R41, R40, RZ, 0x3c, !PT ;  /* 0x0000002829295212 */ /* 0x008fc800078e3cff */
[----:B------:R-:W-:-:S04]  /*ea50*/  @P5 LOP3.LUT R40, R41, R40, RZ, 0x3c, !PT ;  /* 0x0000002829285212 */ /* 0x000fc800078e3cff */
[----:B------:R-:W-:-:S05]  /*ea60*/  @P5 LOP3.LUT R41, R41, R40, RZ, 0x3c, !PT ;  /* 0x0000002829295212 */ /* 0x000fca00078e3cff */
[----:B------:R-:W3:Y:S01]  /*ea70*/  @P5 LDG.E.U8 R15, desc[UR24][R40.64] ;  /* 0x00000018280f5981 */ /* 0x000ee2000c1e1100 */
[----:B------:R-:W-:Y:S01]  /*ea80*/  PRMT R155, RZ, 0x7610, R155 ;  /* 0x00007610ff9b7816 */ /* 0x000fe2000000009b */
[----:B------:R-:W-:Y:S02]  /*ea90*/  @P3 IMAD.MOV.U32 R50, RZ, RZ, R51 ;  /* 0x000000ffff323224 */ /* 0x000fe400078e0033 */
[----:B------:R-:W-:Y:S01]  /*eaa0*/  @P3 IMAD.MOV.U32 R51, RZ, RZ, R165 ;  /* 0x000000ffff333224 */ /* 0x000fe200078e00a5 */
[----:B------:R-:W-:-:S04]  /*eab0*/  LOP3.LUT R25, R10, 0x32, RZ, 0xfc, !PT ;  /* 0x000000320a197812 */ /* 0x000fc800078efcff */
[----:B------:R-:W3:Y:S01]  /*eac0*/  @P3 LDG.E.U8 R155, desc[UR24][R50.64] ;  /* 0x00000018329b3981 */ /* 0x000ee2000c1e1100 */
[----:B------:R-:W-:Y:S02]  /*ead0*/  ISETP.LT.AND P3, PT, R25, R3, P0 ;  /* 0x000000031900720c */ /* 0x000fe40000761270 */
[----:B------:R-:W-:-:S04]  /*eae0*/  LOP3.LUT R25, R10, 0x3a, RZ, 0xfc, !PT ;  /* 0x0000003a0a197812 */ /* 0x000fc800078efcff */
[----:B------:R-:W-:Y:S01]  /*eaf0*/  ISETP.LT.AND P2, PT, R25, R3, P0 ;  /* 0x000000031900720c */ /* 0x000fe20000741270 */
[----:B------:R-:W-:Y:S04]  /*eb00*/  STL [R1+0xab8], R165 ;  /* 0x000ab8a501007387 */ /* 0x000fe80000100800 */
[----:B------:R-:W3:Y:S04]  /*eb10*/  LDL.LU.64 R50, [R1+0xd28] ;  /* 0x000d280001327983 */ /* 0x000ee80000300a00 */
[----:B------:R-:W3:Y:S04]  /*eb20*/  LDL R18, [R1+0x84] ;  /* 0x0000840001127983 */ /* 0x000ee80000100800 */
[----:B------:R-:W3:Y:S01]  /*eb30*/  LDL R19, [R1+0x88] ;  /* 0x0000880001137983 */ /* 0x000ee20000100800 */
[----:B------:R-:W-:-:S02]  /*eb40*/  PRMT R4, RZ, 0x7610, R4 ;  /* 0x00007610ff047816 */ /* 0x000fc40000000004 */
[----:B--2---:R-:W-:Y:S01]  /*eb50*/  @P2 LOP3.LUT R13, R13, R12, RZ, 0x3c, !PT ;  /* 0x0000000c0d0d2212 */ /* 0x004fe200078e3cff */
[----:B----4-:R0:W-:Y:S04]  /*eb60*/  STL [R1+0x4e4], R14 ;  /* 0x0004e40e01007387 */ /* 0x0101e80000100800 */
[----:B------:R-:W2:Y:S01]  /*eb70*/  LDL.LU.64 R40, [R1+0xd20] ;  /* 0x000d200001287983 */ /* 0x000ea20000300a00 */
[----:B0-----:R-:W-:-:S04]  /*eb80*/  LOP3.LUT R14, R10, 0x42, RZ, 0xfc, !PT ;  /* 0x000000420a0e7812 */ /* 0x001fc800078efcff */
[----:B------:R-:W-:Y:S01]  /*eb90*/  ISETP.LT.AND P5, PT, R14, R3, P0 ;  /* 0x000000030e00720c */ /* 0x000fe200007a1270 */
[----:B------:R-:W-:Y:S01]  /*eba0*/  @P3 IMAD.MOV.U32 R14, RZ, RZ, R17 ;  /* 0x000000ffff0e3224 */ /* 0x000fe200078e0011 */
[C---:B------:R-:W-:Y:S02]  /*ebb0*/  @P2 LOP3.LUT R12, R13.reuse, R12, RZ, 0x3c, !PT ;  /* 0x0000000c0d0c2212 */ /* 0x040fe400078e3cff */
[----:B------:R-:W-:Y:S02]  /*ebc0*/  PRMT R5, RZ, 0x7610, R5 ;  /* 0x00007610ff057816 */ /* 0x000fe40000000005 */
[----:B------:R-:W-:-:S05]  /*ebd0*/  @P2 LOP3.LUT R13, R13, R12, RZ, 0x3c, !PT ;  /* 0x0000000c0d0d2212 */ /* 0x000fca00078e3cff */
[----:B------:R-:W4:Y:S04]  /*ebe0*/  @P2 LDG.E.U8 R5, desc[UR24][R12.64] ;  /* 0x000000180c052981 */ /* 0x000f28000c1e1100 */
[----:B---3--:R0:W-:Y:S04]  /*ebf0*/  STL [R1+0x4e0], R15 ;  /* 0x0004e00f01007387 */ /* 0x0081e80000100800 */
[----:B------:R-:W3:Y:S01]  /*ec00*/  LDL R17, [R1+0xa8] ;  /* 0x0000a80001117983 */ /* 0x000ee20000100800 */
[----:B0-----:R-:W-:-:S03]  /*ec10*/  @P3 IMAD.MOV.U32 R15, RZ, RZ, R16 ;  /* 0x000000ffff0f3224 */ /* 0x001fc600078e0010 */
[----:B------:R-:W3:Y:S04]  /*ec20*/  LDL R16, [R1+0xa4] ;  /* 0x0000a40001107983 */ /* 0x000ee80000100800 */
[----:B------:R-:W2:Y:S04]  /*ec30*/  @P3 LDG.E.U8 R4, desc[UR24][R14.64] ;  /* 0x000000180e043981 */ /* 0x000ea8000c1e1100 */
[----:B------:R-:W3:Y:S04]  /*ec40*/  LDL R14, [R1+0xbc] ;  /* 0x0000bc00010e7983 */ /* 0x000ee80000100800 */
[----:B------:R-:W3:Y:S01]  /*ec50*/  LDL R15, [R1+0xc0] ;  /* 0x0000c000010f7983 */ /* 0x000ee20000100800 */
[----:B------:R-:W-:-:S03]  /*ec60*/  @P5 LOP3.LUT R19, R19, R18, RZ, 0x3c, !PT ;  /* 0x0000001213135212 */ /* 0x000fc600078e3cff */
[----:B------:R-:W-:Y:S01]  /*ec70*/  STL [R1+0x4e8], R155 ;  /* 0x0004e89b01007387 */ /* 0x000fe20000100800 */
[C---:B------:R-:W-:Y:S02]  /*ec80*/  @P5 LOP3.LUT R18, R19.reuse, R18, RZ, 0x3c, !PT ;  /* 0x0000001213125212 */ /* 0x040fe400078e3cff */
[----:B------:R-:W-:Y:S02]  /*ec90*/  PRMT R24, RZ, 0x7610, R24 ;  /* 0x00007610ff187816 */ /* 0x000fe40000000018 */
[----:B------:R-:W-:-:S05]  /*eca0*/  @P5 LOP3.LUT R19, R19, R18, RZ, 0x3c, !PT ;  /* 0x0000001213135212 */ /* 0x000fca00078e3cff */
[----:B------:R-:W3:Y:S01]  /*ecb0*/  @P5 LDG.E.U8 R24, desc[UR24][R18.64] ;  /* 0x0000001812185981 */ /* 0x000ee2000c1e1100 */
[----:B------:R-:W-:-:S04]  /*ecc0*/  LOP3.LUT R25, R10, 0x4a, RZ, 0xfc, !PT ;  /* 0x0000004a0a197812 */ /* 0x000fc800078efcff */
[----:B------:R-:W-:Y:S01]  /*ecd0*/  ISETP.LT.AND P3, PT, R25, R3, P0 ;  /* 0x000000031900720c */ /* 0x000fe20000761270 */
[----:B--2---:R0:W-:Y:S04]  /*ece0*/  STL [R1+0x4dc], R4 ;  /* 0x0004dc0401007387 */ /* 0x0041e80000100800 */
[----:B------:R-:W2:Y:S04]  /*ecf0*/  LDL R12, [R1+0xdc] ;  /* 0x0000dc00010c7983 */ /* 0x000ea80000100800 */
[----:B------:R-:W2:Y:S01]  /*ed00*/  LDL R13, [R1+0xe0] ;  /* 0x0000e000010d7983 */ /* 0x000ea20000100800 */
[----:B0-----:R-:W-:-:S04]  /*ed10*/  LOP3.LUT R4, R10, 0x52, RZ, 0xfc, !PT ;  /* 0x000000520a047812 */ /* 0x001fc800078efcff */
[----:B------:R-:W-:Y:S02]  /*ed20*/  ISETP.LT.AND P2, PT, R4, R3, P0 ;  /* 0x000000030400720c */ /* 0x000fe40000741270 */
[----:B------:R-:W2:Y:S04]  /*ed30*/  LDL R4, [R1+0xf4] ;  /* 0x0000f40001047983 */ /* 0x000ea80000100800 */
[----:B----4-:R0:W-:Y:S04]  /*ed40*/  STL [R1+0x4d8], R5 ;  /* 0x0004d80501007387 */ /* 0x0101e80000100800 */
[----:B0-----:R-:W4:Y:S01]  /*ed50*/  LDL R5, [R1+0xf8] ;  /* 0x0000f80001057983 */ /* 0x001f220000100800 */
[----:B---3--:R-:W-:-:S02]  /*ed60*/  @P3 LOP3.LUT R17, R17, R16, RZ, 0x3c, !PT ;  /* 0x0000001011113212 */ /* 0x008fc400078e3cff */
[----:B------:R-:W-:Y:S01]  /*ed70*/  @P2 LOP3.LUT R15, R15, R14, RZ, 0x3c, !PT ;  /* 0x0000000e0f0f2212 */ /* 0x000fe200078e3cff */
[----:B------:R-:W3:Y:S01]  /*ed80*/  LDL.LU.64 R18, [R1+0xd18] ;  /* 0x000d180001127983 */ /* 0x000ee20000300a00 */
[----:B------:R-:W-:Y:S02]  /*ed90*/  @P3 LOP3.LUT R16, R17, R16, RZ, 0x3c, !PT ;  /* 0x0000001011103212 */ /* 0x000fe400078e3cff */
[----:B------:R-:W-:Y:S02]  /*eda0*/  @P2 LOP3.LUT R14, R15, R14, RZ, 0x3c, !PT ;  /* 0x0000000e0f0e2212 */ /* 0x000fe400078e3cff */
[----:B------:R-:W-:Y:S02]  /*edb0*/  PRMT R156, RZ, 0x7610, R156 ;  /* 0x00007610ff9c7816 */ /* 0x000fe4000000009c */
[----:B------:R-:W-:Y:S02]  /*edc0*/  @P3 LOP3.LUT R17, R17, R16, RZ, 0x3c, !PT ;  /* 0x0000001011113212 */ /* 0x000fe400078e3cff */
[----:B------:R-:W-:-:S03]  /*edd0*/  @P2 LOP3.LUT R15, R15, R14, RZ, 0x3c, !PT ;  /* 0x0000000e0f0f2212 */ /* 0x000fc600078e3cff */
[----:B------:R-:W3:Y:S01]  /*ede0*/  @P3 LDG.E.U8 R156, desc[UR24][R16.64] ;  /* 0x00000018109c3981 */ /* 0x000ee2000c1e1100 */
[----:B------:R-:W-:-:S03]  /*edf0*/  LOP3.LUT R155, R10, 0x62, RZ, 0xfc, !PT ;  /* 0x000000620a9b7812 */ /* 0x000fc600078efcff */
[----:B------:R-:W3:Y:S01]  /*ee00*/  @P2 LDG.E.U8 R2, desc[UR24][R14.64] ;  /* 0x000000180e022981 */ /* 0x000ee2000c1e1100 */
[----:B------:R-:W-:Y:S02]  /*ee10*/  LOP3.LUT R158, R10, 0x5a, RZ, 0xfc, !PT ;  /* 0x0000005a0a9e7812 */ /* 0x000fe400078efcff */
[-C--:B------:R-:W-:Y:S02]  /*ee20*/  ISETP.LT.AND P3, PT, R155, R3.reuse, P0 ;  /* 0x000000039b00720c */ /* 0x080fe40000761270 */
[----:B------:R-:W-:Y:S01]  /*ee30*/  ISETP.LT.AND P5, PT, R158, R3, P0 ;  /* 0x000000039e00720c */ /* 0x000fe200007a1270 */
[----:B------:R0:W-:Y:S04]  /*ee40*/  STL [R1+0x4d4], R24 ;  /* 0x0004d41801007387 */ /* 0x0001e80000100800 */
[----:B------:R-:W3:Y:S01]  /*ee50*/  LDL R25, [R1+0x118] ;  /* 0x0001180001197983 */ /* 0x000ee20000100800 */
[----:B------:R-:W-:-:S02]  /*ee60*/  PRMT R152, RZ, 0x7610, R152 ;  /* 0x00007610ff987816 */ /* 0x000fc40000000098 */
[----:B------:R-:W-:Y:S01]  /*ee70*/  PRMT R165, RZ, 0x7610, R165 ;  /* 0x00007610ffa57816 */ /* 0x000fe200000000a5 */
[----:B------:R-:W3:Y:S04]  /*ee80*/  LDL R163, [R1+0x12c] ;  /* 0x00012c0001a37983 */ /* 0x000ee80000100800 */
[----:B0-----:R-:W3:Y:S04]  /*ee90*/  LDL R24, [R1+0x114] ;  /* 0x0001140001187983 */ /* 0x001ee80000100800 */
[----:B------:R-:W3:Y:S04]  /*eea0*/  LDL R164, [R1+0x130] ;  /* 0x0001300001a47983 */ /* 0x000ee80000100800 */
[----:B------:R-:W3:Y:S04]  /*eeb0*/  LDL.LU.64 R16, [R1+0xd10] ;  /* 0x000d100001107983 */ /* 0x000ee80000300a00 */
[----:B------:R-:W3:Y:S04]  /*eec0*/  LDL.LU.64 R14, [R1+0xd08] ;  /* 0x000d0800010e7983 */ /* 0x000ee80000300a00 */
[----:B------:R-:W3:Y:S01]  /*eed0*/  LDL R155, [R1+0x14c] ;  /* 0x00014c00019b7983 */ /* 0x000ee20000100800 */
[----:B--2---:R-:W-:-:S04]  /*eee0*/  @P5 LOP3.LUT R13, R13, R12, RZ, 0x3c, !PT ;  /* 0x0000000c0d0d5212 */ /* 0x004fc800078e3cff */
[----:B------:R-:W-:-:S04]  /*eef0*/  @P5 LOP3.LUT R12, R13, R12, RZ, 0x3c, !PT ;  /* 0x0000000c0d0c5212 */ /* 0x000fc800078e3cff */
[----:B------:R-:W-:-:S05]  /*ef00*/  @P5 LOP3.LUT R13, R13, R12, RZ, 0x3c, !PT ;  /* 0x0000000c0d0d5212 */ /* 0x000fca00078e3cff */
[----:B------:R-:W2:Y:S01]  /*ef10*/  @P5 LDG.E.U8 R165, desc[UR24][R12.64] ;  /* 0x000000180ca55981 */ /* 0x000ea2000c1e1100 */
[----:B----4-:R-:W-:-:S04]  /*ef20*/  @P3 LOP3.LUT R5, R5, R4, RZ, 0x3c, !PT ;  /* 0x0000000405053212 */ /* 0x010fc800078e3cff */
[----:B------:R-:W-:-:S04]  /*ef30*/  @P3 LOP3.LUT R4, R5, R4, RZ, 0x3c, !PT ;  /* 0x0000000405043212 */ /* 0x000fc800078e3cff */
[----:B------:R-:W-:-:S05]  /*ef40*/  @P3 LOP3.LUT R5, R5, R4, RZ, 0x3c, !PT ;  /* 0x0000000405053212 */ /* 0x000fca00078e3cff */
[----:B------:R-:W4:Y:S04]  /*ef50*/  @P3 LDG.E.U8 R152, desc[UR24][R4.64] ;  /* 0x0000001804983981 */ /* 0x000f28000c1e1100 */
[----:B---3--:R0:W-:Y:S04]  /*ef60*/  STL [R1+0x4d0], R156 ;  /* 0x0004d09c01007387 */ /* 0x0081e80000100800 */
[----:B0-----:R-:W3:Y:S04]  /*ef70*/  LDL R156, [R1+0x150] ;  /* 0x00015000019c7983 */ /* 0x001ee80000100800 */
[----:B------:R0:W-:Y:S01]  /*ef80*/  STL [R1+0x4cc], R2 ;  /* 0x0004cc0201007387 */ /* 0x0001e20000100800 */
[----:B------:R-:W-:-:S02]  /*ef90*/  LOP3.LUT R158, R10, 0x72, RZ, 0xfc, !PT ;  /* 0x000000720a9e7812 */ /* 0x000fc400078efcff */
[----:B------:R-:W-:Y:S01]  /*efa0*/  PRMT R157, RZ, 0x7610, R157 ;  /* 0x00007610ff9d7816 */ /* 0x000fe2000000009d */
[----:B------:R-:W3:Y:S01]  /*efb0*/  LDL.LU.64 R12, [R1+0xd00] ;  /* 0x000d0000010c7983 */ /* 0x000ee20000300a00 */
[----:B0-----:R-:W-:-:S03]  /*efc0*/  LOP3.LUT R2, R10, 0x6a, RZ, 0xfc, !PT ;  /* 0x0000006a0a027812 */ /* 0x001fc600078efcff */
[----:B------:R-:W3:Y:S01]  /*efd0*/  LDL.LU.64 R4, [R1+0xcf8] ;  /* 0x000cf80001047983 */ /* 0x000ee20000300a00 */
[-C--:B------:R-:W-:Y:S02]  /*efe0*/  ISETP.LT.AND P2, PT, R2, R3.reuse, P0 ;  /* 0x000000030200720c */ /* 0x080fe40000741270 */
[----:B------:R-:W-:-:S11]  /*eff0*/  ISETP.LT.AND P5, PT, R158, R3, P0 ;  /* 0x000000039e00720c */ /* 0x000fd600007a1270 */
[----:B------:R-:W-:-:S04]  /*f000*/  @P2 LOP3.LUT R25, R25, R24, RZ, 0x3c, !PT ;  /* 0x0000001819192212 */ /* 0x000fc800078e3cff */
[----:B------:R-:W-:-:S04]  /*f010*/  @P2 LOP3.LUT R24, R25, R24, RZ, 0x3c, !PT ;  /* 0x0000001819182212 */ /* 0x000fc800078e3cff */
[----:B------:R-:W-:Y:S02]  /*f020*/  @P2 LOP3.LUT R25, R25, R24, RZ, 0x3c, !PT ;  /* 0x0000001819192212 */ /* 0x000fe400078e3cff */
[----:B------:R-:W-:-:S03]  /*f030*/  PRMT R7, RZ, 0x7610, R7 ;  /* 0x00007610ff077816 */ /* 0x000fc60000000007 */
[----:B------:R-:W3:Y:S04]  /*f040*/  @P2 LDG.E.U8 R157, desc[UR24][R24.64] ;  /* 0x00000018189d2981 */ /* 0x000ee8000c1e1100 */
[----:B----4-:R-:W-:Y:S04]  /*f050*/  STL [R1+0x4c4], R152 ;  /* 0x0004c49801007387 */ /* 0x010fe80000100800 */
[----:B------:R-:W4:Y:S04]  /*f060*/  LDL.LU.64 R24, [R1+0xcf0] ;  /* 0x000cf00001187983 */ /* 0x000f280000300a00 */
[----:B--2---:R0:W-:Y:S02]  /*f070*/  STL [R1+0x4c8], R165 ;  /* 0x0004c8a501007387 */ /* 0x0041e40000100800 */
[----:B0-----:R-:W-:-:S05]  /*f080*/  @P5 IMAD.MOV.U32 R165, RZ, RZ, R163 ;  /* 0x000000ffffa55224 */ /* 0x001fca00078e00a3 */
[----:B------:R-:W2:Y:S01]  /*f090*/  @P5 LDG.E.U8 R7, desc[UR24][R164.64] ;  /* 0x00000018a4075981 */ /* 0x000ea2000c1e1100 */
[C---:B------:R-:W-:Y:S02]  /*f0a0*/  LOP3.LUT R158, R10.reuse, 0x7a, RZ, 0xfc, !PT ;  /* 0x0000007a0a9e7812 */ /* 0x040fe400078efcff */
[----:B------:R-:W-:Y:S02]  /*f0b0*/  LOP3.LUT R152, R10, 0x4, RZ, 0xfc, !PT ;  /* 0x000000040a987812 */ /* 0x000fe400078efcff */
[-C--:B------:R-:W-:Y:S02]  /*f0c0*/  ISETP.LT.AND P3, PT, R158, R3.reuse, P0 ;  /* 0x000000039e00720c */ /* 0x080fe40000761270 */
[----:B------:R-:W-:Y:S02]  /*f0d0*/  ISETP.LT.AND P2, PT, R152, R3, P0 ;  /* 0x000000039800720c */ /* 0x000fe40000741270 */
[----:B------:R-:W-:Y:S02]  /*f0e0*/  LOP3.LUT R152, R10, 0xc, RZ, 0xfc, !PT ;  /* 0x0000000c0a987812 */ /* 0x000fe400078efcff */
[----:B------:R-:W-:-:S02]  /*f0f0*/  PRMT R27, RZ, 0x7610, R27 ;  /* 0x00007610ff1b7816 */ /* 0x000fc4000000001b */
[----:B------:R-:W-:Y:S02]  /*f100*/  ISETP.LT.AND P5, PT, R152, R3, P0 ;  /* 0x000000039800720c */ /* 0x000fe400007a1270 */
[----:B------:R-:W-:Y:S02]  /*f110*/  PRMT R26, RZ, 0x7610, R26 ;  /* 0x00007610ff1a7816 */ /* 0x000fe4000000001a */
[----:B------:R-:W-:Y:S01]  /*f120*/  PRMT R9, RZ, 0x7610, R9 ;  /* 0x00007610ff097816 */ /* 0x000fe20000000009 */
[----:B--2---:R-:W-:Y:S04]  /*f130*/  STL [R1+0x4bc], R7 ;  /* 0x0004bc0701007387 */ /* 0x004fe80000100800 */
[----:B---3--:R0:W-:Y:S04]  /*f140*/  STL [R1+0x4c0], R157 ;  /* 0x0004c09d01007387 */ /* 0x0081e80000100800 */
[----:B------:R-:W2:Y:S01]  /*f150*/  LDL R158, [R1+0x4] ;  /* 0x00000400019e7983 */ /* 0x000ea20000100800 */
[----:B0-----:R-:W-:-:S05]  /*f160*/  @P3 IMAD.MOV.U32 R157, RZ, RZ, R155 ;  /* 0x000000ffff9d3224 */ /* 0x001fca00078e009b */
[----:B------:R0:W3:Y:S02]  /*f170*/  @P3 LDG.E.U8 R27, desc[UR24][R156.64] ;  /* 0x000000189c1b3981 */ /* 0x0000e4000c1e1100 */
[----:B0-----:R-:W-:Y:S02]  /*f180*/  @P2 IMAD.MOV.U32 R156, RZ, RZ, R146 ;  /* 0x000000ffff9c2224 */ /* 0x001fe400078e0092 */
[----:B------:R-:W-:-:S05]  /*f190*/  @P2 IMAD.MOV.U32 R157, RZ, RZ, R145 ;  /* 0x000000ffff9d2224 */ /* 0x000fca00078e0091 */
[----:B------:R0:W2:Y:S02]  /*f1a0*/  @P2 LDG.E.U8 R26, desc[UR24][R156.64] ;  /* 0x000000189c1a2981 */ /* 0x0000a4000c1e1100 */
[----:B0-----:R-:W-:Y:S02]  /*f1b0*/  @P5 IMAD.MOV.U32 R156, RZ, RZ, R154 ;  /* 0x000000ffff9c5224 */ /* 0x001fe400078e009a */
[----:B------:R-:W-:-:S05]  /*f1c0*/  @P5 IMAD.MOV.U32 R157, RZ, RZ, R153 ;  /* 0x000000ffff9d5224 */ /* 0x000fca00078e0099 */
[----:B------:R-:W4:Y:S01]  /*f1d0*/  @P5 LDG.E.U8 R9, desc[UR24][R156.64] ;  /* 0x000000189c095981 */ /* 0x000f22000c1e1100 */
[----:B------:R-:W-:-:S04]  /*f1e0*/  LOP3.LUT R7, R10, 0x14, RZ, 0xfc, !PT ;  /* 0x000000140a077812 */ /* 0x000fc800078efcff */
[----:B------:R-:W-:Y:S02]  /*f1f0*/  ISETP.LT.AND P3, PT, R7, R3, P0 ;  /* 0x000000030700720c */ /* 0x000fe40000761270 */
[----:B------:R-:W4:Y:S04]  /*f200*/  LDL R7, [R1+0x8] ;  /* 0x0000080001077983 */ /* 0x000f280000100800 */
[----:B------:R-:W-:Y:S04]  /*f210*/  STL [R1+0xac0], R146 ;  /* 0x000ac09201007387 */ /* 0x000fe80000100800 */
[----:B------:R-:W-:Y:S04]  /*f220*/  STL [R1+0xabc], R145 ;  /* 0x000abc9101007387 */ /* 0x000fe80000100800 */
[----:B------:R-:W4:Y:S04]  /*f230*/  LDL R152, [R1+0x1c] ;  /* 0x00001c0001987983 */ /* 0x000f280000100800 */
[----:B------:R-:W4:Y:S04]  /*f240*/  LDL R164, [R1+0x20] ;  /* 0x0000200001a47983 */ /* 0x000f280000100800 */
[----:B---3--:R0:W-:Y:S04]  /*f250*/  STL [R1+0x4b4], R27 ;  /* 0x0004b41b01007387 */ /* 0x0081e80000100800 */
[----:B--2---:R2:W-:Y:S04]  /*f260*/  STL [R1+0x4b8], R26 ;  /* 0x0004b81a01007387 */ /* 0x0045e80000100800 */
[----:B------:R-:W-:Y:S04]  /*f270*/  STL [R1+0xac8], R154 ;  /* 0x000ac89a01007387 */ /* 0x000fe80000100800 */
[----:B------:R-:W-:Y:S04]  /*f280*/  STL [R1+0xac4], R153 ;  /* 0x000ac49901007387 */ /* 0x000fe80000100800 */
[----:B------:R-:W3:Y:S04]  /*f290*/  LDL R163, [R1+0x3c] ;  /* 0x00003c0001a37983 */ /* 0x000ee80000100800 */
[----:B----4-:R4:W-:Y:S01]  /*f2a0*/  STL [R1+0x4b0], R9 ;  /* 0x0004b00901007387 */ /* 0x0109e20000100800 */
[----:B0-----:R-:W-:-:S02]  /*f2b0*/  LOP3.LUT R27, R10, 0x1c, RZ, 0xfc, !PT ;  /* 0x0000001c0a1b7812 */ /* 0x001fc400078efcff */
[C---:B--2---:R-:W-:Y:S01]  /*f2c0*/  LOP3.LUT R26, R10.reuse, 0x24, RZ, 0xfc, !PT ;  /* 0x000000240a1a7812 */ /* 0x044fe200078efcff */
[----:B------:R-:W2:Y:S01]  /*f2d0*/  LDL R155, [R1+0x54] ;  /* 0x00005400019b7983 */ /* 0x000ea20000100800 */
[----:B------:R-:W-:Y:S02]  /*f2e0*/  PRMT R151, RZ, 0x7610, R151 ;  /* 0x00007610ff977816 */ /* 0x000fe40000000097 */
[----:B------:R-:W-:Y:S01]  /*f2f0*/  LOP3.LUT R157, R10, 0x2c, RZ, 0xfc, !PT ;  /* 0x0000002c0a9d7812 */ /* 0x000fe200078efcff */
[----:B------:R-:W2:Y:S04]  /*f300*/  LDL R156, [R1+0x58] ;  /* 0x00005800019c7983 */ /* 0x000ea80000100800 */
[----:B----4-:R-:W4:Y:S01]  /*f310*/  LDL R9, [R1+0x40] ;  /* 0x0000400001097983 */ /* 0x010f220000100800 */
[-C--:B------:R-:W-:Y:S01]  /*f320*/  ISETP.LT.AND P2, PT, R27, R3.reuse, P0 ;  /* 0x000000031b00720c */ /* 0x080fe20000741270 */
[----:B------:R-:W-:Y:S01]  /*f330*/  @P3 IMAD.MOV.U32 R27, RZ, RZ, R159 ;  /* 0x000000ffff1b3224 */ /* 0x000fe200078e009f */
[----:B------:R-:W-:Y:S01]  /*f340*/  ISETP.LT.AND P5, PT, R26, R3, P0 ;  /* 0x000000031a00720c */ /* 0x000fe200007a1270 */
[----:B------:R-:W-:-:S05]  /*f350*/  @P3 IMAD.MOV.U32 R26, RZ, RZ, R160 ;  /* 0x000000ffff1a3224 */ /* 0x000fca00078e00a0 */
[----:B------:R-:W2:Y:S01]  /*f360*/  @P3 LDG.E.U8 R151, desc[UR24][R26.64] ;  /* 0x000000181a973981 */ /* 0x000ea2000c1e1100 */
[----:B------:R-:W-:-:S03]  /*f370*/  PRMT R6, RZ, 0x7610, R6 ;  /* 0x00007610ff067816 */ /* 0x000fc60000000006 */
[----:B------:R-:W-:Y:S01]  /*f380*/  STL [R1+0xad0], R160 ;  /* 0x000ad0a001007387 */ /* 0x000fe20000100800 */
[----:B------:R-:W-:-:S03]  /*f390*/  ISETP.LT.AND P3, PT, R157, R3, P0 ;  /* 0x000000039d00720c */ /* 0x000fc60000761270 */
[----:B------:R0:W-:Y:S01]  /*f3a0*/  STL [R1+0xacc], R159 ;  /* 0x000acc9f01007387 */ /* 0x0001e20000100800 */
[----:B------:R-:W-:Y:S02]  /*f3b0*/  PRMT R150, RZ, 0x7610, R150 ;  /* 0x00007610ff967816 */ /* 0x000fe40000000096 */
[----:B------:R-:W-:Y:S01]  /*f3c0*/  PRMT R8, RZ, 0x7610, R8 ;  /* 0x00007610ff087816 */ /* 0x000fe20000000008 */
[----:B------:R-:W2:Y:S01]  /*f3d0*/  LDL.LU.64 R26, [R1+0xce8] ;  /* 0x000ce800011a7983 */ /* 0x000ea20000300a00 */
[----:B0-----:R-:W-:Y:S02]  /*f3e0*/  @P2 IMAD.MOV.U32 R159, RZ, RZ, R158 ;  /* 0x000000ffff9f2224 */ /* 0x001fe400078e009e */
[----:B------:R-:W-:-:S05]  /*f3f0*/  @P2 IMAD.MOV.U32 R158, RZ, RZ, R7 ;  /* 0x000000ffff9e2224 */ /* 0x000fca00078e0007 */
[----:B------:R0:W2:Y:S02]  /*f400*/  @P2 LDG.E.U8 R6, desc[UR24][R158.64] ;  /* 0x000000189e062981 */ /* 0x0000a4000c1e1100 */
[----:B0-----:R-:W-:Y:S02]  /*f410*/  @P5 IMAD.MOV.U32 R158, RZ, RZ, R164 ;  /* 0x000000ffff9e5224 */ /* 0x001fe400078e00a4 */
[----:B------:R-:W-:-:S05]  /*f420*/  @P5 IMAD.MOV.U32 R159, RZ, RZ, R152 ;  /* 0x000000ffff9f5224 */ /* 0x000fca00078e0098 */
[----:B------:R3:W2:Y:S02]  /*f430*/  @P5 LDG.E.U8 R150, desc[UR24][R158.64] ;  /* 0x000000189e965981 */ /* 0x0006a4000c1e1100 */
[----:B---3--:R-:W-:Y:S02]  /*f440*/  @P3 IMAD.MOV.U32 R159, RZ, RZ, R163 ;  /* 0x000000ffff9f3224 */ /* 0x008fe400078e00a3 */
[----:B----4-:R-:W-:-:S05]  /*f450*/  @P3 IMAD.MOV.U32 R158, RZ, RZ, R9 ;  /* 0x000000ffff9e3224 */ /* 0x010fca00078e0009 */
[----:B------:R-:W3:Y:S04]  /*f460*/  @P3 LDG.E.U8 R8, desc[UR24][R158.64] ;  /* 0x000000189e083981 */ /* 0x000ee8000c1e1100 */
[----:B--2---:R0:W-:Y:S02]  /*f470*/  STL [R1+0x4ac], R151 ;  /* 0x0004ac9701007387 */ /* 0x0041e40000100800 */
[----:B0-----:R-:W-:-:S04]  /*f480*/  LOP3.LUT R151, R10, 0x34, RZ, 0xfc, !PT ;  /* 0x000000340a977812 */ /* 0x001fc800078efcff */
[----:B------:R-:W-:Y:S02]  /*f490*/  ISETP.LT.AND P2, PT, R151, R3, P0 ;  /* 0x000000039700720c */ /* 0x000fe40000741270 */
[----:B------:R-:W-:-:S11]  /*f4a0*/  PRMT R149, RZ, 0x7610, R149 ;  /* 0x00007610ff957816 */ /* 0x000fd60000000095 */
[----:B------:R-:W-:-:S05]  /*f4b0*/  @P2 IMAD.MOV.U32 R157, RZ, RZ, R155 ;  /* 0x000000ffff9d2224 */ /* 0x000fca00078e009b */
[----:B------:R-:W2:Y:S04]  /*f4c0*/  @P2 LDG.E.U8 R149, desc[UR24][R156.64] ;  /* 0x000000189c952981 */ /* 0x000ea8000c1e1100 */
[----:B------:R0:W-:Y:S04]  /*f4d0*/  STL [R1+0x4a8], R6 ;  /* 0x0004a80601007387 */ /* 0x0001e80000100800 */
[----:B------:R-:W4:Y:S04]  /*f4e0*/  LDL R7, [R1+0x78] ;  /* 0x0000780001077983 */ /* 0x000f280000100800 */
[----:B------:R-:W4:Y:S04]  /*f4f0*/  LDL R164, [R1+0x8c] ;  /* 0x00008c0001a47983 */ /* 0x000f280000100800 */
[----:B0-----:R-:W4:Y:S04]  /*f500*/  LDL R6, [R1+0x74] ;  /* 0x0000740001067983 */ /* 0x001f280000100800 */
[----:B------:R0:W-:Y:S04]  /*f510*/  STL [R1+0x4a4], R150 ;  /* 0x0004a49601007387 */ /* 0x0001e80000100800 */
[----:B0-----:R-:W4:Y:S04]  /*f520*/  LDL R150, [R1+0x90] ;  /* 0x0000900001967983 */ /* 0x001f280000100800 */
[----:B---3--:R0:W-:Y:S04]  /*f530*/  STL [R1+0x4a0], R8 ;  /* 0x0004a00801007387 */ /* 0x0081e80000100800 */
[----:B------:R-:W3:Y:S01]  /*f540*/  LDL R9, [R1+0xb0] ;  /* 0x0000b00001097983 */ /* 0x000ee20000100800 */
[----:B------:R-:W-:-:S03]  /*f550*/  LOP3.LUT R152, R10, 0x3c, RZ, 0xfc, !PT ;  /* 0x0000003c0a987812 */ /* 0x000fc600078efcff */
[----:B------:R-:W3:Y:S04]  /*f560*/  LDL R158, [R1+0xc4] ;  /* 0x0000c400019e7983 */ /* 0x000ee80000100800 */
[----:B0-----:R-:W3:Y:S01]  /*f570*/  LDL R8, [R1+0xac] ;  /* 0x0000ac0001087983 */ /* 0x001ee20000100800 */
[----:B------:R-:W-:-:S03]  /*f580*/  ISETP.LT.AND P5, PT, R152, R3, P0 ;  /* 0x000000039800720c */ /* 0x000fc600007a1270 */
[----:B------:R-:W3:Y:S01]  /*f590*/  LDL R155, [R1+0xc8] ;  /* 0x0000c800019b7983 */ /* 0x000ee20000100800 */
[----:B------:R-:W-:-:S04]  /*f5a0*/  LOP3.LUT R151, R10, 0x44, RZ, 0xfc, !PT ;  /* 0x000000440a977812 */ /* 0x000fc800078efcff */
[----:B------:R-:W-:Y:S01]  /*f5b0*/  ISETP.LT.AND P3, PT, R151, R3, P0 ;  /* 0x000000039700720c */ /* 0x000fe20000761270 */
[----:B--2---:R0:W-:Y:S01]  /*f5c0*/  STL [R1+0x49c], R149 ;  /* 0x00049c9501007387 */ /* 0x0041e20000100800 */
[----:B------:R-:W-:Y:S02]  /*f5d0*/  PRMT R142, RZ, 0x7610, R142 ;  /* 0x00007610ff8e7816 */ /* 0x000fe4000000008e */
[----:B------:R-:W-:Y:S01]  /*f5e0*/  PRMT R146, RZ, 0x7610, R146 ;  /* 0x00007610ff927816 */ /* 0x000fe20000000092 */
[----:B------:R-:W2:Y:S01]  /*f5f0*/  LDL R151, [R1+0xe4] ;  /* 0x0000e40001977983 */ /* 0x000ea20000100800 */
[----:B------:R-:W-:Y:S02]  /*f600*/  PRMT R154, RZ, 0x7610, R154 ;  /* 0x00007610ff9a7816 */ /* 0x000fe4000000009a */
[C---:B------:R-:W-:Y:S01]  /*f610*/  LOP3.LUT R157, R10.reuse, 0x54, RZ, 0xfc, !PT ;  /* 0x000000540a9d7812 */ /* 0x040fe200078efcff */
[----:B------:R-:W2:Y:S01]  /*f620*/  LDL R152, [R1+0xe8] ;  /* 0x0000e80001987983 */ /* 0x000ea20000100800 */
[----:B0-----:R-:W-:-:S02]  /*f630*/  LOP3.LUT R149, R10, 0x4c, RZ, 0xfc, !PT ;  /* 0x0000004c0a957812 */ /* 0x001fc400078efcff */
[-C--:B----4-:R-:W-:Y:S01]  /*f640*/  @P5 LOP3.LUT R7, R7, R6.reuse, RZ, 0x3c, !PT ;  /* 0x0000000607075212 */ /* 0x090fe200078e3cff */
[----:B------:R-:W-:Y:S01]  /*f650*/  @P3 IMAD.MOV.U32 R165, RZ, RZ, R164 ;  /* 0x000000ffffa53224 */ /* 0x000fe200078e00a4 */
[----:B------:R-:W-:Y:S01]  /*f660*/  ISETP.LT.AND P2, PT, R149, R3, P0 ;  /* 0x000000039500720c */ /* 0x000fe20000741270 */
[----:B------:R-:W4:Y:S01]  /*f670*/  LDL.LU R163, [R1+0x214] ;  /* 0x0002140001a37983 */ /* 0x000f220000300800 */
[----:B------:R-:W-:-:S03]  /*f680*/  @P5 LOP3.LUT R6, R7, R6, RZ, 0x3c, !PT ;  /* 0x0000000607065212 */ /* 0x000fc600078e3cff */
[----:B------:R-:W2:Y:S01]  /*f690*/  LDL R156, [R1+0xfc] ;  /* 0x0000fc00019c7983 */ /* 0x000ea20000100800 */
[----:B------:R-:W-:-:S03]  /*f6a0*/  @P5 LOP3.LUT R7, R7, R6, RZ, 0x3c, !PT ;  /* 0x0000000607075212 */ /* 0x000fc600078e3cff */
[----:B------:R-:W2:Y:S01]  /*f6b0*/  LDL R149, [R1+0x100] ;  /* 0x0001000001957983 */ /* 0x000ea20000100800 */
[----:B------:R-:W-:-:S03]  /*f6c0*/  @P3 IMAD.MOV.U32 R164, RZ, RZ, R150 ;  /* 0x000000ffffa43224 */ /* 0x000fc600078e0096 */
[----:B------:R-:W2:Y:S04]  /*f6d0*/  @P5 LDG.E.U8 R142, desc[UR24][R6.64] ;  /* 0x00000018068e5981 */ /* 0x000ea8000c1e1100 */
[----:B------:R-:W4:Y:S01]  /*f6e0*/  @P3 LDG.E.U8 R146, desc[UR24][R164.64] ;  /* 0x00000018a4923981 */ /* 0x000f22000c1e1100 */
[----:B---3--:R-:W-:-:S03]  /*f6f0*/  @P2 LOP3.LUT R9, R9, R8, RZ, 0x3c, !PT ;  /* 0x0000000809092212 */ /* 0x008fc600078e3cff */
[----:B------:R-:W3:Y:S01]  /*f700*/  LDL.LU.64 R6, [R1+0xce0] ;  /* 0x000ce00001067983 */ /* 0x000ee20000300a00 */
[----:B------:R-:W-:-:S04]  /*f710*/  @P2 LOP3.LUT R8, R9, R8, RZ, 0x3c, !PT ;  /* 0x0000000809082212 */ /* 0x000fc800078e3cff */
[----:B------:R-:W-:-:S05]  /*f720*/  @P2 LOP3.LUT R9, R9, R8, RZ, 0x3c, !PT ;  /* 0x0000000809092212 */ /* 0x000fca00078e3cff */
[----:B------:R-:W3:Y:S01]  /*f730*/  @P2 LDG.E.U8 R154, desc[UR24][R8.64] ;  /* 0x00000018089a2981 */ /* 0x000ee2000c1e1100 */
[----:B------:R-:W-:Y:S02]  /*f740*/  ISETP.LT.AND P5, PT, R157, R3, P0 ;  /* 0x000000039d00720c */ /* 0x000fe400007a1270 */
[----:B------:R-:W-:Y:S01]  /*f750*/  PRMT R153, RZ, 0x7610, R153 ;  /* 0x00007610ff997816 */ /* 0x000fe20000000099 */
[----:B--2---:R0:W-:Y:S04]  /*f760*/  STL [R1+0x498], R142 ;  /* 0x0004988e01007387 */ /* 0x0041e80000100800 */
[----:B0-----:R-:W2:Y:S04]  /*f770*/  LDL.LU R142, [R1+0x220] ;  /* 0x00022000018e7983 */ /* 0x001ea80000300800 */
[----:B------:R-:W2:Y:S04]  /*f780*/  LDL R164, [R1+0x11c] ;  /* 0x00011c0001a47983 */ /* 0x000ea80000100800 */
[----:B------:R-:W2:Y:S04]  /*f790*/  LDL R150, [R1+0x120] ;  /* 0x0001200001967983 */ /* 0x000ea80000100800 */
[----:B----4-:R-:W-:Y:S04]  /*f7a0*/  STL [R1+0x494], R146 ;  /* 0x0004949201007387 */ /* 0x010fe80000100800 */
[----:B------:R-:W4:Y:S04]  /*f7b0*/  LDL.LU.64 R8, [R1+0xcd8] ;  /* 0x000cd80001087983 */ /* 0x000f280000300a00 */
[----:B---3--:R0:W-:Y:S02]  /*f7c0*/  STL [R1+0x490], R154 ;  /* 0x0004909a01007387 */ /* 0x0081e40000100800 */
[----:B0-----:R-:W-:-:S02]  /*f7d0*/  @P5 IMAD.MOV.U32 R154, RZ, RZ, R155 ;  /* 0x000000ffff9a5224 */ /* 0x001fc400078e009b */
[----:B------:R-:W-:-:S05]  /*f7e0*/  @P5 IMAD.MOV.U32 R155, RZ, RZ, R158 ;  /* 0x000000ffff9b5224 */ /* 0x000fca00078e009e */
[----:B------:R-:W3:Y:S01]  /*f7f0*/  @P5 LDG.E.U8 R153, desc[UR24][R154.64] ;  /* 0x000000189a995981 */ /* 0x000ee2000c1e1100 */
[C---:B------:R-:W-:Y:S02]  /*f800*/  LOP3.LUT R157, R10.reuse, 0x5c, RZ, 0xfc, !PT ;  /* 0x0000005c0a9d7812 */ /* 0x040fe400078efcff */
[----:B------:R-:W-:Y:S02]  /*f810*/  LOP3.LUT R146, R10, 0x64, RZ, 0xfc, !PT ;  /* 0x000000640a927812 */ /* 0x000fe400078efcff */
[-C--:B------:R-:W-:Y:S02]  /*f820*/  ISETP.LT.AND P3, PT, R157, R3.reuse, P0 ;  /* 0x000000039d00720c */ /* 0x080fe40000761270 */
[----:B------:R-:W-:Y:S02]  /*f830*/  ISETP.LT.AND P2, PT, R146, R3, P0 ;  /* 0x000000039200720c */ /* 0x000fe40000741270 */
[----:B------:R-:W-:Y:S01]  /*f840*/  PRMT R145, RZ, 0x7610, R145 ;  /* 0x00007610ff917816 */ /* 0x000fe20000000091 */
[----:B------:R-:W2:Y:S01]  /*f850*/  LDL.LU R155, [R1+0x224] ;  /* 0x00022400019b7983 */ /* 0x000ea20000300800 */
[----:B------:R-:W-:-:S03]  /*f860*/  PRMT R144, RZ, 0x7610, R144 ;  /* 0x00007610ff907816 */ /* 0x000fc60000000090 */
[----:B---3--:R0:W-:Y:S04]  /*f870*/  STL [R1+0x48c], R153 ;  /* 0x00048c9901007387 */ /* 0x0081e80000100800 */
[----:B0-----:R-:W-:-:S05]  /*f880*/  @P3 IMAD.MOV.U32 R153, RZ, RZ, R151 ;  /* 0x000000ffff993224 */ /* 0x001fca00078e0097 */
[----:B------:R0:W3:Y:S02]  /*f890*/  @P3 LDG.E.U8 R145, desc[UR24][R152.64] ;  /* 0x0000001898913981 */ /* 0x0000e4000c1e1100 */
[----:B0-----:R-:W-:Y:S02]  /*f8a0*/  @P2 IMAD.MOV.U32 R152, RZ, RZ, R149 ;  /* 0x000000ffff982224 */ /* 0x001fe400078e0095 */
[----:B------:R-:W-:Y:S01]  /*f8b0*/  @P2 IMAD.MOV.U32 R153, RZ, RZ, R156 ;  /* 0x000000ffff992224 */ /* 0x000fe200078e009c */
[----:B------:R-:W3:Y:S04]  /*f8c0*/  LDL R149, [R1+0x158] ;  /* 0x0001580001957983 */ /* 0x000ee80000100800 */
[----:B------:R-:W3:Y:S04]  /*f8d0*/  @P2 LDG.E.U8 R144, desc[UR24][R152.64] ;  /* 0x0000001898902981 */ /* 0x000ee8000c1e1100 */
[----:B------:R-:W4:Y:S01]  /*f8e0*/  LDL R156, [R1+0x154] ;  /* 0x00015400019c7983 */ /* 0x000f220000100800 */
[----:B------:R-:W-:-:S04]  /*f8f0*/  LOP3.LUT R146, R10, 0x6c, RZ, 0xfc, !PT ;  /* 0x0000006c0a927812 */ /* 0x000fc800078efcff */
[----:B------:R-:W-:Y:S02]  /*f900*/  ISETP.LT.AND P5, PT, R146, R3, P0 ;  /* 0x000000039200720c */ /* 0x000fe400007a1270 */
[----:B------:R-:W-:Y:S02]  /*f910*/  PRMT R143, RZ, 0x7610, R143 ;  /* 0x00007610ff8f7816 */ /* 0x000fe4000000008f */
[----:B--2---:R-:W-:Y:S02]  /*f920*/  ISETP.GE.AND P2, PT, R142, RZ, PT ;  /* 0x000000ff8e00720c */ /* 0x004fe40003f46270 */
[----:B------:R-:W-:Y:S01]  /*f930*/  LOP3.LUT R142, R10, 0x74, RZ, 0xfc, !PT ;  /* 0x000000740a8e7812 */ /* 0x000fe200078efcff */
[----:B------:R-:W-:Y:S01]  /*f940*/  @!P4 IMAD.MOV R32, RZ, RZ, -R32 ;  /* 0x000000ffff20c224 */ /* 0x000fe200078e0a20 */
[----:B---3--:R0:W-:Y:S04]  /*f950*/  STL [R1+0x484], R144 ;  /* 0x0004849001007387 */ /* 0x0081e80000100800 */
[----:B------:R2:W-:Y:S01]  /*f960*/  STL [R1+0x488], R145 ;  /* 0x0004889101007387 */ /* 0x0005e20000100800 */
[----:B0-----:R-:W-:-:S03]  /*f970*/  @P5 IMAD.MOV.U32 R144, RZ, RZ, R150 ;  /* 0x000000ffff905224 */ /* 0x001fc600078e0096 */
[----:B------:R-:W3:Y:S01]  /*f980*/  LDL R150, [R1+0x95c] ;  /* 0x00095c0001967983 */ /* 0x000ee20000100800 */
[----:B--2---:R-:W-:-:S05]  /*f990*/  @P5 IMAD.MOV.U32 R145, RZ, RZ, R164 ;  /* 0x000000ffff915224 */ /* 0x004fca00078e00a4 */
[----:B------:R0:W2:Y:S01]  /*f9a0*/  @P5 LDG.E.U8 R143, desc[UR24][R144.64] ;  /* 0x00000018908f5981 */ /* 0x0000a2000c1e1100 */
[----:B------:R-:W-:-:S03]  /*f9b0*/  ISETP.LT.AND P5, PT, R142, R3, P0 ;  /* 0x000000038e00720c */ /* 0x000fc600007a1270 */
[----:B------:R-:W3:Y:S01]  /*f9c0*/  LDL R142, [R1+0x960] ;  /* 0x00096000018e7983 */ /* 0x000ee20000100800 */
[----:B0-----:R-:W-:-:S04]  /*f9d0*/  LOP3.LUT R144, R10, 0x7c, RZ, 0xfc, !PT ;  /* 0x0000007c0a907812 */ /* 0x001fc800078efcff */
[----:B------:R-:W-:-:S05]  /*f9e0*/  ISETP.LT.AND P4, PT, R144, R3, P0 ;  /* 0x000000039000720c */ /* 0x000fca0000781270 */
[----:B------:R-:W-:Y:S02]  /*f9f0*/  @P5 IMAD.MOV.U32 R144, RZ, RZ, R114 ;  /* 0x000000ffff905224 */ /* 0x000fe400078e0072 */
[----:B------:R-:W-:-:S05]  /*fa00*/  @P5 IMAD.MOV.U32 R145, RZ, RZ, R126 ;  /* 0x000000ffff915224 */ /* 0x000fca00078e007e */
[----:B------:R0:W3:Y:S02]  /*fa10*/  @P5 LDG.E.U8 R96, desc[UR24][R144.64] ;  /* 0x0000001890605981 */ /* 0x0000e4000c1e1100 */
[----:B0-----:R-:W-:Y:S02]  /*fa20*/  @P4 IMAD.MOV.U32 R144, RZ, RZ, R149 ;  /* 0x000000ffff904224 */ /* 0x001fe400078e0095 */
[----:B----4-:R-:W-:-:S05]  /*fa30*/  @P4 IMAD.MOV.U32 R145, RZ, RZ, R156 ;  /* 0x000000ffff914224 */ /* 0x010fca00078e009c */
[----:B------:R0:W4:Y:S01]  /*fa40*/  @P4 LDG.E.U8 R110, desc[UR24][R144.64] ;  /* 0x00000018906e4981 */ /* 0x000122000c1e1100 */
[----:B------:R-:W-:-:S03]  /*fa50*/  @!P2 IMAD.MOV R34, RZ, RZ, -R34 ;  /* 0x000000ffff22a224 */ /* 0x000fc600078e0a22 */
[----:B--2---:R2:W-:Y:S04]  /*fa60*/  STL [R1+0x480], R143 ;  /* 0x0004808f01007387 */ /* 0x0045e80000100800 */
[----:B------:R-:W4:Y:S04]  /*fa70*/  LDL R126, [R1+0x964] ;  /* 0x00096400017e7983 */ /* 0x000f280000100800 */
[----:B------:R-:W4:Y:S01]  /*fa80*/  LDL R114, [R1+0x968] ;  /* 0x0009680001727983 */ /* 0x000f220000100800 */
[----:B--2---:R-:W-:-:S04]  /*fa90*/  LOP3.LUT R143, R10, 0x6, RZ, 0xfc, !PT ;  /* 0x000000060a8f7812 */ /* 0x004fc800078efcff */
[----:B------:R-:W-:-:S13]  /*faa0*/  ISETP.LT.AND P2, PT, R143, R3, P0 ;  /* 0x000000038f00720c */ /* 0x000fda0000741270 */
[----:B0-----:R-:W-:Y:S02]  /*fab0*/  @P2 IMAD.MOV.U32 R144, RZ, RZ, R148 ;  /* 0x000000ffff902224 */ /* 0x001fe400078e0094 */
[----:B------:R-:W-:-:S05]  /*fac0*/  @P2 IMAD.MOV.U32 R145, RZ, RZ, R147 ;  /* 0x000000ffff912224 */ /* 0x000fca00078e0093 */
[----:B------:R-:W2:Y:S04]  /*fad0*/  @P2 LDG.E.U8 R43, desc[UR24][R144.64] ;  /* 0x00000018902b2981 */ /* 0x000ea8000c1e1100 */
[----:B---3--:R0:W-:Y:S04]  /*fae0*/  STL [R1+0x47c], R96 ;  /* 0x00047c6001007387 */ /* 0x0081e80000100800 */
[----:B0-----:R-:W3:Y:S04]  /*faf0*/  LDL.LU R96, [R1+0x22c] ;  /* 0x00022c0001607983 */ /* 0x001ee80000300800 */
[----:B----4-:R0:W-:Y:S04]  /*fb00*/  STL [R1+0x474], R110 ;  /* 0x0004746e01007387 */ /* 0x0101e80000100800 */
[----:B0-----:R-:W4:Y:S01]  /*fb10*/  LDL R110, [R1+0x28] ;  /* 0x00002800016e7983 */ /* 0x001f220000100800 */
[----:B------:R-:W-:-:S02]  /*fb20*/  ISETP.GT.AND P5, PT, R3, UR26, P0 ;  /* 0x0000001a03007c0c */ /* 0x000fc400087a4270 */
[----:B------:R-:W-:-:S04]  /*fb30*/  LOP3.LUT R143, R10, 0x16, RZ, 0xfc, !PT ;  /* 0x000000160a8f7812 */ /* 0x000fc800078efcff */
[----:B------:R-:W-:Y:S01]  /*fb40*/  ISETP.LT.AND P4, PT, R143, R3, P0 ;  /* 0x000000038f00720c */ /* 0x000fe20000781270 */
[----:B------:R-:W-:Y:S01]  /*fb50*/  STL [R1+0xad8], R148 ;  /* 0x000ad89401007387 */ /* 0x000fe20000100800 */
[----:B------:R-:W-:Y:S02]  /*fb60*/  PRMT R141, RZ, 0x7610, R141 ;  /* 0x00007610ff8d7816 */ /* 0x000fe4000000008d */
[----:B------:R-:W-:Y:S01]  /*fb70*/  ISETP.GT.AND P2, PT, R3, UR27, P0 ;  /* 0x0000001b03007c0c */ /* 0x000fe20008744270 */
[----:B------:R-:W-:Y:S02]  /*fb80*/  STL [R1+0xad4], R147 ;  /* 0x000ad49301007387 */ /* 0x000fe40000100800 */
[----:B------:R-:W-:Y:S01]  /*fb90*/  @P5 IMAD.MOV.U32 R143, RZ, RZ, R150 ;  /* 0x000000ffff8f5224 */ /* 0x000fe200078e0096 */
[----:B------:R-:W-:-:S04]  /*fba0*/  PRMT R117, RZ, 0x7610, R117 ;  /* 0x00007610ff757816 */ /* 0x000fc80000000075 */
[----:B------:R0:W3:Y:S02]  /*fbb0*/  @P5 LDG.E.U8 R141, desc[UR24][R142.64] ;  /* 0x000000188e8d5981 */ /* 0x0000e4000c1e1100 */
[----:B0-----:R-:W-:Y:S02]  /*fbc0*/  @P4 IMAD.MOV.U32 R142, RZ, RZ, R162 ;  /* 0x000000ffff8e4224 */ /* 0x001fe400078e00a2 */
[----:B------:R-:W-:-:S05]  /*fbd0*/  @P4 IMAD.MOV.U32 R143, RZ, RZ, R161 ;  /* 0x000000ffff8f4224 */ /* 0x000fca00078e00a1 */
[----:B------:R0:W3:Y:S01]  /*fbe0*/  @P4 LDG.E.U8 R117, desc[UR24][R142.64] ;  /* 0x000000188e754981 */ /* 0x0000e2000c1e1100 */
[----:B------:R-:W-:Y:S01]  /*fbf0*/  ISETP.GT.AND P4, PT, R3, UR28, P0 ;  /* 0x0000001c03007c0c */ /* 0x000fe20008784270 */
[----:B0-----:R-:W-:Y:S02]  /*fc00*/  @P2 IMAD.MOV.U32 R143, RZ, RZ, R126 ;  /* 0x000000ffff8f2224 */ /* 0x001fe400078e007e */
[----:B------:R-:W-:-:S05]  /*fc10*/  @P2 IMAD.MOV.U32 R142, RZ, RZ, R114 ;  /* 0x000000ffff8e2224 */ /* 0x000fca00078e0072 */
[----:B------:R0:W3:Y:S04]  /*fc20*/  @P2 LDG.E.U8 R112, desc[UR24][R142.64] ;  /* 0x000000188e702981 */ /* 0x0000e8000c1e1100 */
[----:B--2---:R2:W-:Y:S02]  /*fc30*/  STL [R1+0x478], R43 ;  /* 0x0004782b01007387 */ /* 0x0045e40000100800 */
[----:B--2---:R-:W-:-:S04]  /*fc40*/  LOP3.LUT R43, R10, 0x26, RZ, 0xfc, !PT ;  /* 0x000000260a2b7812 */ /* 0x004fc800078efcff */
[----:B------:R-:W-:Y:S02]  /*fc50*/  ISETP.LT.AND P5, PT, R43, R3, P0 ;  /* 0x000000032b00720c */ /* 0x000fe400007a1270 */
[----:B------:R-:W2:Y:S11]  /*fc60*/  LDL.LU R43, [R1+0x228] ;  /* 0x00022800012b7983 */ /* 0x000eb60000300800 */
[----:B0-----:R-:W-:-:S02]  /*fc70*/  @P5 IMAD.MOV.U32 R143, RZ, RZ, R128 ;  /* 0x000000ffff8f5224 */ /* 0x001fc400078e0080 */
[----:B----4-:R-:W-:-:S05]  /*fc80*/  @P5 IMAD.MOV.U32 R142, RZ, RZ, R110 ;  /* 0x000000ffff8e5224 */ /* 0x010fca00078e006e */
[----:B------:R0:W4:Y:S02]  /*fc90*/  @P5 LDG.E.U8 R98, desc[UR24][R142.64] ;  /* 0x000000188e625981 */ /* 0x000124000c1e1100 */
[----:B0-----:R-:W-:Y:S02]  /*fca0*/  @P4 IMAD.MOV.U32 R142, RZ, RZ, R134 ;  /* 0x000000ffff8e4224 */ /* 0x001fe400078e0086 */
[----:B------:R-:W-:-:S05]  /*fcb0*/  @P4 IMAD.MOV.U32 R143, RZ, RZ, R130 ;  /* 0x000000ffff8f4224 */ /* 0x000fca00078e0082 */
[----:B------:R0:W2:Y:S01]  /*fcc0*/  @P4 LDG.E.U8 R94, desc[UR24][R142.64] ;  /* 0x000000188e5e4981 */ /* 0x0000a2000c1e1100 */
[----:B---3--:R-:W-:Y:S02]  /*fcd0*/  ISETP.GE.AND P2, PT, R96, RZ, PT ;  /* 0x000000ff6000720c */ /* 0x008fe40003f46270 */
[----:B------:R-:W-:-:S04]  /*fce0*/  LOP3.LUT R96, R10, 0x36, RZ, 0xfc, !PT ;  /* 0x000000360a607812 */ /* 0x000fc800078efcff */
[----:B------:R-:W-:Y:S01]  /*fcf0*/  ISETP.LT.AND P5, PT, R96, R3, P0 ;  /* 0x000000036000720c */ /* 0x000fe200007a1270 */
[----:B------:R-:W-:Y:S01]  /*fd00*/  STL [R1+0xae0], R162 ;  /* 0x000ae0a201007387 */ /* 0x000fe20000100800 */
[----:B------:R-:W-:-:S03]  /*fd10*/  ISETP.GT.AND P4, PT, R3, UR29, P0 ;  /* 0x0000001d03007c0c */ /* 0x000fc60008784270 */
[----:B------:R-:W-:Y:S02]  /*fd20*/  STL [R1+0xadc], R161 ;  /* 0x000adca101007387 */ /* 0x000fe40000100800 */
[----:B------:R-:W-:-:S06]  /*fd30*/  @!P2 IMAD.MOV R36, RZ, RZ, -R36 ;  /* 0x000000ffff24a224 */ /* 0x000fcc00078e0a24 */
[----:B0-----:R-:W-:Y:S02]  /*fd40*/  @P5 IMAD.MOV.U32 R142, RZ, RZ, R122 ;  /* 0x000000ffff8e5224 */ /* 0x001fe400078e007a */
[----:B------:R-:W-:-:S05]  /*fd50*/  @P5 IMAD.MOV.U32 R143, RZ, RZ, R124 ;  /* 0x000000ffff8f5224 */ /* 0x000fca00078e007c */
[----:B------:R0:W3:Y:S02]  /*fd60*/  @P5 LDG.E.U8 R80, desc[UR24][R142.64] ;  /* 0x000000188e505981 */ /* 0x0000e4000c1e1100 */
[----:B0-----:R-:W-:Y:S02]  /*fd70*/  @P4 IMAD.MOV.U32 R142, RZ, RZ, R118 ;  /* 0x000000ffff8e4224 */ /* 0x001fe400078e0076 */
[----:B------:R-:W-:-:S05]  /*fd80*/  @P4 IMAD.MOV.U32 R143, RZ, RZ, R120 ;  /* 0x000000ffff8f4224 */ /* 0x000fca00078e0078 */
[----:B------:R0:W3:Y:S01]  /*fd90*/  @P4 LDG.E.U8 R82, desc[UR24][R142.64] ;  /* 0x000000188e524981 */ /* 0x0000e2000c1e1100 */
[----:B------:R-:W-:-:S03]  /*fda0*/  ISETP.GE.AND P3, PT, R163, RZ, PT ;  /* 0x000000ffa300720c */ /* 0x000fc60003f66270 */
[----:B--2---:R2:W-:Y:S02]  /*fdb0*/  STL [R1+0x460], R94 ;  /* 0x0004605e01007387 */ /* 0x0045e40000100800 */
[----:B--2---:R-:W-:-:S04]  /*fdc0*/  LOP3.LUT R94, R10, 0x46, RZ, 0xfc, !PT ;  /* 0x000000460a5e7812 */ /* 0x004fc800078efcff */
[----:B------:R-:W-:-:S13]  /*fdd0*/  ISETP.LT.AND P2, PT, R94, R3, P0 ;  /* 0x000000035e00720c */ /* 0x000fda0000741270 */
[----:B0-----:R-:W-:Y:S02]  /*fde0*/  @P2 IMAD.MOV.U32 R142, RZ, RZ, R106 ;  /* 0x000000ffff8e2224 */ /* 0x001fe400078e006a */
[----:B------:R-:W-:-:S05]  /*fdf0*/  @P2 IMAD.MOV.U32 R143, RZ, RZ, R108 ;  /* 0x000000ffff8f2224 */ /* 0x000fca00078e006c */
[----:B------:R0:W2:Y:S01]  /*fe00*/  @P2 LDG.E.U8 R59, desc[UR24][R142.64] ;  /* 0x000000188e3b2981 */ /* 0x0000a2000c1e1100 */
[----:B------:R-:W-:Y:S01]  /*fe10*/  @!P3 IMAD.MOV R33, RZ, RZ, -R33 ;  /* 0x000000ffff21b224 */ /* 0x000fe200078e0a21 */
[----:B------:R-:W-:Y:S02]  /*fe20*/  ISETP.GE.AND P3, PT, R155, RZ, PT ;  /* 0x000000ff9b00720c */ /* 0x000fe40003f66270 */
[----:B------:R-:W-:Y:S11]  /*fe30*/  STL [R1+0x470], R141 ;  /* 0x0004708d01007387 */ /* 0x000ff60000100800 */
[----:B------:R-:W-:Y:S01]  /*fe40*/  @!P3 IMAD.MOV R35, RZ, RZ, -R35 ;  /* 0x000000ffff23b224 */ /* 0x000fe200078e0a23 */
[----:B------:R-:W-:-:S02]  /*fe50*/  ISETP.GE.AND P3, PT, R43, RZ, PT ;  /* 0x000000ff2b00720c */ /* 0x000fc40003f66270 */
[----:B------:R-:W2:Y:S01]  /*fe60*/  LDL.LU R43, [R1+0x230] ;  /* 0x00023000012b7983 */ /* 0x000ea20000300800 */
[----:B------:R-:W-:-:S03]  /*fe70*/  ISETP.GT.AND P5, PT, R3, UR30, P0 ;  /* 0x0000001e03007c0c */ /* 0x000fc600087a4270 */
[----:B------:R-:W-:Y:S04]  /*fe80*/  STL [R1+0x46c], R117 ;  /* 0x00046c7501007387 */ /* 0x000fe80000100800 */
[----:B------:R-:W-:Y:S04]  /*fe90*/  STL [R1+0x468], R112 ;  /* 0x0004687001007387 */ /* 0x000fe80000100800 */
[----:B---3--:R3:W-:Y:S02]  /*fea0*/  STL [R1+0x45c], R80 ;  /* 0x00045c5001007387 */ /* 0x0087e40000100800 */
[----:B---3--:R-:W-:-:S04]  /*feb0*/  LOP3.LUT R80, R10, 0x56, RZ, 0xfc, !PT ;  /* 0x000000560a507812 */ /* 0x008fc800078efcff */
[----:B------:R-:W-:Y:S01]  /*fec0*/  ISETP.LT.AND P4, PT, R80, R3, P0 ;  /* 0x000000035000720c */ /* 0x000fe20000781270 */
[----:B0-----:R-:W-:Y:S01]  /*fed0*/  @P5 IMAD.MOV.U32 R142, RZ, RZ, R102 ;  /* 0x000000ffff8e5224 */ /* 0x001fe200078e0066 */
[----:B------:R-:W-:Y:S01]  /*fee0*/  ISETP.GT.AND P2, PT, R3, UR31, P0 ;  /* 0x0000001f03007c0c */ /* 0x000fe20008744270 */
[----:B------:R-:W-:Y:S01]  /*fef0*/  @P5 IMAD.MOV.U32 R143, RZ, RZ, R104 ;  /* 0x000000ffff8f5224 */ /* 0x000fe200078e0068 */
[----:B----4-:R-:W-:Y:S04]  /*ff00*/  STL [R1+0x464], R98 ;  /* 0x0004646201007387 */ /* 0x010fe80000100800 */
[----:B------:R0:W3:Y:S05]  /*ff10*/  @P5 LDG.E.U8 R72, desc[UR24][R142.64] ;  /* 0x000000188e485981 */ /* 0x0000ea000c1e1100 */
[----:B0-----:R-:W-:-:S02]  /*ff20*/  @P4 IMAD.MOV.U32 R142, RZ, RZ, R90 ;  /* 0x000000ffff8e4224 */ /* 0x001fc400078e005a */
[----:B------:R-:W-:-:S05]  /*ff30*/  @P4 IMAD.MOV.U32 R143, RZ, RZ, R92 ;  /* 0x000000ffff8f4224 */ /* 0x000fca00078e005c */
[----:B------:R0:W4:Y:S02]  /*ff40*/  @P4 LDG.E.U8 R49, desc[UR24][R142.64] ;  /* 0x000000188e314981 */ /* 0x000124000c1e1100 */
[----:B0-----:R-:W-:Y:S02]  /*ff50*/  @P2 IMAD.MOV.U32 R142, RZ, RZ, R86 ;  /* 0x000000ffff8e2224 */ /* 0x001fe400078e0056 */
[----:B------:R-:W-:-:S05]  /*ff60*/  @P2 IMAD.MOV.U32 R143, RZ, RZ, R88 ;  /* 0x000000ffff8f2224 */ /* 0x000fca00078e0058 */
[----:B------:R0:W4:Y:S04]  /*ff70*/  @P2 LDG.E.U8 R47, desc[UR24][R142.64] ;  /* 0x000000188e2f2981 */ /* 0x000128000c1e1100 */
[----:B--2---:R2:W-:Y:S01]  /*ff80*/  STL [R1+0x454], R59 ;  /* 0x0004543b01007387 */ /* 0x0045e20000100800 */
[----:B------:R-:W-:-:S03]  /*ff90*/  ISETP.GT.AND P4, PT, R3, UR32, P0 ;  /* 0x0000002003007c0c */ /* 0x000fc60008784270 */
[----:B------:R-:W4:Y:S01]  /*ffa0*/  LDL.LU R80, [R1+0x234] ;  /* 0x0002340001507983 */ /* 0x000f220000300800 */
[----:B--2---:R-:W-:-:S04]  /*ffb0*/  LOP3.LUT R59, R10, 0x66, RZ, 0xfc, !PT ;  /* 0x000000660a3b7812 */ /* 0x004fc800078efcff */
[----:B------:R-:W-:-:S13]  /*ffc0*/  ISETP.LT.AND P5, PT, R59, R3, P0 ;  /* 0x000000033b00720c */ /* 0x000fda00007a1270 */
[----:B0-----:R-:W-:Y:S02]  /*ffd0*/  @P5 IMAD.MOV.U32 R142, RZ, RZ, R70 ;  /* 0x000000ffff8e5224 */ /* 0x001fe400078e0046 */
[----:B------:R-:W-:-:S05]  /*ffe0*/  @P5 IMAD.MOV.U32 R143, RZ, RZ, R61 ;  /* 0x000000ffff8f5224 */ /* 0x000fca00078e003d */
[----:B------:R0:W2:Y:S01]  /*fff0*/  @P5 LDG.E.U8 R45, desc[UR24][R142.64] ;  /* 0x000000188e2d5981 */ /* 0x0000a2000c1e1100 */
[----:B------:R-:W-:Y:S02]  /*10000*/  ISETP.GE.AND P2, PT, R43, RZ, PT ;  /* 0x000000ff2b00720c */ /* 0x000fe40003f46270 */
[----:B------:R-:W-:-:S04]  /*10010*/  LOP3.LUT R43, R10, 0x76, RZ, 0xfc, !PT ;  /* 0x000000760a2b7812 */ /* 0x000fc800078efcff */
[----:B------:R-:W-:Y:S02]  /*10020*/  ISETP.LT.AND P5, PT, R43, R3, P0 ;  /* 0x000000032b00720c */ /* 0x000fe400007a1270 */
[----:B------:R-:W-:Y:S01]  /*10030*/  PRMT R10, RZ, 0x7610, R10 ;  /* 0x00007610ff0a7816 */ /* 0x000fe2000000000a */
[----:B0-----:R-:W-:Y:S02]  /*10040*/  @P4 IMAD.MOV.U32 R142, RZ, RZ, R65 ;  /* 0x000000ffff8e4224 */ /* 0x001fe400078e0041 */
[----:B------:R-:W-:-:S05]  /*10050*/  @P4 IMAD.MOV.U32 R143, RZ, RZ, R57 ;  /* 0x000000ffff8f4224 */ /* 0x000fca00078e0039 */
[----:B------:R0:W2:Y:S03]  /*10060*/  @P4 LDG.E.U8 R10, desc[UR24][R142.64] ;  /* 0x000000188e0a4981 */ /* 0x0000a6000c1e1100 */
[----:B0-----:R-:W-:Y:S02]  /*10070*/  @P5 IMAD.MOV.U32 R142, RZ, RZ, R76 ;  /* 0x000000ffff8e5224 */ /* 0x001fe400078e004c */
[----:B------:R-:W-:-:S05]  /*10080*/  @P5 IMAD.MOV.U32 R143, RZ, RZ, R78 ;  /* 0x000000ffff8f5224 */ /* 0x000fca00078e004e */
[----:B------:R-:W2:Y:S04]  /*10090*/  @P5 LDG.E.U8 R74, desc[UR24][R142.64] ;  /* 0x000000188e4a5981 */ /* 0x000ea8000c1e1100 */
[----:B------:R-:W-:Y:S04]  /*100a0*/  STL [R1+0x458], R82 ;  /* 0x0004585201007387 */ /* 0x000fe80000100800 */
[----:B---3--:R0:W-:Y:S04]  /*100b0*/  STL [R1+0x450], R72 ;  /* 0x0004504801007387 */ /* 0x0081e80000100800 */
[----:B0-----:R-:W3:Y:S04]  /*100c0*/  LDL.LU R72, [R1+0x1fc] ;  /* 0x0001fc0001487983 */ /* 0x001ee80000300800 */
[----:B------:R-:W3:Y:S04]  /*100d0*/  LDL.LU R70, [R1+0x1f8] ;  /* 0x0001f80001467983 */ /* 0x000ee80000300800 */
[----:B------:R-:W3:Y:S04]  /*100e0*/  LDL.LU R65, [R1+0x1f4] ;  /* 0x0001f40001417983 */ /* 0x000ee80000300800 */
[----:B------:R-:W3:Y:S04]  /*100f0*/  LDL.LU R61, [R1+0x1f0] ;  /* 0x0001f000013d7983 */ /* 0x000ee80000300800 */
[----:B------:R-:W3:Y:S04]  /*10100*/  LDL.LU R59, [R1+0x1ec] ;  /* 0x0001ec00013b7983 */ /* 0x000ee80000300800 */
[----:B------:R-:W3:Y:S04]  /*10110*/  LDL.LU R57, [R1+0x1e8] ;  /* 0x0001e80001397983 */ /* 0x000ee80000300800 */
[----:B----4-:R0:W-:Y:S04]  /*10120*/  STL [R1+0x44c], R49 ;  /* 0x00044c3101007387 */ /* 0x0101e80000100800 */
[----:B0-----:R-:W4:Y:S04]  /*10130*/  LDL.LU R49, [R1+0x1e4] ;  /* 0x0001e40001317983 */ /* 0x001f280000300800 */
[----:B------:R0:W-:Y:S04]  /*10140*/  STL [R1+0x448], R47 ;  /* 0x0004482f01007387 */ /* 0x0001e80000100800 */
[----:B0-----:R-:W3:Y:S04]  /*10150*/  LDL.LU R47, [R1+0x1e0] ;  /* 0x0001e000012f7983 */ /* 0x001ee80000300800 */
[----:B--2---:R0:W-:Y:S04]  /*10160*/  STL [R1+0x444], R45 ;  /* 0x0004442d01007387 */ /* 0x0041e80000100800 */
[----:B0-----:R-:W2:Y:S04]  /*10170*/  LDL.LU R45, [R1+0x1dc] ;  /* 0x0001dc00012d7983 */ /* 0x001ea80000300800 */
[----:B------:R-:W2:Y:S04]  /*10180*/  LDL.LU R43, [R1+0x1d8] ;  /* 0x0001d800012b7983 */ /* 0x000ea80000300800 */
[----:B------:R-:W-:Y:S01]  /*10190*/  STL [R1+0x440], R10 ;  /* 0x0004400a01007387 */ /* 0x000fe20000100800 */
[----:B------:R-:W-:-:S03]  /*101a0*/  @!P3 IMAD.MOV R37, RZ, RZ, -R37 ;  /* 0x000000ffff25b224 */ /* 0x000fc600078e0a25 */
[----:B------:R0:W-:Y:S04]  /*101b0*/  STL [R1+0x43c], R74 ;  /* 0x00043c4a01007387 */ /* 0x0001e80000100800 */
[----:B------:R-:W-:Y:S01]  /*101c0*/  STL [R1+0xb70], R0 ;  /* 0x000b700001007387 */ /* 0x000fe20000100800 */
[----:B0-----:R-:W-:-:S05]  /*101d0*/  VIADD R74, R0, 0xdc ;  /* 0x000000dc004a7836 */ /* 0x001fca0000000000 */
[----:B------:R0:W-:Y:S04]  /*101e0*/  STL [R1+0x20c], R74 ;  /* 0x00020c4a01007387 */ /* 0x0001e80000100800 */
[----:B------:R-:W2:Y:S04]  /*101f0*/  LDL.LU R112, [R1+0x1d4] ;  /* 0x0001d40001707983 */ /* 0x000ea80000300800 */
[----:B------:R-:W2:Y:S04]  /*10200*/  LDL.LU R110, [R1+0x1d0] ;  /* 0x0001d000016e7983 */ /* 0x000ea80000300800 */
[----:B------:R-:W2:Y:S04]  /*10210*/  LDL.LU R108, [R1+0x1cc] ;  /* 0x0001cc00016c7983 */ /* 0x000ea80000300800 */
[----:B------:R-:W2:Y:S04]  /*10220*/  LDL.LU R106, [R1+0x1c8] ;  /* 0x0001c800016a7983 */ /* 0x000ea80000300800 */
[----:B------:R-:W2:Y:S01]  /*10230*/  LDL.LU R104, [R1+0x1c4] ;  /* 0x0001c40001687983 */ /* 0x000ea20000300800 */
[----:B-1----:R-:W-:-:S03]  /*10240*/  ISETP.NE.AND P3, PT, RZ, UR15, PT ;  /* 0x0000000fff007c0c */ /* 0x002fc6000bf65270 */
[----:B------:R-:W2:Y:S01]  /*10250*/  LDL.LU R102, [R1+0x1c0] ;  /* 0x0001c00001667983 */ /* 0x000ea20000300800 */
[----:B------:R-:W-:Y:S01]  /*10260*/  LOP3.LUT R10, RZ, UR15, RZ, 0x33, !PT ;  /* 0x0000000fff0a7c12 */ /* 0x000fe2000f8e33ff */
[----:B------:R-:W1:Y:S02]  /*10270*/  S2R R2, SR_TID.X ;  /* 0x0000000000027919 */ /* 0x000e640000002100 */
[----:B------:R-:W2:Y:S01]  /*10280*/  LDL.LU R98, [R1+0x1bc] ;  /* 0x0001bc0001627983 */ /* 0x000ea20000300800 */
[----:B------:R-:W-:Y:S01]  /*10290*/  ISETP.GE.AND P4, PT, R80, RZ, PT ;  /* 0x000000ff5000720c */ /* 0x000fe20003f86270 */
[----:B------:R-:W-:Y:S01]  /*102a0*/  @!P2 IMAD.MOV R22, RZ, RZ, -R22 ;  /* 0x000000ffff16a224 */ /* 0x000fe200078e0a16 */
[----:B------:R-:W0:Y:S01]  /*102b0*/  LDCU UR15, c[0x0][0x3b0] ;  /* 0x00007600ff0f77ac */ /* 0x000e220008000800 */
[----:B------:R-:W2:Y:S04]  /*102c0*/  LDL.LU R96, [R1+0x1b8] ;  /* 0x0001b80001607983 */ /* 0x000ea80000300800 */
[----:B------:R-:W2:Y:S01]  /*102d0*/  LDL.LU R94, [R1+0x1b4] ;  /* 0x0001b400015e7983 */ /* 0x000ea20000300800 */
[----:B------:R-:W-:-:S03]  /*102e0*/  SEL R21, R10, R21, !P3 ;  /* 0x000000150a157207 */ /* 0x000fc60005800000 */
[----:B------:R-:W2:Y:S04]  /*102f0*/  LDL.LU R92, [R1+0x1b0] ;  /* 0x0001b000015c7983 */ /* 0x000ea80000300800 */
[----:B------:R-:W2:Y:S04]  /*10300*/  LDL.LU R90, [R1+0x1ac] ;  /* 0x0001ac00015a7983 */ /* 0x000ea80000300800 */
[----:B------:R-:W2:Y:S04]  /*10310*/  LDL.LU R88, [R1+0x1a8] ;  /* 0x0001a80001587983 */ /* 0x000ea80000300800 */
[----:B------:R-:W2:Y:S04]  /*10320*/  LDL.LU R86, [R1+0x1a4] ;  /* 0x0001a40001567983 */ /* 0x000ea80000300800 */
[----:B------:R-:W2:Y:S01]  /*10330*/  LDL.LU R141, [R1+0x1a0] ;  /* 0x0001a000018d7983 */ /* 0x000ea20000300800 */
[----:B------:R-:W-:-:S03]  /*10340*/  IMAD R157, R21, UR75, RZ ;  /* 0x0000004b159d7c24 */ /* 0x000fc6000f8e02ff */
[----:B------:R-:W2:Y:S01]  /*10350*/  LDL.LU R82, [R1+0x19c] ;  /* 0x00019c0001527983 */ /* 0x000ea20000300800 */
[----:B------:R-:W-:Y:S02]  /*10360*/  IABS R21, R74 ;  /* 0x0000004a00157213 */ /* 0x000fe40000000000 */
[C---:B---3--:R-:W-:Y:S01]  /*10370*/  SEL R159, R10.reuse, R72, !P3 ;  /* 0x000000480a9f7207 */ /* 0x048fe20005800000 */
[----:B------:R-:W3:Y:S01]  /*10380*/  LDL.LU R80, [R1+0x198] ;  /* 0x0001980001507983 */ /* 0x000ee20000300800 */
[C---:B------:R-:W-:Y:S02]  /*10390*/  SEL R134, R10.reuse, R70, !P3 ;  /* 0x000000460a867207 */ /* 0x040fe40005800000 */
[C---:B------:R-:W-:Y:S01]  /*103a0*/  SEL R130, R10.reuse, R65, !P3 ;  /* 0x000000410a827207 */ /* 0x040fe20005800000 */
[----:B------:R-:W3:Y:S01]  /*103b0*/  LDL.LU R78, [R1+0x194] ;  /* 0x00019400014e7983 */ /* 0x000ee20000300800 */
[C---:B------:R-:W-:Y:S02]  /*103c0*/  SEL R128, R10.reuse, R61, !P3 ;  /* 0x0000003d0a807207 */ /* 0x040fe40005800000 */
[C---:B------:R-:W-:Y:S01]  /*103d0*/  SEL R126, R10.reuse, R59, !P3 ;  /* 0x0000003b0a7e7207 */ /* 0x040fe20005800000 */
[----:B------:R-:W3:Y:S01]  /*103e0*/  LDL.LU R76, [R1+0x190] ;  /* 0x00019000014c7983 */ /* 0x000ee20000300800 */
[----:B------:R-:W-:-:S02]  /*103f0*/  SEL R124, R10, R57, !P3 ;  /* 0x000000390a7c7207 */ /* 0x000fc40005800000 */
[C---:B----4-:R-:W-:Y:S01]  /*10400*/  SEL R122, R10.reuse, R49, !P3 ;  /* 0x000000310a7a7207 */ /* 0x050fe20005800000 */
[----:B------:R-:W4:Y:S01]  /*10410*/  LDL.LU R142, [R1+0x18c] ;  /* 0x00018c00018e7983 */ /* 0x000f220000300800 */
[C---:B------:R-:W-:Y:S02]  /*10420*/  SEL R120, R10.reuse, R47, !P3 ;  /* 0x0000002f0a787207 */ /* 0x040fe40005800000 */
[C---:B--2---:R-:W-:Y:S01]  /*10430*/  SEL R118, R10.reuse, R45, !P3 ;  /* 0x0000002d0a767207 */ /* 0x044fe20005800000 */
[----:B0-----:R-:W2:Y:S01]  /*10440*/  LDL.LU R74, [R1+0x188] ;  /* 0x00018800014a7983 */ /* 0x001ea20000300800 */
[----:B------:R-:W-:-:S03]  /*10450*/  SEL R114, R10, R43, !P3 ;  /* 0x0000002b0a727207 */ /* 0x000fc60005800000 */
[----:B------:R-:W2:Y:S01]  /*10460*/  LDL.LU R72, [R1+0x184] ;  /* 0x0001840001487983 */ /* 0x000ea20000300800 */
[C---:B------:R-:W-:Y:S02]  /*10470*/  SEL R139, R10.reuse, R139, !P3 ;  /* 0x0000008b0a8b7207 */ /* 0x040fe40005800000 */
[----:B------:R-:W-:Y:S01]  /*10480*/  SEL R160, R10, R39, !P3 ;  /* 0x000000270aa07207 */ /* 0x000fe20005800000 */
[----:B------:R-:W2:Y:S01]  /*10490*/  LDL.LU R70, [R1+0x180] ;  /* 0x0001800001467983 */ /* 0x000ea20000300800 */
[----:B-1----:R-:W-:Y:S01]  /*104a0*/  LOP3.LUT R2, R2, 0x7f, RZ, 0xc0, !PT ;  /* 0x0000007f02027812 */ /* 0x002fe200078ec0ff */
[----:B------:R-:W-:Y:S01]  /*104b0*/  @!P4 IMAD.MOV R23, RZ, RZ, -R23 ;  /* 0x000000ffff17c224 */ /* 0x000fe200078e0a17 */
[C---:B------:R-:W-:Y:S01]  /*104c0*/  SEL R38, R10.reuse, R38, !P3 ;  /* 0x000000260a267207 */ /* 0x040fe20005800000 */
[----:B------:R-:W2:Y:S01]  /*104d0*/  LDL.LU R65, [R1+0x17c] ;  /* 0x00017c0001417983 */ /* 0x000ea20000300800 */
[C---:B------:R-:W-:Y:S01]  /*104e0*/  SEL R0, R10.reuse, R13, !P3 ;  /* 0x0000000d0a007207 */ /* 0x040fe20005800000 */
[----:B------:R-:W0:Y:S02]  /*104f0*/  LDCU UR75, c[0x0][0x3b0] ;  /* 0x00007600ff4b77ac */ /* 0x000e240008000800 */
[----:B------:R-:W2:Y:S04]  /*10500*/  LDL.LU R117, [R1+0x178] ;  /* 0x0001780001757983 */ /* 0x000ea80000300800 */
[----:B------:R-:W2:Y:S04]  /*10510*/  LDL.LU R61, [R1+0x174] ;  /* 0x00017400013d7983 */ /* 0x000ea80000300800 */
[----:B------:R-:W2:Y:S04]  /*10520*/  LDL.LU R59, [R1+0x170] ;  /* 0x00017000013b7983 */ /* 0x000ea80000300800 */
[----:B------:R-:W2:Y:S04]  /*10530*/  LDL.LU R57, [R1+0x16c] ;  /* 0x00016c0001397983 */ /* 0x000ea80000300800 */
[----:B------:R-:W2:Y:S04]  /*10540*/  LDL.LU R49, [R1+0x168] ;  /* 0x0001680001317983 */ /* 0x000ea80000300800 */
[----:B------:R-:W2:Y:S04]  /*10550*/  LDL.LU R47, [R1+0x164] ;  /* 0x00016400012f7983 */ /* 0x000ea80000300800 */
[----:B------:R-:W2:Y:S04]  /*10560*/  LDL.LU R45, [R1+0x160] ;  /* 0x00016000012d7983 */ /* 0x000ea80000300800 */
[----:B------:R-:W2:Y:S04]  /*10570*/  LDL.LU R43, [R1+0x15c] ;  /* 0x00015c00012b7983 */ /* 0x000ea80000300800 */
[----:B------:R1:W-:Y:S04]  /*10580*/  STL [R1+0xb74], R10 ;  /* 0x000b740a01007387 */ /* 0x0003e80000100800 */
[----:B------:R-:W-:Y:S01]  /*10590*/  STL [R1+0xc90], R126 ;  /* 0x000c907e01007387 */ /* 0x000fe20000100800 */
[----:B------:R-:W-:-:S03]  /*105a0*/  SEL R104, R10, R104, !P3 ;  /* 0x000000680a687207 */ /* 0x000fc60005800000 */
[----:B------:R-:W-:Y:S04]  /*105b0*/  STL [R1+0xc8c], R124 ;  /* 0x000c8c7c01007387 */ /* 0x000fe80000100800 */
[----:B------:R-:W-:Y:S04]  /*105c0*/  STL [R1+0xc84], R114 ;  /* 0x000c847201007387 */ /* 0x000fe80000100800 */
[----:B------:R-:W-:Y:S01]  /*105d0*/  STL [R1+0xc78], R104 ;  /* 0x000c786801007387 */ /* 0x000fe20000100800 */
[----:B------:R-:W-:Y:S01]  /*105e0*/  SEL R135, R10, R135, !P3 ;  /* 0x000000870a877207 */ /* 0x000fe20005800000 */
[----:B------:R-:W-:Y:S01]  /*105f0*/  IMAD R13, R160, UR6, RZ ;  /* 0x00000006a00d7c24 */ /* 0x000fe2000f8e02ff */
[----:B------:R-:W-:-:S05]  /*10600*/  SEL R92, R10, R92, !P3 ;  /* 0x0000005c0a5c7207 */ /* 0x000fca0005800000 */
[----:B------:R-:W-:Y:S01]  /*10610*/  STL [R1+0xc68], R92 ;  /* 0x000c685c01007387 */ /* 0x000fe20000100800 */
[----:B------:R-:W-:Y:S02]  /*10620*/  ISETP.LT.AND P2, PT, R2, R3, P0 ;  /* 0x000000030200720c */ /* 0x000fe40000741270 */
[----:B------:R-:W-:-:S05]  /*10630*/  SEL R82, R10, R82, !P3 ;  /* 0x000000520a527207 */ /* 0x000fca0005800000 */
[----:B------:R-:W-:Y:S01]  /*10640*/  STL [R1+0xc58], R82 ;  /* 0x000c585201007387 */ /* 0x000fe20000100800 */
[C---:B------:R-:W-:Y:S01]  /*10650*/  SEL R143, R10.reuse, R141, !P3 ;  /* 0x0000008d0a8f7207 */ /* 0x040fe20005800000 */
[----:B------:R-:W-:Y:S01]  /*10660*/  IMAD.MOV.U32 R3, RZ, RZ, R21 ;  /* 0x000000ffff037224 */ /* 0x000fe200078e0015 */
[----:B------:R-:W-:Y:S01]  /*10670*/  SEL R129, R10, R129, !P3 ;  /* 0x000000810a817207 */ /* 0x000fe20005800000 */
[----:B------:R-:W-:Y:S01]  /*10680*/  IMAD R158, R38, UR76, RZ ;  /* 0x0000004c269e7c24 */ /* 0x000fe2000f8e02ff */
[C---:B------:R-:W-:Y:S02]  /*10690*/  SEL R113, R10.reuse, R113, !P3 ;  /* 0x000000710a717207 */ /* 0x040fe40005800000 */
[C---:B------:R-:W-:Y:S02]  /*106a0*/  SEL R153, R10.reuse, R73, !P3 ;  /* 0x000000490a997207 */ /* 0x040fe40005800000 */
[C---:B------:R-:W-:Y:S02]  /*106b0*/  SEL R152, R10.reuse, R68, !P3 ;  /* 0x000000440a987207 */ /* 0x040fe40005800000 */
[----:B------:R-:W-:-:S02]  /*106c0*/  SEL R151, R10, R63, !P3 ;  /* 0x0000003f0a977207 */ /* 0x000fc40005800000 */
[C---:B------:R-:W-:Y:S02]  /*106d0*/  SEL R105, R10.reuse, R105, !P3 ;  /* 0x000000690a697207 */ /* 0x040fe40005800000 */
[C---:B------:R-:W-:Y:S02]  /*106e0*/  SEL R155, R10.reuse, R85, !P3 ;  /* 0x000000550a9b7207 */ /* 0x040fe40005800000 */
        /* <DEDUP_REMOVED lines=17> */
[C---:B---3--:R-:W-:Y:S02]  /*10800*/  SEL R80, R10.reuse, R80, !P3 ;  /* 0x000000500a507207 */ /* 0x048fe40005800000 */
        /* <DEDUP_REMOVED lines=56> */
[----:B------:R-:W-:Y:S01]  /*10b90*/  SEL R37, R10, R37, !P3 ;  /* 0x000000250a257207 */ /* 0x000fe20005800000 */
[----:B------:R-:W-:Y:S01]  /*10ba0*/  IMAD R134, R134, UR6, RZ ;  /* 0x0000000686867c24 */ /* 0x000fe2000f8e02ff */
[----:B----4-:R-:W-:Y:S01]  /*10bb0*/  SEL R141, R10, R142, !P3 ;  /* 0x0000008e0a8d7207 */ /* 0x010fe20005800000 */
[----:B------:R-:W-:Y:S01]  /*10bc0*/  IMAD R122, R122, UR6, RZ ;  /* 0x000000067a7a7c24 */ /* 0x000fe2000f8e02ff */
[----:B------:R-:W-:Y:S01]  /*10bd0*/  SEL R21, R10, R121, !P3 ;  /* 0x000000790a157207 */ /* 0x000fe20005800000 */
[----:B------:R-:W-:Y:S01]  /*10be0*/  IMAD R130, R130, UR6, RZ ;  /* 0x0000000682827c24 */ /* 0x000fe2000f8e02ff */
[----:B------:R-:W-:Y:S01]  /*10bf0*/  SEL R63, R10, R53, !P3 ;  /* 0x000000350a3f7207 */ /* 0x000fe20005800000 */
[----:B------:R-:W-:Y:S01]  /*10c00*/  IMAD R120, R120, UR6, RZ ;  /* 0x0000000678787c24 */ /* 0x000fe2000f8e02ff */
[C---:B------:R-:W-:Y:S01]  /*10c10*/  SEL R68, R10.reuse, R48, !P3 ;  /* 0x000000300a447207 */ /* 0x040fe20005800000 */
[----:B------:R-:W3:Y:S01]  /*10c20*/  LDCU UR76, c[0x0][0x3b0] ;  /* 0x00007600ff4c77ac */ /* 0x000ee20008000800 */
[----:B------:R-:W-:-:S02]  /*10c30*/  SEL R73, R10, R41, !P3 ;  /* 0x000000290a497207 */ /* 0x000fc40005800000 */
[C---:B------:R-:W-:Y:S02]  /*10c40*/  SEL R38, R10.reuse, R20, !P3 ;  /* 0x000000140a267207 */ /* 0x040fe40005800000 */
[----:B--2---:R-:W-:-:S05]  /*10c50*/  SEL R74, R10, R74, !P3 ;  /* 0x0000004a0a4a7207 */ /* 0x004fca0005800000 */
[----:B------:R-:W-:Y:S01]  /*10c60*/  STL [R1+0xb78], R74 ;  /* 0x000b784a01007387 */ /* 0x000fe20000100800 */
[C---:B------:R-:W-:Y:S02]  /*10c70*/  SEL R72, R10.reuse, R72, !P3 ;  /* 0x000000480a487207 */ /* 0x040fe40005800000 */
[----:B------:R-:W-:-:S05]  /*10c80*/  SEL R61, R10, R61, !P3 ;  /* 0x0000003d0a3d7207 */ /* 0x000fca0005800000 */
[----:B------:R-:W-:Y:S01]  /*10c90*/  STL [R1+0xbf0], R61 ;  /* 0x000bf03d01007387 */ /* 0x000fe20000100800 */
[----:B------:R-:W-:-:S05]  /*10ca0*/  SEL R47, R10, R47, !P3 ;  /* 0x0000002f0a2f7207 */ /* 0x000fca0005800000 */
[----:B------:R-:W-:Y:S04]  /*10cb0*/  STL [R1+0xbc8], R47 ;  /* 0x000bc82f01007387 */ /* 0x000fe80000100800 */
[----:B------:R-:W-:Y:S04]  /*10cc0*/  STL [R1+0xc9c], R139 ;  /* 0x000c9c8b01007387 */ /* 0x000fe80000100800 */
[----:B------:R-:W-:Y:S04]  /*10cd0*/  STL [R1+0xca4], R139 ;  /* 0x000ca48b01007387 */ /* 0x000fe80000100800 */
[----:B------:R-:W-:Y:S01]  /*10ce0*/  STL [R1+0xcac], R139 ;  /* 0x000cac8b01007387 */ /* 0x000fe20000100800 */
[----:B------:R-:W-:-:S03]  /*10cf0*/  SEL R142, R10, R117, !P3 ;  /* 0x000000750a8e7207 */ /* 0x000fc60005800000 */
[----:B------:R-:W-:Y:S01]  /*10d00*/  STL [R1+0xcb4], R139 ;  /* 0x000cb48b01007387 */ /* 0x000fe20000100800 */
[----:B------:R-:W-:-:S03]  /*10d10*/  SEL R70, R10, R70, !P3 ;  /* 0x000000460a467207 */ /* 0x000fc60005800000 */
[----:B------:R-:W-:Y:S01]  /*10d20*/  STL [R1+0xcb8], R139 ;  /* 0x000cb88b01007387 */ /* 0x000fe20000100800 */
[----:B------:R-:W-:-:S03]  /*10d30*/  SEL R65, R10, R65, !P3 ;  /* 0x000000410a417207 */ /* 0x000fc60005800000 */
[----:B------:R-:W-:Y:S01]  /*10d40*/  STL [R1+0xcc0], R139 ;  /* 0x000cc08b01007387 */ /* 0x000fe20000100800 */
[C---:B------:R-:W-:Y:S02]  /*10d50*/  SEL R59, R10.reuse, R59, !P3 ;  /* 0x0000003b0a3b7207 */ /* 0x040fe40005800000 */
[C---:B------:R-:W-:Y:S01]  /*10d60*/  SEL R57, R10.reuse, R57, !P3 ;  /* 0x000000390a397207 */ /* 0x040fe20005800000 */
[----:B------:R-:W-:Y:S01]  /*10d70*/  STL [R1+0xcc8], R139 ;  /* 0x000cc88b01007387 */ /* 0x000fe20000100800 */
[C---:B------:R-:W-:Y:S02]  /*10d80*/  SEL R49, R10.reuse, R49, !P3 ;  /* 0x000000310a317207 */ /* 0x040fe40005800000 */
[C---:B------:R-:W-:Y:S01]  /*10d90*/  SEL R45, R10.reuse, R45, !P3 ;  /* 0x0000002d0a2d7207 */ /* 0x040fe20005800000 */
[----:B------:R-:W-:Y:S01]  /*10da0*/  STL [R1+0xcd0], R139 ;  /* 0x000cd08b01007387 */ /* 0x000fe20000100800 */
[C---:B------:R-:W-:Y:S02]  /*10db0*/  SEL R43, R10.reuse, R43, !P3 ;  /* 0x0000002b0a2b7207 */ /* 0x040fe40005800000 */
[C---:B------:R-:W-:Y:S01]  /*10dc0*/  SEL R46, R10.reuse, R19, !P3 ;  /* 0x000000130a2e7207 */ /* 0x040fe20005800000 */
[----:B------:R-:W-:Y:S01]  /*10dd0*/  STL [R1+0xc98], R135 ;  /* 0x000c988701007387 */ /* 0x000fe20000100800 */
[----:B------:R-:W-:-:S02]  /*10de0*/  SEL R79, R10, R18, !P3 ;  /* 0x000000120a4f7207 */ /* 0x000fc40005800000 */
[C---:B------:R-:W-:Y:S02]  /*10df0*/  SEL R39, R10.reuse, R16, !P3 ;  /* 0x000000100a277207 */ /* 0x040fe40005800000 */
[C---:B------:R-:W-:Y:S02]  /*10e00*/  SEL R48, R10.reuse, R15, !P3 ;  /* 0x0000000f0a307207 */ /* 0x040fe40005800000 */
[C---:B------:R-:W-:Y:S02]  /*10e10*/  SEL R85, R10.reuse, R14, !P3 ;  /* 0x0000000e0a557207 */ /* 0x040fe40005800000 */
[----:B------:R-:W-:Y:S01]  /*10e20*/  SEL R40, R10, R12, !P3 ;  /* 0x0000000c0a287207 */ /* 0x000fe20005800000 */
[----:B------:R-:W-:Y:S01]  /*10e30*/  IMAD R12, R126, UR6, RZ ;  /* 0x000000067e0c7c24 */ /* 0x000fe2000f8e02ff */
        /* <DEDUP_REMOVED lines=8> */
[----:B------:R-:W-:Y:S01]  /*10ec0*/  SEL R144, R10, R23, !P3 ;  /* 0x000000170a907207 */ /* 0x000fe20005800000 */
[----:B------:R-:W-:Y:S01]  /*10ed0*/  STL [R1+0xc94], R129 ;  /* 0x000c948101007387 */ /* 0x000fe20000100800 */
[-C--:B-1----:R-:W-:Y:S01]  /*10ee0*/  IADD3 R10, P5, PT, R13, R7.reuse, RZ ;  /* 0x000000070d0a7210 */ /* 0x082fe20007fbe0ff */
[----:B------:R-:W-:Y:S02]  /*10ef0*/  IMAD R11, R114, UR6, RZ ;  /* 0x00000006720b7c24 */ /* 0x000fe4000f8e02ff */
[----:B------:R-:W-:Y:S01]  /*10f00*/  STL [R1+0xc88], R113 ;  /* 0x000c887101007387 */ /* 0x000fe20000100800 */
[----:B------:R-:W-:-:S03]  /*10f10*/  IADD3 R26, P4, PT, R12, R7, RZ ;  /* 0x000000070c1a7210 */ /* 0x000fc60007f9e0ff */
[----:B------:R-:W-:Y:S04]  /*10f20*/  STL [R1+0xc7c], R105 ;  /* 0x000c7c6901007387 */ /* 0x000fe80000100800 */
[----:B------:R-:W-:Y:S04]  /*10f30*/  STL [R1+0xc70], R99 ;  /* 0x000c706301007387 */ /* 0x000fe80000100800 */
[----:B------:R1:W-:Y:S01]  /*10f40*/  STL [R1+0x160], R10 ;  /* 0x0001600a01007387 */ /* 0x0003e20000100800 */
[----:B------:R-:W-:-:S03]  /*10f50*/  IMAD R5, R104, UR6, RZ ;  /* 0x0000000668057c24 */ /* 0x000fc6000f8e02ff */
[----:B------:R-:W-:Y:S01]  /*10f60*/  STL [R1+0x1a0], R26 ;  /* 0x0001a01a01007387 */ /* 0x000fe20000100800 */
[-C--:B-1----:R-:W-:Y:S02]  /*10f70*/  LEA.HI.X.SX32 R10, R13, R6.reuse, 0x1, P5 ;  /* 0x000000060d0a7211 */ /* 0x082fe400028f0eff */
[----:B------:R-:W-:Y:S01]  /*10f80*/  IADD3 R25, P5, PT, R11, R7, RZ ;  /* 0x000000070b197210 */ /* 0x000fe20007fbe0ff */
[----:B------:R-:W-:Y:S02]  /*10f90*/  IMAD R4, R92, UR6, RZ ;  /* 0x000000065c047c24 */ /* 0x000fe4000f8e02ff */
[----:B------:R1:W-:Y:S04]  /*10fa0*/  STL [R1+0x15c], R10 ;  /* 0x00015c0a01007387 */ /* 0x0003e80000100800 */
[----:B------:R2:W-:Y:S01]  /*10fb0*/  STL [R1+0x1e0], R25 ;  /* 0x0001e01901007387 */ /* 0x0005e20000100800 */
[----:B-1----:R-:W-:-:S02]  /*10fc0*/  LEA.HI.X.SX32 R10, R12, R6, 0x1, P4 ;  /* 0x000000060c0a7211 */ /* 0x002fc400020f0eff */
[----:B------:R-:W-:Y:S02]  /*10fd0*/  LEA.HI.X.SX32 R12, R11, R6, 0x1, P5 ;  /* 0x000000060b0c7211 */ /* 0x000fe400028f0eff */
[----:B--2---:R-:W-:Y:S01]  /*10fe0*/  IADD3 R25, P4, PT, R5, R7, RZ ;  /* 0x0000000705197210 */ /* 0x004fe20007f9e0ff */
[----:B------:R1:W-:Y:S01]  /*10ff0*/  STL [R1+0x19c], R10 ;  /* 0x00019c0a01007387 */ /* 0x0003e20000100800 */
[----:B------:R-:W-:-:S03]  /*11000*/  IMAD R14, R82, UR6, RZ ;  /* 0x00000006520e7c24 */ /* 0x000fc6000f8e02ff */
[----:B------:R-:W-:Y:S01]  /*11010*/  STL [R1+0x240], R25 ;  /* 0x0002401901007387 */ /* 0x000fe20000100800 */
[----:B------:R-:W-:Y:S01]  /*11020*/  IMAD R15, R74, UR6, RZ ;  /* 0x000000064a0f7c24 */ /* 0x000fe2000f8e02ff */
[----:B-1----:R-:W-:Y:S02]  /*11030*/  IADD3 R10, P5, PT, R4, R7, RZ ;  /* 0x00000007040a7210 */ /* 0x002fe40007fbe0ff */
[----:B------:R1:W-:Y:S04]  /*11040*/  STL [R1+0x1dc], R12 ;  /* 0x0001dc0c01007387 */ /* 0x0003e80000100800 */
[----:B------:R-:W-:Y:S04]  /*11050*/  STL [R1+0xc5c], R84 ;  /* 0x000c5c5401007387 */ /* 0x000fe80000100800 */
[----:B------:R2:W-:Y:S01]  /*11060*/  STL [R1+0x280], R10 ;  /* 0x0002800a01007387 */ /* 0x0005e20000100800 */
[----:B-1----:R-:W-:-:S02]  /*11070*/  LEA.HI.X.SX32 R12, R5, R6, 0x1, P4 ;  /* 0x00000006050c7211 */ /* 0x002fc400020f0eff */
[----:B------:R-:W-:Y:S02]  /*11080*/  LEA.HI.X.SX32 R5, R4, R6, 0x1, P5 ;  /* 0x0000000604057211 */ /* 0x000fe400028f0eff */
[-C--:B------:R-:W-:Y:S02]  /*11090*/  IADD3 R4, P5, PT, R15, R7.reuse, RZ ;  /* 0x000000070f047210 */ /* 0x080fe40007fbe0ff */
[----:B--2---:R-:W-:Y:S01]  /*110a0*/  IADD3 R10, P4, PT, R14, R7, RZ ;  /* 0x000000070e0a7210 */ /* 0x004fe20007f9e0ff */
[----:B------:R-:W-:Y:S01]  /*110b0*/  STL [R1+0x23c], R12 ;  /* 0x00023c0c01007387 */ /* 0x000fe20000100800 */
[----:B------:R-:W-:-:S03]  /*110c0*/  IMAD R16, R61, UR6, RZ ;  /* 0x000000063d107c24 */ /* 0x000fc6000f8e02ff */
[----:B------:R-:W-:Y:S04]  /*110d0*/  STL [R1+0x5f0], R10 ;  /* 0x0005f00a01007387 */ /* 0x000fe80000100800 */
[----:B------:R1:W-:Y:S01]  /*110e0*/  STL [R1+0x27c], R5 ;  /* 0x00027c0501007387 */ /* 0x0003e20000100800 */
[----:B------:R-:W-:-:S03]  /*110f0*/  IMAD R17, R47, UR6, RZ ;  /* 0x000000062f117c24 */ /* 0x000fc6000f8e02ff */
[----:B------:R-:W-:Y:S04]  /*11100*/  STL [R1+0xc04], R67 ;  /* 0x000c044301007387 */ /* 0x000fe80000100800 */
[----:B------:R2:W-:Y:S01]  /*11110*/  STL [R1+0x618], R4 ;  /* 0x0006180401007387 */ /* 0x0005e20000100800 */
[-C--:B-1----:R-:W-:Y:S02]  /*11120*/  LEA.HI.X.SX32 R5, R15, R6.reuse, 0x1, P5 ;  /* 0x000000060f057211 */ /* 0x082fe400028f0eff */
[----:B--2---:R-:W-:Y:S02]  /*11130*/  LEA.HI.X.SX32 R4, R14, R6, 0x1, P4 ;  /* 0x000000060e047211 */ /* 0x004fe400020f0eff */
[----:B------:R-:W-:-:S03]  /*11140*/  IADD3 R10, P4, PT, R16, R7, RZ ;  /* 0x00000007100a7210 */ /* 0x000fc60007f9e0ff */
[----:B------:R1:W-:Y:S01]  /*11150*/  STL [R1+0x5ec], R4 ;  /* 0x0005ec0401007387 */ /* 0x0003e20000100800 */
[----:B------:R-:W-:-:S03]  /*11160*/  IMAD R18, R139, UR6, RZ ;  /* 0x000000068b127c24 */ /* 0x000fc6000f8e02ff */
[----:B------:R-:W-:Y:S01]  /*11170*/  STL [R1+0x640], R10 ;  /* 0x0006400a01007387 */ /* 0x000fe20000100800 */
[----:B-1----:R-:W-:-:S03]  /*11180*/  IADD3 R4, P5, PT, R17, R7, RZ ;  /* 0x0000000711047210 */ /* 0x002fc60007fbe0ff */
        /* <DEDUP_REMOVED lines=15> */
[-C--:B-1----:R-:W-:Y:S01]  /*11280*/  LEA.HI.X.SX32 R5, R19, R6.reuse, 0x1, P5 ;  /* 0x0000000613057211 */ /* 0x082fe200028f0eff */
[----:B------:R-:W-:Y:S01]  /*11290*/  IMAD R22, R113, UR6, RZ ;  /* 0x0000000671167c24 */ /* 0x000fe2000f8e02ff */
[----:B--2---:R-:W-:Y:S02]  /*112a0*/  LEA.HI.X.SX32 R4, R18, R6, 0x1, P4 ;  /* 0x0000000612047211 */ /* 0x004fe400020f0eff */
[----:B------:R-:W-:-:S03]  /*112b0*/  IADD3 R10, P4, PT, R20, R7, RZ ;  /* 0x00000007140a7210 */ /* 0x000fc60007f9e0ff */
[----:B------:R1:W-:Y:S04]  /*112c0*/  STL [R1+0x67c], R4 ;  /* 0x00067c0401007387 */ /* 0x0003e80000100800 */
[----:B------:R-:W-:Y:S01]  /*112d0*/  STL [R1+0x6c0], R10 ;  /* 0x0006c00a01007387 */ /* 0x000fe20000100800 */
[----:B-1----:R-:W-:-:S03]  /*112e0*/  IADD3 R4, P5, PT, R21, R7, RZ ;  /* 0x0000000715047210 */ /* 0x002fc60007fbe0ff */
[----:B------:R1:W-:Y:S01]  /*112f0*/  STL [R1+0x69c], R5 ;  /* 0x00069c0501007387 */ /* 0x0003e20000100800 */
[----:B------:R-:W-:-:S03]  /*11300*/  IMAD R23, R105, UR6, RZ ;  /* 0x0000000669177c24 */ /* 0x000fc6000f8e02ff */
[----:B------:R-:W-:Y:S04]  /*11310*/  STL [R1+0xbd8], R51 ;  /* 0x000bd83301007387 */ /* 0x000fe80000100800 */
[----:B------:R2:W-:Y:S01]  /*11320*/  STL [R1+0x6e0], R4 ;  /* 0x0006e00401007387 */ /* 0x0005e20000100800 */
[----:B-1----:R-:W-:-:S03]  /*11330*/  LEA.HI.X.SX32 R5, R20, R6, 0x1, P4 ;  /* 0x0000000614057211 */ /* 0x002fc600020f0eff */
[----:B------:R-:W-:Y:S01]  /*11340*/  STL [R1+0xc08], R20 ;  /* 0x000c081401007387 */ /* 0x000fe20000100800 */
[----:B--2---:R-:W-:-:S03]  /*11350*/  IADD3 R4, P4, PT, R22, R7, RZ ;  /* 0x0000000716047210 */ /* 0x004fc60007f9e0ff */
[----:B------:R1:W-:Y:S01]  /*11360*/  STL [R1+0x6bc], R5 ;  /* 0x0006bc0501007387 */ /* 0x0003e20000100800 */
[----:B------:R-:W-:-:S03]  /*11370*/  IMAD R24, R99, UR6, RZ ;  /* 0x0000000663187c24 */ /* 0x000fc6000f8e02ff */
[----:B------:R-:W-:Y:S04]  /*11380*/  STL [R1+0xb7c], R21 ;  /* 0x000b7c1501007387 */ /* 0x000fe80000100800 */
[----:B------:R2:W-:Y:S01]  /*11390*/  STL [R1+0x700], R4 ;  /* 0x0007000401007387 */ /* 0x0005e20000100800 */
[----:B-1----:R-:W-:Y:S01]  /*113a0*/  LEA.HI.X.SX32 R5, R21, R6, 0x1, P5 ;  /* 0x0000000615057211 */ /* 0x002fe200028f0eff */
[----:B------:R-:W-:-:S04]  /*113b0*/  IMAD R13, R91, UR6, RZ ;  /* 0x000000065b0d7c24 */ /* 0x000fc8000f8e02ff */
[----:B------:R1:W-:Y:S01]  /*113c0*/  STL [R1+0x6dc], R5 ;  /* 0x0006dc0501007387 */ /* 0x0003e20000100800 */
[----:B--2---:R-:W-:-:S03]  /*113d0*/  IADD3 R4, P5, PT, R23, R7, RZ ;  /* 0x0000000717047210 */ /* 0x004fc60007fbe0ff */
        /* <DEDUP_REMOVED lines=9> */
[-C--:B-1----:R-:W-:Y:S02]  /*11470*/  LEA.HI.X.SX32 R5, R23, R6.reuse, 0x1, P5 ;  /* 0x0000000617057211 */ /* 0x082fe400028f0eff */
[----:B------:R-:W-:-:S03]  /*11480*/  LEA.HI.X.SX32 R10, R24, R6, 0x1, P4 ;  /* 0x00000006180a7211 */ /* 0x000fc600020f0eff */
[----:B------:R-:W-:Y:S01]  /*11490*/  STL [R1+0x71c], R5 ;  /* 0x00071c0501007387 */ /* 0x000fe20000100800 */
[----:B--2---:R-:W-:-:S03]  /*114a0*/  IADD3 R4, P5, PT, R13, R7, RZ ;  /* 0x000000070d047210 */ /* 0x004fc60007fbe0ff */
[----:B------:R-:W-:Y:S04]  /*114b0*/  STL [R1+0xc24], R38 ;  /* 0x000c242601007387 */ /* 0x000fe80000100800 */
[----:B------:R1:W-:Y:S01]  /*114c0*/  STL [R1+0x760], R4 ;  /* 0x0007600401007387 */ /* 0x0003e20000100800 */
[----:B------:R-:W-:-:S03]  /*114d0*/  LEA.HI.X.SX32 R13, R13, R6, 0x1, P5 ;  /* 0x000000060d0d7211 */ /* 0x000fc600028f0eff */
[----:B------:R-:W-:Y:S04]  /*114e0*/  STL [R1+0xc10], R24 ;  /* 0x000c101801007387 */ /* 0x000fe80000100800 */
[----:B------:R2:W-:Y:S01]  /*114f0*/  STL [R1+0x73c], R10 ;  /* 0x00073c0a01007387 */ /* 0x0005e20000100800 */
[----:B-1----:R-:W-:-:S05]  /*11500*/  IADD3 R4, P4, PT, R11, R7, RZ ;  /* 0x000000070b047210 */ /* 0x002fca0007f9e0ff */
[----:B------:R-:W-:Y:S01]  /*11510*/  STL [R1+0x780], R4 ;  /* 0x0007800401007387 */ /* 0x000fe20000100800 */
[----:B--2---:R-:W-:-:S03]  /*11520*/  IADD3 R10, P5, PT, R158, R7, RZ ;  /* 0x000000079e0a7210 */ /* 0x004fc60007fbe0ff */
        /* <DEDUP_REMOVED lines=11> */
[----:B------:R-:W-:Y:S04]  /*115e0*/  STL [R1+0x7c0], R135 ;  /* 0x0007c08701007387 */ /* 0x000fe80000100800 */
[----:B------:R1:W-:Y:S01]  /*115f0*/  STL [R1+0x7e0], R10 ;  /* 0x0007e00a01007387 */ /* 0x0003e20000100800 */
[----:B------:R-:W-:-:S03]  /*11600*/  LEA.HI.X.SX32 R16, R157, R6, 0x1, P4 ;  /* 0x000000069d107211 */ /* 0x000fc600020f0eff */
[----:B------:R-:W-:Y:S04]  /*11610*/  STL [R1+0xca0], R135 ;  /* 0x000ca08701007387 */ /* 0x000fe80000100800 */
[----:B------:R-:W-:Y:S04]  /*11620*/  STL [R1+0xca8], R135 ;  /* 0x000ca88701007387 */ /* 0x000fe80000100800 */
[----:B------:R-:W-:Y:S01]  /*11630*/  STL [R1+0xcb0], R135 ;  /* 0x000cb08701007387 */ /* 0x000fe20000100800 */
[----:B-1----:R-:W-:-:S03]  /*11640*/  IADD3 R10, P4, PT, R25, R7, RZ ;  /* 0x00000007190a7210 */ /* 0x002fc60007f9e0ff */
[----:B------:R-:W-:Y:S01]  /*11650*/  STL [R1+0xcbc], R135 ;  /* 0x000cbc8701007387 */ /* 0x000fe20000100800 */
[----:B------:R-:W-:-:S03]  /*11660*/  IMAD R15, R55, UR73, RZ ;  /* 0x00000049370f7c24 */ /* 0x000fc6000f8e02ff */
[----:B------:R-:W-:Y:S04]  /*11670*/  STL [R1+0xcc4], R135 ;  /* 0x000cc48701007387 */ /* 0x000fe80000100800 */
[----:B------:R-:W-:Y:S01]  /*11680*/  STL [R1+0xccc], R135 ;  /* 0x000ccc8701007387 */ /* 0x000fe20000100800 */
[----:B------:R-:W-:-:S03]  /*11690*/  LEA.HI.X.SX32 R13, R26, R6, 0x1, P5 ;  /* 0x000000061a0d7211 */ /* 0x000fc600028f0eff */
[----:B------:R-:W-:Y:S04]  /*116a0*/  STL [R1+0xcd4], R135 ;  /* 0x000cd48701007387 */ /* 0x000fe80000100800 */
[----:B------:R-:W-:Y:S04]  /*116b0*/  STL [R1+0xc28], R40 ;  /* 0x000c282801007387 */ /* 0x000fe80000100800 */
[----:B------:R-:W-:Y:S04]  /*116c0*/  STL [R1+0x7bc], R16 ;  /* 0x0007bc1001007387 */ /* 0x000fe80000100800 */
[----:B------:R-:W-:Y:S04]  /*116d0*/  STL [R1+0xc14], R26 ;  /* 0x000c141a01007387 */ /* 0x000fe80000100800 */
[----:B------:R1:W-:Y:S01]  /*116e0*/  STL [R1+0x800], R10 ;  /* 0x0008000a01007387 */ /* 0x0003e20000100800 */
[----:B------:R-:W-:-:S03]  /*116f0*/  IMAD R14, R51, UR72, RZ ;  /* 0x00000048330e7c24 */ /* 0x000fc6000f8e02ff */
[----:B------:R-:W-:Y:S01]  /*11700*/  STL [R1+0x7dc], R13 ;  /* 0x0007dc0d01007387 */ /* 0x000fe20000100800 */
[----:B-1----:R-:W-:-:S03]  /*11710*/  IADD3 R10, P5, PT, R15, R7, RZ ;  /* 0x000000070f0a7210 */ /* 0x002fc60007fbe0ff */
[----:B------:R-:W-:Y:S01]  /*11720*/  STL [R1+0xbb0], R41 ;  /* 0x000bb02901007387 */ /* 0x000fe20000100800 */
[----:B------:R-:W-:-:S03]  /*11730*/  IMAD R12, R44, UR71, RZ ;  /* 0x000000472c0c7c24 */ /* 0x000fc6000f8e02ff */
[----:B------:R1:W-:Y:S01]  /*11740*/  STL [R1+0x820], R10 ;  /* 0x0008200a01007387 */ /* 0x0003e20000100800 */
[----:B------:R-:W-:-:S03]  /*11750*/  LEA.HI.X.SX32 R15, R15, R6, 0x1, P5 ;  /* 0x000000060f0f7211 */ /* 0x000fc600028f0eff */
[----:B------:R-:W-:Y:S01]  /*11760*/  STL [R1+0xb84], R25 ;  /* 0x000b841901007387 */ /* 0x000fe20000100800 */
[----:B-1----:R-:W-:Y:S02]  /*11770*/  LEA.HI.X.SX32 R10, R25, R6, 0x1, P4 ;  /* 0x00000006190a7211 */ /* 0x002fe400020f0eff */
[----:B------:R-:W-:-:S03]  /*11780*/  IADD3 R13, P4, PT, R14, R7, RZ ;  /* 0x000000070e0d7210 */ /* 0x000fc60007f9e0ff */
[----:B------:R1:W-:Y:S04]  /*11790*/  STL [R1+0x7fc], R10 ;  /* 0x0007fc0a01007387 */ /* 0x0003e80000100800 */
[----:B------:R-:W-:Y:S01]  /*117a0*/  STL [R1+0x840], R13 ;  /* 0x0008400d01007387 */ /* 0x000fe20000100800 */
[----:B-1----:R-:W-:-:S03]  /*117b0*/  IADD3 R10, P5, PT, R12, R7, RZ ;  /* 0x000000070c0a7210 */ /* 0x002fc60007fbe0ff */
[----:B------:R-:W-:Y:S01]  /*117c0*/  STL [R1+0x81c], R15 ;  /* 0x00081c0f01007387 */ /* 0x000fe20000100800 */
[----:B------:R-:W-:-:S03]  /*117d0*/  IMAD R5, R38, UR70, RZ ;  /* 0x0000004626057c24 */ /* 0x000fc6000f8e02ff */
[----:B------:R-:W-:Y:S01]  /*117e0*/  STL [R1+0xc18], R28 ;  /* 0x000c181c01007387 */ /* 0x000fe20000100800 */
[----:B------:R-:W-:-:S03]  /*117f0*/  IMAD R4, R39, UR69, RZ ;  /* 0x0000004527047c24 */ /* 0x000fc6000f8e02ff */
[----:B------:R1:W-:Y:S01]  /*11800*/  STL [R1+0x860], R10 ;  /* 0x0008600a01007387 */ /* 0x0003e20000100800 */
[----:B------:R-:W-:Y:S01]  /*11810*/  IMAD R11, R40, UR68, RZ ;  /* 0x00000044280b7c24 */ /* 0x000fe2000f8e02ff */
[-C--:B-1----:R-:W-:Y:S02]  /*11820*/  LEA.HI.X.SX32 R10, R14, R6.reuse, 0x1, P4 ;  /* 0x000000060e0a7211 */ /* 0x082fe400020f0eff */
[----:B------:R-:W-:Y:S02]  /*11830*/  LEA.HI.X.SX32 R14, R12, R6, 0x1, P5 ;  /* 0x000000060c0e7211 */ /* 0x000fe400028f0eff */
[-C--:B------:R-:W-:Y:S01]  /*11840*/  IADD3 R129, P4, PT, R5, R7.reuse, RZ ;  /* 0x0000000705817210 */ /* 0x080fe20007f9e0ff */
[----:B------:R1:W-:Y:S04]  /*11850*/  STL [R1+0x83c], R10 ;  /* 0x00083c0a01007387 */ /* 0x0003e80000100800 */
[----:B------:R2:W-:Y:S01]  /*11860*/  STL [R1+0x85c], R14 ;  /* 0x00085c0e01007387 */ /* 0x0005e20000100800 */
[----:B-1----:R-:W-:-:S03]  /*11870*/  IADD3 R10, P5, PT, R4, R7, RZ ;  /* 0x00000007040a7210 */ /* 0x002fc60007fbe0ff */
[----:B------:R-:W-:Y:S01]  /*11880*/  STL [R1+0x880], R129 ;  /* 0x0008808101007387 */ /* 0x000fe20000100800 */
[----:B------:R-:W-:Y:S01]  /*11890*/  IMAD R16, R41, UR67, RZ ;  /* 0x0000004329107c24 */ /* 0x000fe2000f8e02ff */
[-C--:B--2---:R-:W-:Y:S02]  /*118a0*/  LEA.HI.X.SX32 R14, R5, R6.reuse, 0x1, P4 ;  /* 0x00000006050e7211 */ /* 0x084fe400020f0eff */
[----:B------:R1:W-:Y:S01]  /*118b0*/  STL [R1+0x8a0], R10 ;  /* 0x0008a00a01007387 */ /* 0x0003e20000100800 */
[----:B------:R-:W-:-:S03]  /*118c0*/  LEA.HI.X.SX32 R5, R4, R6, 0x1, P5 ;  /* 0x0000000604057211 */ /* 0x000fc600028f0eff */
[----:B------:R-:W-:Y:S01]  /*118d0*/  STL [R1+0xc1c], R32 ;  /* 0x000c1c2001007387 */ /* 0x000fe20000100800 */
[----:B-1----:R-:W-:-:S03]  /*118e0*/  IADD3 R10, P4, PT, R11, R7, RZ ;  /* 0x000000070b0a7210 */ /* 0x002fc60007f9e0ff */
[----:B------:R-:W-:Y:S01]  /*118f0*/  STL [R1+0x87c], R14 ;  /* 0x00087c0e01007387 */ /* 0x000fe20000100800 */
[----:B------:R-:W-:Y:S01]  /*11900*/  IADD3 R126, P5, PT, R16, R7, RZ ;  /* 0x00000007107e7210 */ /* 0x000fe20007fbe0ff */
[----:B------:R-:W-:Y:S02]  /*11910*/  IMAD R13, R28, UR66, RZ ;  /* 0x000000421c0d7c24 */ /* 0x000fe4000f8e02ff */
[----:B------:R1:W-:Y:S01]  /*11920*/  STL [R1+0x8c0], R10 ;  /* 0x0008c00a01007387 */ /* 0x0003e20000100800 */
[----:B------:R-:W-:-:S03]  /*11930*/  IMAD R12, R32, UR65, RZ ;  /* 0x00000041200c7c24 */ /* 0x000fc6000f8e02ff */
[----:B------:R2:W-:Y:S01]  /*11940*/  STL [R1+0x89c], R5 ;  /* 0x00089c0501007387 */ /* 0x0005e20000100800 */
[----:B------:R-:W-:-:S03]  /*11950*/  IMAD R29, R124, UR6, RZ ;  /* 0x000000067c1d7c24 */ /* 0x000fc6000f8e02ff */
[----:B------:R-:W-:Y:S01]  /*11960*/  STL [R1+0xc20], R36 ;  /* 0x000c202401007387 */ /* 0x000fe20000100800 */
[-C--:B-1----:R-:W-:Y:S02]  /*11970*/  LEA.HI.X.SX32 R10, R16, R6.reuse, 0x1, P5 ;  /* 0x00000006100a7211 */ /* 0x082fe400028f0eff */
[----:B--2---:R-:W-:Y:S01]  /*11980*/  LEA.HI.X.SX32 R5, R11, R6, 0x1, P4 ;  /* 0x000000060b057211 */ /* 0x004fe200020f0eff */
[----:B------:R-:W-:Y:S01]  /*11990*/  STL [R1+0x8e0], R126 ;  /* 0x0008e07e01007387 */ /* 0x000fe20000100800 */
[----:B------:R-:W-:Y:S01]  /*119a0*/  IADD3 R124, P4, PT, R13, R7, RZ ;  /* 0x000000070d7c7210 */ /* 0x000fe20007f9e0ff */
[----:B------:R-:W-:Y:S02]  /*119b0*/  IMAD R4, R36, UR64, RZ ;  /* 0x0000004024047c24 */ /* 0x000fe4000f8e02ff */
[----:B------:R1:W-:Y:S01]  /*119c0*/  STL [R1+0x8bc], R5 ;  /* 0x0008bc0501007387 */ /* 0x0003e20000100800 */
[----:B------:R-:W-:-:S03]  /*119d0*/  IMAD R27, R159, UR6, RZ ;  /* 0x000000069f1b7c24 */ /* 0x000fc6000f8e02ff */
[----:B------:R2:W-:Y:S01]  /*119e0*/  STL [R1+0x8dc], R10 ;  /* 0x0008dc0a01007387 */ /* 0x0005e20000100800 */
[----:B-1----:R-:W-:-:S03]  /*119f0*/  IADD3 R5, P5, PT, R12, R7, RZ ;  /* 0x000000070c057210 */ /* 0x002fc60007fbe0ff */
[----:B------:R-:W-:Y:S01]  /*11a00*/  STL [R1+0x900], R124 ;  /* 0x0009007c01007387 */ /* 0x000fe20000100800 */
[----:B--2---:R-:W-:-:S03]  /*11a10*/  LEA.HI.X.SX32 R10, R13, R6, 0x1, P4 ;  /* 0x000000060d0a7211 */ /* 0x004fc600020f0eff */
        /* <DEDUP_REMOVED lines=9> */
[----:B------:R2:W-:Y:S01]  /*11ab0*/  STL [R1+0x168], R10 ;  /* 0x0001680a01007387 */ /* 0x0005e20000100800 */
[----:B-1----:R-:W-:Y:S02]  /*11ac0*/  LEA.HI.X.SX32 R12, R4, R6, 0x1, P4 ;  /* 0x00000006040c7211 */ /* 0x002fe400020f0eff */
[----:B--2---:R-:W-:-:S03]  /*11ad0*/  IADD3 R10, P4, PT, R29, R7, RZ ;  /* 0x000000071d0a7210 */ /* 0x004fc60007f9e0ff */
[----:B------:R1:W-:Y:S01]  /*11ae0*/  STL [R1+0x93c], R12 ;  /* 0x00093c0c01007387 */ /* 0x0003e20000100800 */
[----:B------:R-:W-:-:S03]  /*11af0*/  LEA.HI.X.SX32 R4, R27, R6, 0x1, P5 ;  /* 0x000000061b047211 */ /* 0x000fc600028f0eff */
[----:B------:R-:W-:Y:S01]  /*11b00*/  STL [R1+0xb88], R27 ;  /* 0x000b881b01007387 */ /* 0x000fe20000100800 */
[----:B------:R-:W-:-:S03]  /*11b10*/  IMAD R102, R102, UR6, RZ ;  /* 0x0000000666667c24 */ /* 0x000fc6000f8e02ff */
[----:B------:R2:W-:Y:S01]  /*11b20*/  STL [R1+0x1a8], R10 ;  /* 0x0001a80a01007387 */ /* 0x0005e20000100800 */
[----:B-1----:R-:W-:-:S03]  /*11b30*/  LEA.HI.X.SX32 R12, R29, R6, 0x1, P4 ;  /* 0x000000061d0c7211 */ /* 0x002fc600020f0eff */
[----:B------:R-:W-:Y:S01]  /*11b40*/  STL [R1+0x164], R4 ;  /* 0x0001640401007387 */ /* 0x000fe20000100800 */
[----:B--2---:R-:W-:-:S03]  /*11b50*/  IADD3 R10, P5, PT, R112, R7, RZ ;  /* 0x00000007700a7210 */ /* 0x004fc60007fbe0ff */
[----:B------:R-:W-:Y:S01]  /*11b60*/  STL [R1+0xb8c], R77 ;  /* 0x000b8c4d01007387 */ /* 0x000fe20000100800 */
[----:B------:R-:W-:-:S03]  /*11b70*/  IMAD R90, R90, UR6, RZ ;  /* 0x000000065a5a7c24 */ /* 0x000fc6000f8e02ff */
[----:B------:R1:W-:Y:S04]  /*11b80*/  STL [R1+0x1e8], R10 ;  /* 0x0001e80a01007387 */ /* 0x0003e80000100800 */
[----:B------:R-:W-:Y:S01]  /*11b90*/  STL [R1+0xb90], R29 ;  /* 0x000b901d01007387 */ /* 0x000fe20000100800 */
[----:B-1----:R-:W-:-:S03]  /*11ba0*/  IADD3 R10, P4, PT, R102, R7, RZ ;  /* 0x00000007660a7210 */ /* 0x002fc60007f9e0ff */
        /* <DEDUP_REMOVED lines=8> */
[----:B------:R-:W-:Y:S01]  /*11c30*/  STL [R1+0xb94], R71 ;  /* 0x000b944701007387 */ /* 0x000fe20000100800 */
[----:B------:R-:W-:-:S03]  /*11c40*/  IMAD R72, R72, UR6, RZ ;  /* 0x0000000648487c24 */ /* 0x000fc6000f8e02ff */
[----:B------:R1:W-:Y:S01]  /*11c50*/  STL [R1+0x288], R10 ;  /* 0x0002880a01007387 */ /* 0x0003e20000100800 */
[----:B------:R-:W-:-:S03]  /*11c60*/  LEA.HI.X.SX32 R13, R90, R6, 0x1, P5 ;  /* 0x000000065a0d7211 */ /* 0x000fc600028f0eff */
[----:B------:R-:W-:Y:S01]  /*11c70*/  STL [R1+0x244], R14 ;  /* 0x0002440e01007387 */ /* 0x000fe20000100800 */
[----:B-1----:R-:W-:-:S03]  /*11c80*/  IADD3 R10, P4, PT, R80, R7, RZ ;  /* 0x00000007500a7210 */ /* 0x002fc60007f9e0ff */
[----:B------:R-:W-:Y:S04]  /*11c90*/  STL [R1+0xc64], R90 ;  /* 0x000c645a01007387 */ /* 0x000fe80000100800 */
[----:B------:R1:W-:Y:S04]  /*11ca0*/  STL [R1+0x5f8], R10 ;  /* 0x0005f80a01007387 */ /* 0x0003e80000100800 */
[----:B------:R-:W-:Y:S01]  /*11cb0*/  STL [R1+0x284], R13 ;  /* 0x0002840d01007387 */ /* 0x000fe20000100800 */
[----:B-1----:R-:W-:-:S03]  /*11cc0*/  IADD3 R10, P5, PT, R72, R7, RZ ;  /* 0x00000007480a7210 */ /* 0x002fc60007fbe0ff */
[----:B------:R-:W-:Y:S01]  /*11cd0*/  STL [R1+0xc00], R66 ;  /* 0x000c004201007387 */ /* 0x000fe20000100800 */
[----:B------:R-:W-:-:S03]  /*11ce0*/  IMAD R59, R59, UR6, RZ ;  /* 0x000000063b3b7c24 */ /* 0x000fc6000f8e02ff */
[----:B------:R1:W-:Y:S01]  /*11cf0*/  STL [R1+0x620], R10 ;  /* 0x0006200a01007387 */ /* 0x0003e20000100800 */
[----:B------:R-:W-:-:S03]  /*11d00*/  IMAD R45, R45, UR6, RZ ;  /* 0x000000062d2d7c24 */ /* 0x000fc6000f8e02ff */
[----:B------:R-:W-:Y:S01]  /*11d10*/  STL [R1+0xc50], R80 ;  /* 0x000c505001007387 */ /* 0x000fe20000100800 */
[----:B-1----:R-:W-:Y:S01]  /*11d20*/  LEA.HI.X.SX32 R10, R80, R6, 0x1, P4 ;  /* 0x00000006500a7211 */ /* 0x002fe200020f0eff */
[----:B------:R-:W-:Y:S01]  /*11d30*/  IMAD R138, R138, UR6, RZ ;  /* 0x000000068a8a7c24 */ /* 0x000fe2000f8e02ff */
[----:B------:R-:W-:-:S03]  /*11d40*/  IADD3 R114, P4, PT, R59, R7, RZ ;  /* 0x000000073b727210 */ /* 0x000fc60007f9e0ff */
[----:B------:R1:W-:Y:S01]  /*11d50*/  STL [R1+0x5f4], R10 ;  /* 0x0005f40a01007387 */ /* 0x0003e20000100800 */
[----:B------:R-:W-:-:S03]  /*11d60*/  LEA.HI.X.SX32 R113, R59, R6, 0x1, P4 ;  /* 0x000000063b717211 */ /* 0x000fc600020f0eff */
[----:B------:R-:W-:Y:S01]  /*11d70*/  STL [R1+0xb98], R72 ;  /* 0x000b984801007387 */ /* 0x000fe20000100800 */
[-C--:B-1----:R-:W-:Y:S02]  /*11d80*/  LEA.HI.X.SX32 R10, R72, R6.reuse, 0x1, P5 ;  /* 0x00000006480a7211 */ /* 0x082fe400028f0eff */
[----:B------:R-:W-:Y:S01]  /*11d90*/  IADD3 R112, P5, PT, R45, R7, RZ ;  /* 0x000000072d707210 */ /* 0x000fe20007fbe0ff */
[----:B------:R-:W-:Y:S02]  /*11da0*/  IMAD R133, R133, UR6, RZ ;  /* 0x0000000685857c24 */ /* 0x000fe4000f8e02ff */
[----:B------:R1:W-:Y:S04]  /*11db0*/  STL [R1+0x61c], R10 ;  /* 0x00061c0a01007387 */ /* 0x0003e80000100800 */
[----:B------:R-:W-:Y:S01]  /*11dc0*/  STL [R1+0x648], R114 ;  /* 0x0006487201007387 */ /* 0x000fe20000100800 */
[----:B------:R-:W-:-:S03]  /*11dd0*/  LEA.HI.X.SX32 R15, R45, R6, 0x1, P5 ;  /* 0x000000062d0f7211 */ /* 0x000fc600028f0eff */
[----:B------:R-:W-:Y:S01]  /*11de0*/  STL [R1+0xc4c], R60 ;  /* 0x000c4c3c01007387 */ /* 0x000fe20000100800 */
[----:B-1----:R-:W-:-:S03]  /*11df0*/  IADD3 R10, P4, PT, R138, R7, RZ ;  /* 0x000000078a0a7210 */ /* 0x002fc60007f9e0ff */
        /* <DEDUP_REMOVED lines=9> */
[----:B------:R-:W-:Y:S04]  /*11e90*/  STL [R1+0xc40], R54 ;  /* 0x000c403601007387 */ /* 0x000fe80000100800 */
[----:B------:R1:W-:Y:S01]  /*11ea0*/  STL [R1+0x6a8], R10 ;  /* 0x0006a80a01007387 */ /* 0x0003e20000100800 */
[-C--:B------:R-:W-:Y:S02]  /*11eb0*/  LEA.HI.X.SX32 R17, R133, R6.reuse, 0x1, P5 ;  /* 0x0000000685117211 */ /* 0x080fe400028f0eff */
[----:B-1----:R-:W-:Y:S02]  /*11ec0*/  LEA.HI.X.SX32 R10, R138, R6, 0x1, P4 ;  /* 0x000000068a0a7211 */ /* 0x002fe400020f0eff */
[----:B------:R-:W-:-:S03]  /*11ed0*/  IADD3 R16, P4, PT, R127, R7, RZ ;  /* 0x000000077f107210 */ /* 0x000fc60007f9e0ff */
        /* <DEDUP_REMOVED lines=20> */
[----:B------:R-:W-:-:S03]  /*12020*/  IADD3 R105, P4, PT, R97, R7, RZ ;  /* 0x0000000761697210 */ /* 0x000fc60007f9e0ff */
[----:B------:R-:W-:Y:S01]  /*12030*/  STL [R1+0x704], R18 ;  /* 0x0007041201007387 */ /* 0x000fe20000100800 */
[----:B--2---:R-:W-:-:S03]  /*12040*/  LEA.HI.X.SX32 R10, R103, R6, 0x1, P5 ;  /* 0x00000006670a7211 */ /* 0x004fc600028f0eff */
[----:B------:R-:W-:Y:S01]  /*12050*/  STL [R1+0xc74], R103 ;  /* 0x000c746701007387 */ /* 0x000fe20000100800 */
[----:B------:R-:W-:Y:S01]  /*12060*/  IADD3 R104, P5, PT, R11, R7, RZ ;  /* 0x000000070b687210 */ /* 0x000fe20007fbe0ff */
[----:B------:R-:W-:Y:S02]  /*12070*/  IMAD R5, R83, UR6, RZ ;  /* 0x0000000653057c24 */ /* 0x000fe4000f8e02ff */
[----:B------:R1:W-:Y:S01]  /*12080*/  STL [R1+0x724], R10 ;  /* 0x0007240a01007387 */ /* 0x0003e20000100800 */
[----:B------:R-:W-:-:S03]  /*12090*/  IMAD R4, R77, UR63, RZ ;  /* 0x0000003f4d047c24 */ /* 0x000fc6000f8e02ff */
[----:B------:R-:W-:Y:S01]  /*120a0*/  STL [R1+0x748], R105 ;  /* 0x0007486901007387 */ /* 0x000fe20000100800 */
[----:B------:R-:W-:-:S03]  /*120b0*/  LEA.HI.X.SX32 R19, R11, R6, 0x1, P5 ;  /* 0x000000060b137211 */ /* 0x000fc600028f0eff */
[----:B------:R-:W-:Y:S01]  /*120c0*/  STL [R1+0xc34], R46 ;  /* 0x000c342e01007387 */ /* 0x000fe20000100800 */
[----:B-1----:R-:W-:-:S03]  /*120d0*/  LEA.HI.X.SX32 R10, R97, R6, 0x1, P4 ;  /* 0x00000006610a7211 */ /* 0x002fc600020f0eff */
[----:B------:R-:W-:Y:S01]  /*120e0*/  STL [R1+0x768], R104 ;  /* 0x0007686801007387 */ /* 0x000fe20000100800 */
[----:B------:R-:W-:-:S03]  /*120f0*/  IADD3 R103, P4, PT, R5, R7, RZ ;  /* 0x0000000705677210 */ /* 0x000fc60007f9e0ff */
[----:B------:R-:W-:Y:S01]  /*12100*/  STL [R1+0xc6c], R97 ;  /* 0x000c6c6101007387 */ /* 0x000fe20000100800 */
[----:B------:R-:W-:-:S03]  /*12110*/  IMAD R12, R71, UR62, RZ ;  /* 0x0000003e470c7c24 */ /* 0x000fc6000f8e02ff */
[----:B------:R1:W-:Y:S04]  /*12120*/  STL [R1+0x744], R10 ;  /* 0x0007440a01007387 */ /* 0x0003e80000100800 */
        /* <DEDUP_REMOVED lines=9> */
[----:B------:R-:W-:Y:S01]  /*121c0*/  STL [R1+0x784], R10 ;  /* 0x0007840a01007387 */ /* 0x000fe20000100800 */
[----:B------:R-:W-:Y:S01]  /*121d0*/  IADD3 R99, P5, PT, R13, R7, RZ ;  /* 0x000000070d637210 */ /* 0x000fe20007fbe0ff */
[----:B------:R-:W-:Y:S02]  /*121e0*/  IMAD R14, R60, UR60, RZ ;  /* 0x0000003c3c0e7c24 */ /* 0x000fe4000f8e02ff */
[----:B------:R1:W-:Y:S01]  /*121f0*/  STL [R1+0x7c8], R5 ;  /* 0x0007c80501007387 */ /* 0x0003e20000100800 */
[----:B------:R-:W-:-:S03]  /*12200*/  IMAD R15, R54, UR59, RZ ;  /* 0x0000003b360f7c24 */ /* 0x000fc6000f8e02ff */
[----:B------:R2:W-:Y:S04]  /*12210*/  STL [R1+0x7a4], R4 ;  /* 0x0007a40401007387 */ /* 0x0005e80000100800 */
[----:B------:R-:W-:Y:S01]  /*12220*/  STL [R1+0xc44], R52 ;  /* 0x000c443401007387 */ /* 0x000fe20000100800 */
[-C--:B-1----:R-:W-:Y:S02]  /*12230*/  LEA.HI.X.SX32 R5, R13, R6.reuse, 0x1, P5 ;  /* 0x000000060d057211 */ /* 0x082fe400028f0eff */
[----:B--2---:R-:W-:Y:S01]  /*12240*/  LEA.HI.X.SX32 R4, R12, R6, 0x1, P4 ;  /* 0x000000060c047211 */ /* 0x004fe200020f0eff */
[----:B------:R-:W-:Y:S01]  /*12250*/  STL [R1+0x7e8], R99 ;  /* 0x0007e86301007387 */ /* 0x000fe20000100800 */
[----:B------:R-:W-:-:S03]  /*12260*/  IADD3 R97, P4, PT, R14, R7, RZ ;  /* 0x000000070e617210 */ /* 0x000fc60007f9e0ff */
[----:B------:R1:W-:Y:S01]  /*12270*/  STL [R1+0x7c4], R4 ;  /* 0x0007c40401007387 */ /* 0x0003e20000100800 */
[----:B------:R-:W-:-:S03]  /*12280*/  IMAD R16, R50, UR58, RZ ;  /* 0x0000003a32107c24 */ /* 0x000fc6000f8e02ff */
[----:B------:R2:W-:Y:S01]  /*12290*/  STL [R1+0x7e4], R5 ;  /* 0x0007e40501007387 */ /* 0x0005e20000100800 */
[----:B-1----:R-:W-:-:S03]  /*122a0*/  IADD3 R4, P5, PT, R15, R7, RZ ;  /* 0x000000070f047210 */ /* 0x002fc60007fbe0ff */
[----:B------:R-:W-:Y:S01]  /*122b0*/  STL [R1+0x808], R97 ;  /* 0x0008086101007387 */ /* 0x000fe20000100800 */
[----:B------:R-:W-:-:S03]  /*122c0*/  IMAD R17, R42, UR57, RZ ;  /* 0x000000392a117c24 */ /* 0x000fc6000f8e02ff */
[----:B------:R1:W-:Y:S01]  /*122d0*/  STL [R1+0x828], R4 ;  /* 0x0008280401007387 */ /* 0x0003e20000100800 */
[----:B--2---:R-:W-:-:S03]  /*122e0*/  LEA.HI.X.SX32 R5, R15, R6, 0x1, P5 ;  /* 0x000000060f057211 */ /* 0x004fc600028f0eff */
[----:B------:R-:W-:Y:S01]  /*122f0*/  STL [R1+0xbe0], R53 ;  /* 0x000be03501007387 */ /* 0x000fe20000100800 */
[----:B-1----:R-:W-:Y:S02]  /*12300*/  LEA.HI.X.SX32 R4, R14, R6, 0x1, P4 ;  /* 0x000000060e047211 */ /* 0x002fe400020f0eff */
[----:B------:R-:W-:-:S03]  /*12310*/  IADD3 R10, P4, PT, R16, R7, RZ ;  /* 0x00000007100a7210 */ /* 0x000fc60007f9e0ff */
[----:B------:R1:W-:Y:S01]  /*12320*/  STL [R1+0x804], R4 ;  /* 0x0008040401007387 */ /* 0x0003e20000100800 */
[----:B------:R-:W-:-:S03]  /*12330*/  IMAD R18, R46, UR56, RZ ;  /* 0x000000382e127c24 */ /* 0x000fc6000f8e02ff */
[----:B------:R-:W-:Y:S01]  /*12340*/  STL [R1+0x848], R10 ;  /* 0x0008480a01007387 */ /* 0x000fe20000100800 */
[----:B------:R-:W-:Y:S01]  /*12350*/  IMAD R11, R48, UR55, RZ ;  /* 0x00000037300b7c24 */ /* 0x000fe2000f8e02ff */
[-C--:B-1----:R-:W-:Y:S02]  /*12360*/  IADD3 R4, P5, PT, R17, R7.reuse, RZ ;  /* 0x0000000711047210 */ /* 0x082fe40007fbe0ff */
[----:B------:R1:W-:Y:S04]  /*12370*/  STL [R1+0x824], R5 ;  /* 0x0008240501007387 */ /* 0x0003e80000100800 */
[----:B------:R-:W-:Y:S04]  /*12380*/  STL [R1+0xc48], R56 ;  /* 0x000c483801007387 */ /* 0x000fe80000100800 */
[----:B------:R2:W-:Y:S01]  /*12390*/  STL [R1+0x868], R4 ;  /* 0x0008680401007387 */ /* 0x0005e20000100800 */
[-C--:B-1----:R-:W-:Y:S01]  /*123a0*/  LEA.HI.X.SX32 R5, R16, R6.reuse, 0x1, P4 ;  /* 0x0000000610057211 */ /* 0x082fe200020f0eff */
[----:B------:R-:W-:Y:S01]  /*123b0*/  IMAD R19, R52, UR54, RZ ;  /* 0x0000003634137c24 */ /* 0x000fe2000f8e02ff */
[-C--:B------:R-:W-:Y:S01]  /*123c0*/  IADD3 R92, P4, PT, R18, R7.reuse, RZ ;  /* 0x00000007125c7210 */ /* 0x080fe20007f9e0ff */
[----:B------:R-:W-:Y:S01]  /*123d0*/  IMAD R13, R53, UR53, RZ ;  /* 0x00000035350d7c24 */ /* 0x000fe2000f8e02ff */
[----:B--2---:R-:W-:Y:S01]  /*123e0*/  LEA.HI.X.SX32 R4, R17, R6, 0x1, P5 ;  /* 0x0000000611047211 */ /* 0x004fe200028f0eff */
[----:B------:R-:W-:Y:S01]  /*123f0*/  STL [R1+0x844], R5 ;  /* 0x0008440501007387 */ /* 0x000fe20000100800 */
[----:B------:R-:W-:-:S03]  /*12400*/  IADD3 R90, P5, PT, R11, R7, RZ ;  /* 0x000000070b5a7210 */ /* 0x000fc60007fbe0ff */
[----:B------:R1:W-:Y:S01]  /*12410*/  STL [R1+0x864], R4 ;  /* 0x0008640401007387 */ /* 0x0003e20000100800 */
[-C--:B------:R-:W-:Y:S02]  /*12420*/  LEA.HI.X.SX32 R11, R11, R6.reuse, 0x1, P5 ;  /* 0x000000060b0b7211 */ /* 0x080fe400028f0eff */
[----:B------:R-:W-:Y:S01]  /*12430*/  IADD3 R10, P5, PT, R13, R7, RZ ;  /* 0x000000070d0a7210 */ /* 0x000fe20007fbe0ff */
[----:B------:R-:W-:Y:S01]  /*12440*/  STL [R1+0x888], R92 ;  /* 0x0008885c01007387 */ /* 0x000fe20000100800 */
[----:B-1----:R-:W-:-:S03]  /*12450*/  LEA.HI.X.SX32 R4, R18, R6, 0x1, P4 ;  /* 0x0000000612047211 */ /* 0x002fc600020f0eff */
[----:B------:R-:W-:Y:S01]  /*12460*/  STL [R1+0xb9c], R33 ;  /* 0x000b9c2101007387 */ /* 0x000fe20000100800 */
[----:B------:R-:W-:-:S03]  /*12470*/  IADD3 R89, P4, PT, R19, R7, RZ ;  /* 0x0000000713597210 */ /* 0x000fc60007f9e0ff */
[----:B------:R-:W-:Y:S01]  /*12480*/  STL [R1+0x8a8], R90 ;  /* 0x0008a85a01007387 */ /* 0x000fe20000100800 */
[----:B------:R-:W-:-:S03]  /*12490*/  IMAD R12, R56, UR52, RZ ;  /* 0x00000034380c7c24 */ /* 0x000fc6000f8e02ff */
[----:B------:R-:W-:Y:S04]  /*124a0*/  STL [R1+0x884], R4 ;  /* 0x0008840401007387 */ /* 0x000fe80000100800 */
[----:B------:R-:W-:Y:S01]  /*124b0*/  STL [R1+0x8a4], R11 ;  /* 0x0008a40b01007387 */ /* 0x000fe20000100800 */
[----:B------:R-:W-:-:S03]  /*124c0*/  IMAD R5, R33, UR51, RZ ;  /* 0x0000003321057c24 */ /* 0x000fc6000f8e02ff */
[----:B------:R-:W-:Y:S04]  /*124d0*/  STL [R1+0x8c8], R89 ;  /* 0x0008c85901007387 */ /* 0x000fe80000100800 */
[----:B------:R1:W-:Y:S01]  /*124e0*/  STL [R1+0x8e8], R10 ;  /* 0x0008e80a01007387 */ /* 0x0003e20000100800 */
[----:B------:R-:W-:-:S03]  /*124f0*/  LEA.HI.X.SX32 R13, R13, R6, 0x1, P5 ;  /* 0x000000060d0d7211 */ /* 0x000fc600028f0eff */
[----:B------:R-:W-:Y:S01]  /*12500*/  STL [R1+0xba0], R37 ;  /* 0x000ba02501007387 */ /* 0x000fe20000100800 */
[----:B-1----:R-:W-:Y:S02]  /*12510*/  LEA.HI.X.SX32 R10, R19, R6, 0x1, P4 ;  /* 0x00000006130a7211 */ /* 0x002fe400020f0eff */
[----:B------:R-:W-:-:S03]  /*12520*/  IADD3 R11, P4, PT, R12, R7, RZ ;  /* 0x000000070c0b7210 */ /* 0x000fc60007f9e0ff */
[----:B------:R1:W-:Y:S01]  /*12530*/  STL [R1+0x8c4], R10 ;  /* 0x0008c40a01007387 */ /* 0x0003e20000100800 */
[----:B------:R-:W-:Y:S01]  /*12540*/  IMAD R4, R37, UR50, RZ ;  /* 0x0000003225047c24 */ /* 0x000fe2000f8e02ff */
[----:B------:R-:W-:Y:S02]  /*12550*/  LEA.HI.X.SX32 R12, R12, R6, 0x1, P4 ;  /* 0x000000060c0c7211 */ /* 0x000fe400020f0eff */
[----:B------:R-:W-:Y:S01]  /*12560*/  STL [R1+0x908], R11 ;  /* 0x0009080b01007387 */ /* 0x000fe20000100800 */
[----:B-1----:R-:W-:-:S03]  /*12570*/  IADD3 R10, P5, PT, R5, R7, RZ ;  /* 0x00000007050a7210 */ /* 0x002fc60007fbe0ff */
[----:B------:R-:W-:Y:S01]  /*12580*/  STL [R1+0x8e4], R13 ;  /* 0x0008e40d01007387 */ /* 0x000fe20000100800 */
[----:B------:R-:W-:-:S03]  /*12590*/  IADD3 R84, P4, PT, R4, R7, RZ ;  /* 0x0000000704547210 */ /* 0x000fc60007f9e0ff */
[----:B------:R1:W-:Y:S01]  /*125a0*/  STL [R1+0x928], R10 ;  /* 0x0009280a01007387 */ /* 0x0003e20000100800 */
[-C--:B------:R-:W-:Y:S01]  /*125b0*/  LEA.HI.X.SX32 R4, R4, R6.reuse, 0x1, P4 ;  /* 0x0000000604047211 */ /* 0x080fe200020f0eff */
[----:B------:R-:W-:Y:S02]  /*125c0*/  IMAD R110, R110, UR6, RZ ;  /* 0x000000066e6e7c24 */ /* 0x000fe4000f8e02ff */
[----:B------:R-:W-:Y:S01]  /*125d0*/  STL [R1+0x904], R12 ;  /* 0x0009040c01007387 */ /* 0x000fe20000100800 */
[-C--:B-1----:R-:W-:Y:S02]  /*125e0*/  LEA.HI.X.SX32 R10, R5, R6.reuse, 0x1, P5 ;  /* 0x00000006050a7211 */ /* 0x082fe400028f0eff */
[C---:B------:R-:W-:Y:S01]  /*125f0*/  IADD3 R82, P5, PT, R134.reuse, R7, RZ ;  /* 0x0000000786527210 */ /* 0x040fe20007fbe0ff */
[----:B------:R-:W-:Y:S02]  /*12600*/  IMAD R5, R81, UR6, RZ ;  /* 0x0000000651057c24 */ /* 0x000fe4000f8e02ff */
[----:B------:R1:W-:Y:S04]  /*12610*/  STL [R1+0x924], R10 ;  /* 0x0009240a01007387 */ /* 0x0003e80000100800 */
[----:B------:R-:W-:Y:S04]  /*12620*/  STL [R1+0x948], R84 ;  /* 0x0009485401007387 */ /* 0x000fe80000100800 */
[----:B------:R2:W-:Y:S01]  /*12630*/  STL [R1+0xc54], R81 ;  /* 0x000c545101007387 */ /* 0x0005e20000100800 */
[----:B-1----:R-:W-:-:S03]  /*12640*/  LEA.HI.X.SX32 R10, R134, R6, 0x1, P5 ;  /* 0x00000006860a7211 */ /* 0x002fc600028f0eff */
[----:B------:R-:W-:Y:S01]  /*12650*/  STL [R1+0x170], R82 ;  /* 0x0001705201007387 */ /* 0x000fe20000100800 */
[-C--:B------:R-:W-:Y:S01]  /*12660*/  IADD3 R80, P5, PT, R110, R7.reuse, RZ ;  /* 0x000000076e507210 */ /* 0x080fe20007fbe0ff */
[----:B------:R-:W-:Y:S02]  /*12670*/  IMAD R98, R98, UR6, RZ ;  /* 0x0000000662627c24 */ /* 0x000fe4000f8e02ff */
[----:B------:R-:W-:Y:S01]  /*12680*/  STL [R1+0x944], R4 ;  /* 0x0009440401007387 */ /* 0x000fe20000100800 */
[----:B--2---:R-:W-:-:S03]  /*12690*/  IADD3 R81, P4, PT, R122, R7, RZ ;  /* 0x000000077a517210 */ /* 0x004fc60007f9e0ff */
[----:B------:R1:W-:Y:S01]  /*126a0*/  STL [R1+0x16c], R10 ;  /* 0x00016c0a01007387 */ /* 0x0003e20000100800 */
[----:B------:R-:W-:Y:S01]  /*126b0*/  IMAD R88, R88, UR6, RZ ;  /* 0x0000000658587c24 */ /* 0x000fe2000f8e02ff */
[-C--:B------:R-:W-:Y:S02]  /*126c0*/  LEA.HI.X.SX32 R13, R110, R6.reuse, 0x1, P5 ;  /* 0x000000066e0d7211 */ /* 0x080fe400028f0eff */
[----:B------:R-:W-:Y:S01]  /*126d0*/  STL [R1+0x1b0], R81 ;  /* 0x0001b05101007387 */ /* 0x000fe20000100800 */
[----:B-1----:R-:W-:-:S03]  /*126e0*/  LEA.HI.X.SX32 R10, R122, R6, 0x1, P4 ;  /* 0x000000067a0a7211 */ /* 0x002fc600020f0eff */
[----:B------:R-:W-:Y:S01]  /*126f0*/  STL [R1+0xba4], R75 ;  /* 0x000ba44b01007387 */ /* 0x000fe20000100800 */
[----:B------:R-:W-:-:S03]  /*12700*/  IADD3 R60, P4, PT, R98, R7, RZ ;  /* 0x00000007623c7210 */ /* 0x000fc60007f9e0ff */
        /* <DEDUP_REMOVED lines=20> */
[----:B-1----:R-:W-:-:S03]  /*12850*/  LEA.HI.X.SX32 R10, R78, R6, 0x1, P4 ;  /* 0x000000064e0a7211 */ /* 0x002fc600020f0eff */
[----:B------:R-:W-:Y:S01]  /*12860*/  STL [R1+0xbb4], R78 ;  /* 0x000bb44e01007387 */ /* 0x000fe20000100800 */
[----:B------:R-:W-:-:S03]  /*12870*/  IADD3 R54, P4, PT, R57, R7, RZ ;  /* 0x0000000739367210 */ /* 0x000fc60007f9e0ff */
[----:B------:R1:W-:Y:S01]  /*12880*/  STL [R1+0x5fc], R10 ;  /* 0x0005fc0a01007387 */ /* 0x0003e20000100800 */
[----:B------:R-:W-:Y:S01]  /*12890*/  IMAD R137, R137, UR6, RZ ;  /* 0x0000000689897c24 */ /* 0x000fe2000f8e02ff */
[-C--:B------:R-:W-:Y:S02]  /*128a0*/  LEA.HI.X.SX32 R52, R57, R6.reuse, 0x1, P4 ;  /* 0x0000000639347211 */ /* 0x080fe400020f0eff */
[----:B------:R-:W-:Y:S01]  /*128b0*/  STL [R1+0xbb8], R70 ;  /* 0x000bb84601007387 */ /* 0x000fe20000100800 */
[----:B-1----:R-:W-:Y:S02]  /*128c0*/  LEA.HI.X.SX32 R10, R70, R6, 0x1, P5 ;  /* 0x00000006460a7211 */ /* 0x002fe400028f0eff */
[-C--:B------:R-:W-:Y:S01]  /*128d0*/  IADD3 R50, P5, PT, R43, R7.reuse, RZ ;  /* 0x000000072b327210 */ /* 0x080fe20007fbe0ff */
[----:B------:R-:W-:Y:S02]  /*128e0*/  IMAD R132, R132, UR6, RZ ;  /* 0x0000000684847c24 */ /* 0x000fe4000f8e02ff */
[----:B------:R1:W-:Y:S01]  /*128f0*/  STL [R1+0x624], R10 ;  /* 0x0006240a01007387 */ /* 0x0003e20000100800 */
[----:B------:R-:W-:-:S03]  /*12900*/  IADD3 R48, P4, PT, R137, R7, RZ ;  /* 0x0000000789307210 */ /* 0x000fc60007f9e0ff */
[----:B------:R-:W-:Y:S04]  /*12910*/  STL [R1+0x650], R54 ;  /* 0x0006503601007387 */ /* 0x000fe80000100800 */
[----:B------:R-:W-:Y:S01]  /*12920*/  STL [R1+0xbe8], R57 ;  /* 0x000be83901007387 */ /* 0x000fe20000100800 */
[----:B-1----:R-:W-:-:S03]  /*12930*/  LEA.HI.X.SX32 R10, R43, R6, 0x1, P5 ;  /* 0x000000062b0a7211 */ /* 0x002fc600028f0eff */
[----:B------:R-:W-:Y:S01]  /*12940*/  STL [R1+0x670], R50 ;  /* 0x0006703201007387 */ /* 0x000fe20000100800 */
[----:B------:R-:W-:-:S03]  /*12950*/  IADD3 R46, P5, PT, R132, R7, RZ ;  /* 0x00000007842e7210 */ /* 0x000fc60007fbe0ff */
[----:B------:R-:W-:Y:S01]  /*12960*/  STL [R1+0x64c], R52 ;  /* 0x00064c3401007387 */ /* 0x000fe20000100800 */
[----:B------:R-:W-:-:S03]  /*12970*/  IMAD R125, R125, UR6, RZ ;  /* 0x000000067d7d7c24 */ /* 0x000fc6000f8e02ff */
[----:B------:R-:W-:Y:S04]  /*12980*/  STL [R1+0xbbc], R43 ;  /* 0x000bbc2b01007387 */ /* 0x000fe80000100800 */
[----:B------:R1:W-:Y:S04]  /*12990*/  STL [R1+0x66c], R10 ;  /* 0x00066c0a01007387 */ /* 0x0003e80000100800 */
[----:B------:R-:W-:Y:S01]  /*129a0*/  STL [R1+0x690], R48 ;  /* 0x0006903001007387 */ /* 0x000fe20000100800 */
[----:B-1----:R-:W-:-:S03]  /*129b0*/  LEA.HI.X.SX32 R10, R137, R6, 0x1, P4 ;  /* 0x00000006890a7211 */ /* 0x002fc600020f0eff */
[----:B------:R-:W-:Y:S01]  /*129c0*/  STL [R1+0xbf8], R63 ;  /* 0x000bf83f01007387 */ /* 0x000fe20000100800 */
[----:B------:R-:W-:Y:S01]  /*129d0*/  IADD3 R16, P4, PT, R125, R7, RZ ;  /* 0x000000077d107210 */ /* 0x000fe20007f9e0ff */
[----:B------:R-:W-:Y:S02]  /*129e0*/  IMAD R116, R116, UR6, RZ ;  /* 0x0000000674747c24 */ /* 0x000fe4000f8e02ff */
[----:B------:R-:W-:Y:S04]  /*129f0*/  STL [R1+0x6b0], R46 ;  /* 0x0006b02e01007387 */ /* 0x000fe80000100800 */
[----:B------:R1:W-:Y:S01]  /*12a00*/  STL [R1+0x68c], R10 ;  /* 0x00068c0a01007387 */ /* 0x0003e20000100800 */
[----:B------:R-:W-:-:S03]  /*12a10*/  IMAD R109, R109, UR6, RZ ;  /* 0x000000066d6d7c24 */ /* 0x000fc6000f8e02ff */
[----:B------:R-:W-:Y:S01]  /*12a20*/  STL [R1+0x6d0], R16 ;  /* 0x0006d01001007387 */ /* 0x000fe20000100800 */
[-C--:B-1----:R-:W-:Y:S02]  /*12a30*/  LEA.HI.X.SX32 R10, R132, R6.reuse, 0x1, P5 ;  /* 0x00000006840a7211 */ /* 0x082fe400028f0eff */
[C---:B------:R-:W-:Y:S01]  /*12a40*/  IADD3 R44, P5, PT, R116.reuse, R7, RZ ;  /* 0x00000007742c7210 */ /* 0x040fe20007fbe0ff */
[----:B------:R-:W-:Y:S02]  /*12a50*/  IMAD R101, R101, UR6, RZ ;  /* 0x0000000665657c24 */ /* 0x000fe4000f8e02ff */
[----:B------:R1:W-:Y:S01]  /*12a60*/  STL [R1+0x6ac], R10 ;  /* 0x0006ac0a01007387 */ /* 0x0003e20000100800 */
[----:B------:R-:W-:-:S03]  /*12a70*/  LEA.HI.X.SX32 R42, R116, R6, 0x1, P5 ;  /* 0x00000006742a7211 */ /* 0x000fc600028f0eff */
[----:B------:R-:W-:Y:S01]  /*12a80*/  STL [R1+0xbc4], R68 ;  /* 0x000bc44401007387 */ /* 0x000fe20000100800 */
[----:B-1----:R-:W-:-:S03]  /*12a90*/  LEA.HI.X.SX32 R10, R125, R6, 0x1, P4 ;  /* 0x000000067d0a7211 */ /* 0x002fc600020f0eff */
[----:B------:R-:W-:Y:S01]  /*12aa0*/  STL [R1+0x6f0], R44 ;  /* 0x0006f02c01007387 */ /* 0x000fe20000100800 */
[-C--:B------:R-:W-:Y:S01]  /*12ab0*/  IADD3 R38, P4, PT, R109, R7.reuse, RZ ;  /* 0x000000076d267210 */ /* 0x080fe20007f9e0ff */
[----:B------:R-:W-:Y:S02]  /*12ac0*/  IMAD R11, R87, UR6, RZ ;  /* 0x00000006570b7c24 */ /* 0x000fe4000f8e02ff */
[----:B------:R1:W-:Y:S01]  /*12ad0*/  STL [R1+0x6cc], R10 ;  /* 0x0006cc0a01007387 */ /* 0x0003e20000100800 */
[----:B------:R-:W-:Y:S01]  /*12ae0*/  IMAD R95, R95, UR6, RZ ;  /* 0x000000065f5f7c24 */ /* 0x000fe2000f8e02ff */
[----:B------:R-:W-:Y:S02]  /*12af0*/  LEA.HI.X.SX32 R40, R109, R6, 0x1, P4 ;  /* 0x000000066d287211 */ /* 0x000fe400020f0eff */
[----:B------:R-:W-:Y:S01]  /*12b00*/  STL [R1+0x710], R38 ;  /* 0x0007102601007387 */ /* 0x000fe20000100800 */
[----:B-1----:R-:W-:-:S04]  /*12b10*/  IADD3 R10, P5, PT, R101, R7, RZ ;  /* 0x00000007650a7210 */ /* 0x002fc80007fbe0ff */
[----:B------:R-:W-:Y:S01]  /*12b20*/  LEA.HI.X.SX32 R18, R101, R6, 0x1, P5 ;  /* 0x0000000665127211 */ /* 0x000fe200028f0eff */
[----:B------:R1:W-:Y:S01]  /*12b30*/  STL [R1+0x730], R10 ;  /* 0x0007300a01007387 */ /* 0x0003e20000100800 */
[----:B------:R-:W-:-:S03]  /*12b40*/  IADD3 R36, P4, PT, R95, R7, RZ ;  /* 0x000000075f247210 */ /* 0x000fc60007f9e0ff */
[----:B------:R-:W-:Y:S04]  /*12b50*/  STL [R1+0x6ec], R42 ;  /* 0x0006ec2a01007387 */ /* 0x000fe80000100800 */
[----:B------:R-:W-:Y:S01]  /*12b60*/  STL [R1+0xbcc], R73 ;  /* 0x000bcc4901007387 */ /* 0x000fe20000100800 */
[----:B-1----:R-:W-:-:S03]  /*12b70*/  IADD3 R10, P5, PT, R11, R7, RZ ;  /* 0x000000070b0a7210 */ /* 0x002fc60007fbe0ff */
[----:B------:R-:W-:Y:S01]  /*12b80*/  STL [R1+0x70c], R40 ;  /* 0x00070c2801007387 */ /* 0x000fe20000100800 */
[----:B------:R-:W-:-:S03]  /*12b90*/  IMAD R4, R75, UR49, RZ ;  /* 0x000000314b047c24 */ /* 0x000fc6000f8e02ff */
[----:B------:R-:W-:Y:S04]  /*12ba0*/  STL [R1+0x72c], R18 ;  /* 0x00072c1201007387 */ /* 0x000fe80000100800 */
[----:B------:R1:W-:Y:S01]  /*12bb0*/  STL [R1+0x770], R10 ;  /* 0x0007700a01007387 */ /* 0x0003e20000100800 */
[----:B------:R-:W-:-:S03]  /*12bc0*/  LEA.HI.X.SX32 R19, R11, R6, 0x1, P5 ;  /* 0x000000060b137211 */ /* 0x000fc600028f0eff */
[----:B------:R-:W-:Y:S01]  /*12bd0*/  STL [R1+0x750], R36 ;  /* 0x0007502401007387 */ /* 0x000fe20000100800 */
[----:B-1----:R-:W-:-:S03]  /*12be0*/  LEA.HI.X.SX32 R10, R95, R6, 0x1, P4 ;  /* 0x000000065f0a7211 */ /* 0x002fc600020f0eff */
[----:B------:R-:W-:Y:S01]  /*12bf0*/  STL [R1+0xbd0], R79 ;  /* 0x000bd04f01007387 */ /* 0x000fe20000100800 */
[----:B------:R-:W-:-:S03]  /*12c00*/  IADD3 R32, P4, PT, R5, R7, RZ ;  /* 0x0000000705207210 */ /* 0x000fc60007f9e0ff */
[----:B------:R1:W-:Y:S01]  /*12c10*/  STL [R1+0x74c], R10 ;  /* 0x00074c0a01007387 */ /* 0x0003e20000100800 */
[----:B------:R-:W-:Y:S02]  /*12c20*/  IMAD R12, R69, UR48, RZ ;  /* 0x00000030450c7c24 */ /* 0x000fe4000f8e02ff */
[----:B------:R-:W-:Y:S01]  /*12c30*/  IMAD R13, R64, UR47, RZ ;  /* 0x0000002f400d7c24 */ /* 0x000fe2000f8e02ff */
[----:B------:R-:W-:Y:S01]  /*12c40*/  STL [R1+0x76c], R19 ;  /* 0x00076c1301007387 */ /* 0x000fe20000100800 */
[----:B-1----:R-:W-:-:S03]  /*12c50*/  IADD3 R10, P5, PT, R4, R7, RZ ;  /* 0x00000007040a7210 */ /* 0x002fc60007fbe0ff */
[----:B------:R-:W-:Y:S04]  /*12c60*/  STL [R1+0x790], R32 ;  /* 0x0007902001007387 */ /* 0x000fe80000100800 */
[----:B------:R1:W-:Y:S01]  /*12c70*/  STL [R1+0x7b0], R10 ;  /* 0x0007b00a01007387 */ /* 0x0003e20000100800 */
[----:B------:R-:W-:Y:S01]  /*12c80*/  IMAD R14, R58, UR46, RZ ;  /* 0x0000002e3a0e7c24 */ /* 0x000fe2000f8e02ff */
[-C--:B-1----:R-:W-:Y:S02]  /*12c90*/  LEA.HI.X.SX32 R10, R5, R6.reuse, 0x1, P4 ;  /* 0x00000006050a7211 */ /* 0x082fe400020f0eff */
[----:B------:R-:W-:Y:S02]  /*12ca0*/  LEA.HI.X.SX32 R5, R4, R6, 0x1, P5 ;  /* 0x0000000604057211 */ /* 0x000fe400028f0eff */
[----:B------:R-:W-:-:S02]  /*12cb0*/  IADD3 R28, P4, PT, R12, R7, RZ ;  /* 0x000000070c1c7210 */ /* 0x000fc40007f9e0ff */
[----:B------:R-:W-:Y:S01]  /*12cc0*/  IADD3 R4, P5, PT, R13, R7, RZ ;  /* 0x000000070d047210 */ /* 0x000fe20007fbe0ff */
[----:B------:R-:W-:Y:S01]  /*12cd0*/  STL [R1+0x78c], R10 ;  /* 0x00078c0a01007387 */ /* 0x000fe20000100800 */
[----:B------:R-:W-:-:S03]  /*12ce0*/  IMAD R15, R63, UR45, RZ ;  /* 0x0000002d3f0f7c24 */ /* 0x000fc6000f8e02ff */
[----:B------:R1:W-:Y:S04]  /*12cf0*/  STL [R1+0x7ac], R5 ;  /* 0x0007ac0501007387 */ /* 0x0003e80000100800 */
[----:B------:R-:W-:Y:S04]  /*12d00*/  STL [R1+0x7d0], R28 ;  /* 0x0007d01c01007387 */ /* 0x000fe80000100800 */
[----:B------:R2:W-:Y:S01]  /*12d10*/  STL [R1+0x7f0], R4 ;  /* 0x0007f00401007387 */ /* 0x0005e20000100800 */
[-C--:B-1----:R-:W-:Y:S02]  /*12d20*/  LEA.HI.X.SX32 R5, R12, R6.reuse, 0x1, P4 ;  /* 0x000000060c057211 */ /* 0x082fe400020f0eff */
[-C--:B------:R-:W-:Y:S01]  /*12d30*/  IADD3 R26, P4, PT, R14, R7.reuse, RZ ;  /* 0x000000070e1a7210 */ /* 0x080fe20007f9e0ff */
[----:B------:R-:W-:Y:S01]  /*12d40*/  IMAD R16, R68, UR44, RZ ;  /* 0x0000002c44107c24 */ /* 0x000fe2000f8e02ff */
[----:B--2---:R-:W-:Y:S01]  /*12d50*/  LEA.HI.X.SX32 R4, R13, R6, 0x1, P5 ;  /* 0x000000060d047211 */ /* 0x004fe200028f0eff */
[----:B------:R-:W-:Y:S01]  /*12d60*/  STL [R1+0x7cc], R5 ;  /* 0x0007cc0501007387 */ /* 0x000fe20000100800 */
[----:B------:R-:W-:Y:S01]  /*12d70*/  IADD3 R22, P5, PT, R15, R7, RZ ;  /* 0x000000070f167210 */ /* 0x000fe20007fbe0ff */
[----:B------:R-:W-:-:S02]  /*12d80*/  IMAD R17, R73, UR43, RZ ;  /* 0x0000002b49117c24 */ /* 0x000fc4000f8e02ff */
[----:B------:R1:W-:Y:S01]  /*12d90*/  STL [R1+0x7ec], R4 ;  /* 0x0007ec0401007387 */ /* 0x0003e20000100800 */
[----:B------:R-:W-:-:S03]  /*12da0*/  LEA.HI.X.SX32 R24, R15, R6, 0x1, P5 ;  /* 0x000000060f187211 */ /* 0x000fc600028f0eff */
[----:B------:R-:W-:Y:S01]  /*12db0*/  STL [R1+0x810], R26 ;  /* 0x0008101a01007387 */ /* 0x000fe20000100800 */
[----:B-1----:R-:W-:-:S03]  /*12dc0*/  LEA.HI.X.SX32 R4, R14, R6, 0x1, P4 ;  /* 0x000000060e047211 */ /* 0x002fc600020f0eff */
[----:B------:R-:W-:Y:S01]  /*12dd0*/  STL [R1+0x830], R22 ;  /* 0x0008301601007387 */ /* 0x000fe20000100800 */
[CC--:B------:R-:W-:Y:S01]  /*12de0*/  IADD3 R20, P4, PT, R16.reuse, R7.reuse, RZ ;  /* 0x0000000710147210 */ /* 0x0c0fe20007f9e0ff */
[----:B------:R-:W-:Y:S02]  /*12df0*/  IMAD R18, R79, UR42, RZ ;  /* 0x0000002a4f127c24 */ /* 0x000fe4000f8e02ff */
[----:B------:R1:W-:Y:S01]  /*12e00*/  STL [R1+0x80c], R4 ;  /* 0x00080c0401007387 */ /* 0x0003e20000100800 */
[----:B------:R-:W-:Y:S01]  /*12e10*/  LEA.HI.X.SX32 R10, R16, R6, 0x1, P4 ;  /* 0x00000006100a7211 */ /* 0x000fe200020f0eff */
[----:B------:R-:W-:Y:S02]  /*12e20*/  IMAD R11, R85, UR41, RZ ;  /* 0x00000029550b7c24 */ /* 0x000fe4000f8e02ff */
[----:B------:R-:W-:Y:S01]  /*12e30*/  STL [R1+0x850], R20 ;  /* 0x0008501401007387 */ /* 0x000fe20000100800 */
[-C--:B-1----:R-:W-:Y:S02]  /*12e40*/  IADD3 R4, P5, PT, R17, R7.reuse, RZ ;  /* 0x0000000711047210 */ /* 0x082fe40007fbe0ff */
[----:B------:R-:W-:-:S03]  /*12e50*/  IADD3 R5, P4, PT, R18, R7, RZ ;  /* 0x0000000712057210 */ /* 0x000fc60007f9e0ff */
[----:B------:R1:W-:Y:S04]  /*12e60*/  STL [R1+0x870], R4 ;  /* 0x0008700401007387 */ /* 0x0003e80000100800 */
[----:B------:R-:W-:Y:S04]  /*12e70*/  STL [R1+0x82c], R24 ;  /* 0x00082c1801007387 */ /* 0x000fe80000100800 */
[----:B------:R2:W-:Y:S01]  /*12e80*/  STL [R1+0x84c], R10 ;  /* 0x00084c0a01007387 */ /* 0x0005e20000100800 */
[----:B-1----:R-:W-:Y:S01]  /*12e90*/  LEA.HI.X.SX32 R4, R17, R6, 0x1, P5 ;  /* 0x0000000611047211 */ /* 0x002fe200028f0eff */
[----:B------:R-:W-:-:S02]  /*12ea0*/  IMAD R19, R121, UR40, RZ ;  /* 0x0000002879137c24 */ /* 0x000fc4000f8e02ff */
[----:B------:R-:W-:Y:S01]  /*12eb0*/  STL [R1+0x890], R5 ;  /* 0x0008900501007387 */ /* 0x000fe20000100800 */
[----:B--2---:R-:W-:-:S03]  /*12ec0*/  IADD3 R10, P5, PT, R11, R7, RZ ;  /* 0x000000070b0a7210 */ /* 0x004fc60007fbe0ff */
[----:B------:R1:W-:Y:S01]  /*12ed0*/  STL [R1+0x86c], R4 ;  /* 0x00086c0401007387 */ /* 0x0003e20000100800 */
[----:B------:R-:W-:-:S03]  /*12ee0*/  IMAD R13, R156, UR39, RZ ;  /* 0x000000279c0d7c24 */ /* 0x000fc6000f8e02ff */
[----:B------:R2:W-:Y:S01]  /*12ef0*/  STL [R1+0x8b0], R10 ;  /* 0x0008b00a01007387 */ /* 0x0005e20000100800 */
[-C--:B-1----:R-:W-:Y:S02]  /*12f00*/  LEA.HI.X.SX32 R4, R18, R6.reuse, 0x1, P4 ;  /* 0x0000000612047211 */ /* 0x082fe400020f0eff */
[-C--:B------:R-:W-:Y:S02]  /*12f10*/  IADD3 R67, P4, PT, R19, R7.reuse, RZ ;  /* 0x0000000713437210 */ /* 0x080fe40007f9e0ff */
[----:B--2---:R-:W-:Y:S01]  /*12f20*/  LEA.HI.X.SX32 R10, R11, R6, 0x1, P5 ;  /* 0x000000060b0a7211 */ /* 0x004fe200028f0eff */
[----:B------:R-:W-:Y:S01]  /*12f30*/  STL [R1+0x88c], R4 ;  /* 0x00088c0401007387 */ /* 0x000fe20000100800 */
[----:B------:R-:W-:Y:S01]  /*12f40*/  IMAD R12, R30, UR38, RZ ;  /* 0x000000261e0c7c24 */ /* 0x000fe2000f8e02ff */
[----:B------:R-:W-:Y:S02]  /*12f50*/  IADD3 R66, P5, PT, R13, R7, RZ ;  /* 0x000000070d427210 */ /* 0x000fe40007fbe0ff */
[----:B------:R1:W-:Y:S01]  /*12f60*/  STL [R1+0x8ac], R10 ;  /* 0x0008ac0a01007387 */ /* 0x0003e20000100800 */
[----:B------:R-:W-:-:S03]  /*12f70*/  IMAD R5, R34, UR37, RZ ;  /* 0x0000002522057c24 */ /* 0x000fc6000f8e02ff */
[----:B------:R-:W-:Y:S01]  /*12f80*/  STL [R1+0x8d0], R67 ;  /* 0x0008d04301007387 */ /* 0x000fe20000100800 */
[-C--:B------:R-:W-:Y:S02]  /*12f90*/  LEA.HI.X.SX32 R13, R13, R6.reuse, 0x1, P5 ;  /* 0x000000060d0d7211 */ /* 0x080fe400028f0eff */
[----:B-1----:R-:W-:Y:S01]  /*12fa0*/  LEA.HI.X.SX32 R10, R19, R6, 0x1, P4 ;  /* 0x00000006130a7211 */ /* 0x002fe200020f0eff */
[----:B------:R-:W-:Y:S01]  /*12fb0*/  STL [R1+0xbd4], R31 ;  /* 0x000bd41f01007387 */ /* 0x000fe20000100800 */
[----:B------:R-:W-:-:S03]  /*12fc0*/  IADD3 R11, P4, PT, R12, R7, RZ ;  /* 0x000000070c0b7210 */ /* 0x000fc60007f9e0ff */
[----:B------:R-:W-:Y:S01]  /*12fd0*/  STL [R1+0x8f0], R66 ;  /* 0x0008f04201007387 */ /* 0x000fe20000100800 */
[----:B------:R-:W-:-:S03]  /*12fe0*/  IMAD R4, R31, UR36, RZ ;  /* 0x000000241f047c24 */ /* 0x000fc6000f8e02ff */
[----:B------:R1:W-:Y:S01]  /*12ff0*/  STL [R1+0x8cc], R10 ;  /* 0x0008cc0a01007387 */ /* 0x0003e20000100800 */
[----:B------:R-:W-:-:S03]  /*13000*/  LEA.HI.X.SX32 R12, R12, R6, 0x1, P4 ;  /* 0x000000060c0c7211 */ /* 0x000fc600020f0eff */
[----:B------:R-:W-:Y:S01]  /*13010*/  STL [R1+0x910], R11 ;  /* 0x0009100b01007387 */ /* 0x000fe20000100800 */
[----:B-1----:R-:W-:-:S03]  /*13020*/  IADD3 R10, P5, PT, R5, R7, RZ ;  /* 0x00000007050a7210 */ /* 0x002fc60007fbe0ff */
        /* <DEDUP_REMOVED lines=8> */
[----:B------:R-:W-:Y:S01]  /*130b0*/  IMAD R96, R96, UR6, RZ ;  /* 0x0000000660607c24 */ /* 0x000fe2000f8e02ff */
[----:B------:R-:W-:Y:S01]  /*130c0*/  IADD3 R61, P4, PT, R120, R7, RZ ;  /* 0x00000007783d7210 */ /* 0x000fe20007f9e0ff */
[----:B------:R1:W-:Y:S01]  /*130d0*/  STL [R1+0x92c], R10 ;  /* 0x00092c0a01007387 */ /* 0x0003e20000100800 */
[----:B------:R-:W-:-:S02]  /*130e0*/  IMAD R86, R86, UR6, RZ ;  /* 0x0000000656567c24 */ /* 0x000fc4000f8e02ff */
[-C--:B------:R-:W-:Y:S01]  /*130f0*/  LEA.HI.X.SX32 R62, R120, R6.reuse, 0x1, P4 ;  /* 0x00000006783e7211 */ /* 0x080fe200020f0eff */
[----:B------:R-:W-:Y:S01]  /*13100*/  STL [R1+0x950], R64 ;  /* 0x0009504001007387 */ /* 0x000fe20000100800 */
[-C--:B-1----:R-:W-:Y:S02]  /*13110*/  LEA.HI.X.SX32 R10, R130, R6.reuse, 0x1, P5 ;  /* 0x00000006820a7211 */ /* 0x082fe400028f0eff */
[-C--:B------:R-:W-:Y:S01]  /*13120*/  IADD3 R59, P5, PT, R108, R7.reuse, RZ ;  /* 0x000000076c3b7210 */ /* 0x080fe20007fbe0ff */
[----:B------:R-:W-:Y:S01]  /*13130*/  STL [R1+0x178], R63 ;  /* 0x0001783f01007387 */ /* 0x000fe20000100800 */
[----:B------:R-:W-:Y:S02]  /*13140*/  IADD3 R57, P4, PT, R96, R7, RZ ;  /* 0x0000000760397210 */ /* 0x000fe40007f9e0ff */
[----:B------:R-:W-:Y:S01]  /*13150*/  LEA.HI.X.SX32 R12, R108, R6, 0x1, P5 ;  /* 0x000000066c0c7211 */ /* 0x000fe200028f0eff */
[----:B------:R-:W-:Y:S04]  /*13160*/  STL [R1+0x94c], R4 ;  /* 0x00094c0401007387 */ /* 0x000fe80000100800 */
[----:B------:R1:W-:Y:S01]  /*13170*/  STL [R1+0x174], R10 ;  /* 0x0001740a01007387 */ /* 0x0003e20000100800 */
[----:B------:R-:W-:-:S03]  /*13180*/  IMAD R76, R76, UR6, RZ ;  /* 0x000000064c4c7c24 */ /* 0x000fc6000f8e02ff */
[----:B------:R-:W-:Y:S04]  /*13190*/  STL [R1+0x1b8], R61 ;  /* 0x0001b83d01007387 */ /* 0x000fe80000100800 */
[----:B------:R-:W-:Y:S01]  /*131a0*/  STL [R1+0x1f8], R59 ;  /* 0x0001f83b01007387 */ /* 0x000fe20000100800 */
[----:B-1----:R-:W-:-:S03]  /*131b0*/  IADD3 R10, P5, PT, R86, R7, RZ ;  /* 0x00000007560a7210 */ /* 0x002fc60007fbe0ff */
[----:B------:R-:W-:Y:S01]  /*131c0*/  STL [R1+0x1b4], R62 ;  /* 0x0001b43e01007387 */ /* 0x000fe20000100800 */
[----:B------:R-:W-:-:S03]  /*131d0*/  LEA.HI.X.SX32 R13, R96, R6, 0x1, P4 ;  /* 0x00000006600d7211 */ /* 0x000fc600020f0eff */
[----:B------:R-:W-:Y:S01]  /*131e0*/  STL [R1+0x1f4], R12 ;  /* 0x0001f40c01007387 */ /* 0x000fe20000100800 */
[----:B------:R-:W-:-:S03]  /*131f0*/  IMAD R65, R65, UR6, RZ ;  /* 0x0000000641417c24 */ /* 0x000fc6000f8e02ff */
[----:B------:R-:W-:Y:S01]  /*13200*/  STL [R1+0x258], R57 ;  /* 0x0002583901007387 */ /* 0x000fe20000100800 */
[----:B------:R-:W-:-:S03]  /*13210*/  IADD3 R55, P4, PT, R76, R7, RZ ;  /* 0x000000074c377210 */ /* 0x000fc60007f9e0ff */
[----:B------:R1:W-:Y:S01]  /*13220*/  STL [R1+0x5e0], R10 ;  /* 0x0005e00a01007387 */ /* 0x0003e20000100800 */
[----:B------:R-:W-:-:S03]  /*13230*/  IMAD R49, R49, UR6, RZ ;  /* 0x0000000631317c24 */ /* 0x000fc6000f8e02ff */
[----:B------:R-:W-:Y:S01]  /*13240*/  STL [R1+0x254], R13 ;  /* 0x0002540d01007387 */ /* 0x000fe20000100800 */
[----:B-1----:R-:W-:Y:S02]  /*13250*/  LEA.HI.X.SX32 R10, R86, R6, 0x1, P5 ;  /* 0x00000006560a7211 */ /* 0x002fe400028f0eff */
[----:B------:R-:W-:-:S03]  /*13260*/  IADD3 R53, P5, PT, R65, R7, RZ ;  /* 0x0000000741357210 */ /* 0x000fc60007fbe0ff */
[----:B------:R1:W-:Y:S01]  /*13270*/  STL [R1+0x5dc], R10 ;  /* 0x0005dc0a01007387 */ /* 0x0003e20000100800 */
[----:B------:R-:W-:-:S03]  /*13280*/  IMAD R140, R140, UR6, RZ ;  /* 0x000000068c8c7c24 */ /* 0x000fc6000f8e02ff */
[----:B------:R-:W-:Y:S01]  /*13290*/  STL [R1+0x608], R55 ;  /* 0x0006083701007387 */ /* 0x000fe20000100800 */
[----:B------:R-:W-:Y:S01]  /*132a0*/  IMAD R136, R136, UR6, RZ ;  /* 0x0000000688887c24 */ /* 0x000fe2000f8e02ff */
[----:B-1----:R-:W-:Y:S02]  /*132b0*/  LEA.HI.X.SX32 R10, R76, R6, 0x1, P4 ;  /* 0x000000064c0a7211 */ /* 0x002fe400020f0eff */
[----:B------:R1:W-:Y:S01]  /*132c0*/  STL [R1+0xbdc], R76 ;  /* 0x000bdc4c01007387 */ /* 0x0003e20000100800 */
[----:B------:R-:W-:-:S03]  /*132d0*/  IADD3 R51, P4, PT, R49, R7, RZ ;  /* 0x0000000731337210 */ /* 0x000fc60007f9e0ff */
[----:B------:R-:W-:Y:S01]  /*132e0*/  STL [R1+0x630], R53 ;  /* 0x0006303501007387 */ /* 0x000fe20000100800 */
[----:B------:R-:W-:-:S03]  /*132f0*/  IMAD R131, R131, UR6, RZ ;  /* 0x0000000683837c24 */ /* 0x000fc6000f8e02ff */
[----:B------:R2:W-:Y:S01]  /*13300*/  STL [R1+0x604], R10 ;  /* 0x0006040a01007387 */ /* 0x0005e20000100800 */
[----:B------:R-:W-:Y:S01]  /*13310*/  IMAD R123, R123, UR6, RZ ;  /* 0x000000067b7b7c24 */ /* 0x000fe2000f8e02ff */
[-C--:B-1----:R-:W-:Y:S02]  /*13320*/  LEA.HI.X.SX32 R76, R49, R6.reuse, 0x1, P4 ;  /* 0x00000006314c7211 */ /* 0x082fe400020f0eff */
[-C--:B------:R-:W-:Y:S02]  /*13330*/  IADD3 R47, P4, PT, R136, R7.reuse, RZ ;  /* 0x00000007882f7210 */ /* 0x080fe40007f9e0ff */
[----:B--2---:R-:W-:Y:S02]  /*13340*/  LEA.HI.X.SX32 R10, R65, R6, 0x1, P5 ;  /* 0x00000006410a7211 */ /* 0x004fe400028f0eff */
[----:B------:R-:W-:Y:S01]  /*13350*/  IADD3 R79, P5, PT, R140, R7, RZ ;  /* 0x000000078c4f7210 */ /* 0x000fe20007fbe0ff */
[----:B------:R-:W-:-:S03]  /*13360*/  IMAD R115, R115, UR6, RZ ;  /* 0x0000000673737c24 */ /* 0x000fc6000f8e02ff */
[-C--:B------:R-:W-:Y:S02]  /*13370*/  LEA.HI.X.SX32 R31, R140, R6.reuse, 0x1, P5 ;  /* 0x000000068c1f7211 */ /* 0x080fe400028f0eff */
[-C--:B------:R-:W-:Y:S01]  /*13380*/  IADD3 R45, P5, PT, R131, R7.reuse, RZ ;  /* 0x00000007832d7210 */ /* 0x080fe20007fbe0ff */
[----:B------:R-:W-:Y:S01]  /*13390*/  IMAD R107, R107, UR6, RZ ;  /* 0x000000066b6b7c24 */ /* 0x000fe2000f8e02ff */
[-C--:B------:R-:W-:Y:S02]  /*133a0*/  LEA.HI.X.SX32 R73, R136, R6.reuse, 0x1, P4 ;  /* 0x0000000688497211 */ /* 0x080fe400020f0eff */
[-C--:B------:R-:W-:Y:S01]  /*133b0*/  IADD3 R70, P4, PT, R123, R7.reuse, RZ ;  /* 0x000000077b467210 */ /* 0x080fe20007f9e0ff */
[----:B------:R-:W-:Y:S01]  /*133c0*/  IMAD R100, R100, UR6, RZ ;  /* 0x0000000664647c24 */ /* 0x000fe2000f8e02ff */
[-C--:B------:R-:W-:Y:S02]  /*133d0*/  LEA.HI.X.SX32 R68, R131, R6.reuse, 0x1, P5 ;  /* 0x0000000683447211 */ /* 0x080fe400028f0eff */
[----:B------:R-:W-:Y:S01]  /*133e0*/  IADD3 R41, P5, PT, R115, R7, RZ ;  /* 0x0000000773297210 */ /* 0x000fe20007fbe0ff */
[----:B------:R-:W-:Y:S01]  /*133f0*/  IMAD R93, R93, UR6, RZ ;  /* 0x000000065d5d7c24 */ /* 0x000fe2000f8e02ff */
[----:B------:R-:W-:-:S02]  /*13400*/  LEA.HI.X.SX32 R43, R123, R6, 0x1, P4 ;  /* 0x000000067b2b7211 */ /* 0x000fc400020f0eff */
[-C--:B------:R-:W-:Y:S01]  /*13410*/  IADD3 R39, P4, PT, R107, R7.reuse, RZ ;  /* 0x000000076b277210 */ /* 0x080fe20007f9e0ff */
[----:B------:R-:W-:Y:S01]  /*13420*/  IMAD R11, R155, UR6, RZ ;  /* 0x000000069b0b7c24 */ /* 0x000fe2000f8e02ff */
[-C--:B------:R-:W-:Y:S02]  /*13430*/  LEA.HI.X.SX32 R78, R115, R6.reuse, 0x1, P5 ;  /* 0x00000006734e7211 */ /* 0x080fe400028f0eff */
[-C--:B------:R-:W-:Y:S01]  /*13440*/  IADD3 R37, P5, PT, R100, R7.reuse, RZ ;  /* 0x0000000764257210 */ /* 0x080fe20007fbe0ff */
[----:B------:R1:W-:Y:S01]  /*13450*/  STL [R1+0x62c], R10 ;  /* 0x00062c0a01007387 */ /* 0x0003e20000100800 */
[-C--:B------:R-:W-:Y:S01]  /*13460*/  LEA.HI.X.SX32 R69, R107, R6.reuse, 0x1, P4 ;  /* 0x000000066b457211 */ /* 0x080fe200020f0eff */
[----:B------:R-:W-:Y:S01]  /*13470*/  IMAD R5, R154, UR6, RZ ;  /* 0x000000069a057c24 */ /* 0x000fe2000f8e02ff */
[-C--:B------:R-:W-:Y:S01]  /*13480*/  IADD3 R72, P4, PT, R93, R7.reuse, RZ ;  /* 0x000000075d487210 */ /* 0x080fe20007f9e0ff */
[----:B------:R-:W-:Y:S01]  /*13490*/  STL [R1+0x658], R51 ;  /* 0x0006583301007387 */ /* 0x000fe20000100800 */
[-C--:B------:R-:W-:Y:S01]  /*134a0*/  LEA.HI.X.SX32 R75, R100, R6.reuse, 0x1, P5 ;  /* 0x00000006644b7211 */ /* 0x080fe200028f0eff */
[----:B------:R-:W-:Y:S01]  /*134b0*/  IMAD R4, R153, UR35, RZ ;  /* 0x0000002399047c24 */ /* 0x000fe2000f8e02ff */
[----:B------:R-:W-:Y:S01]  /*134c0*/  IADD3 R29, P5, PT, R11, R7, RZ ;  /* 0x000000070b1d7210 */ /* 0x000fe20007fbe0ff */
[----:B------:R-:W-:Y:S01]  /*134d0*/  STL [R1+0x678], R79 ;  /* 0x0006784f01007387 */ /* 0x000fe20000100800 */
[----:B------:R-:W-:-:S03]  /*134e0*/  LEA.HI.X.SX32 R33, R93, R6, 0x1, P4 ;  /* 0x000000065d217211 */ /* 0x000fc600020f0eff */
[----:B------:R-:W-:Y:S01]  /*134f0*/  STL [R1+0x654], R76 ;  /* 0x0006544c01007387 */ /* 0x000fe20000100800 */
[----:B------:R-:W-:Y:S01]  /*13500*/  IMAD R12, R152, UR34, RZ ;  /* 0x00000022980c7c24 */ /* 0x000fe2000f8e02ff */
[----:B------:R-:W-:Y:S02]  /*13510*/  IADD3 R27, P4, PT, R5, R7, RZ ;  /* 0x00000007051b7210 */ /* 0x000fe40007f9e0ff */
        /* <DEDUP_REMOVED lines=8> */
[----:B------:R-:W-:-:S03]  /*135a0*/  IMAD R14, R150, UR23, RZ ;  /* 0x00000017960e7c24 */ /* 0x000fc6000f8e02ff */
[----:B------:R-:W-:Y:S01]  /*135b0*/  STL [R1+0x6d8], R70 ;  /* 0x0006d84601007387 */ /* 0x000fe20000100800 */
[----:B------:R-:W-:-:S03]  /*135c0*/  IADD3 R74, P4, PT, R12, R7, RZ ;  /* 0x000000070c4a7210 */ /* 0x000fc60007f9e0ff */
[----:B------:R-:W-:Y:S01]  /*135d0*/  STL [R1+0x6b4], R68 ;  /* 0x0006b44401007387 */ /* 0x000fe20000100800 */
[----:B------:R-:W-:Y:S01]  /*135e0*/  IMAD R11, R0, UR18, RZ ;  /* 0x00000012000b7c24 */ /* 0x000fe2000f8e02ff */
[-C--:B------:R-:W-:Y:S02]  /*135f0*/  LEA.HI.X.SX32 R25, R4, R6.reuse, 0x1, P5 ;  /* 0x0000000604197211 */ /* 0x080fe400028f0eff */
[----:B------:R-:W-:Y:S01]  /*13600*/  STL [R1+0x6f8], R41 ;  /* 0x0006f82901007387 */ /* 0x000fe20000100800 */
[----:B------:R-:W-:Y:S01]  /*13610*/  IMAD R15, R149, UR22, RZ ;  /* 0x00000016950f7c24 */ /* 0x000fe2000f8e02ff */
[-C--:B------:R-:W-:Y:S02]  /*13620*/  IADD3 R0, P5, PT, R13, R7.reuse, RZ ;  /* 0x000000070d007210 */ /* 0x080fe40007fbe0ff */
[----:B------:R-:W-:Y:S01]  /*13630*/  STL [R1+0x6d4], R43 ;  /* 0x0006d42b01007387 */ /* 0x000fe20000100800 */
[----:B------:R-:W-:Y:S01]  /*13640*/  IMAD R19, R2, UR17, RZ ;  /* 0x0000001102137c24 */ /* 0x000fe2000f8e02ff */
[-C--:B------:R-:W-:Y:S01]  /*13650*/  LEA.HI.X.SX32 R21, R12, R6.reuse, 0x1, P4 ;  /* 0x000000060c157211 */ /* 0x080fe200020f0eff */
[----:B------:R-:W-:Y:S01]  /*13660*/  IMAD R16, R148, UR21, RZ ;  /* 0x0000001594107c24 */ /* 0x000fe2000f8e02ff */
[----:B------:R-:W-:Y:S01]  /*13670*/  STL [R1+0x718], R39 ;  /* 0x0007182701007387 */ /* 0x000fe20000100800 */
[----:B------:R-:W-:Y:S01]  /*13680*/  IADD3 R2, P4, PT, R14, R7, RZ ;  /* 0x000000070e027210 */ /* 0x000fe20007f9e0ff */
[----:B------:R-:W-:Y:S01]  /*13690*/  IMAD R17, R147, UR20, RZ ;  /* 0x0000001493117c24 */ /* 0x000fe2000f8e02ff */
[----:B-1----:R-:W-:Y:S01]  /*136a0*/  LEA.HI.X.SX32 R10, R13, R6, 0x1, P5 ;  /* 0x000000060d0a7211 */ /* 0x002fe200028f0eff */
[----:B------:R-:W-:Y:S01]  /*136b0*/  STL [R1+0x6f4], R78 ;  /* 0x0006f44e01007387 */ /* 0x000fe20000100800 */
[----:B------:R-:W-:-:S02]  /*136c0*/  IMAD R18, R146, UR19, RZ ;  /* 0x0000001392127c24 */ /* 0x000fc4000f8e02ff */
[----:B------:R-:W-:Y:S01]  /*136d0*/  IMAD R128, R128, UR6, RZ ;  /* 0x0000000680807c24 */ /* 0x000fe2000f8e02ff */
[----:B------:R-:W-:Y:S01]  /*136e0*/  STL [R1+0x738], R37 ;  /* 0x0007382501007387 */ /* 0x000fe20000100800 */
[-C--:B------:R-:W-:Y:S01]  /*136f0*/  IADD3 R164, P5, PT, R15, R7.reuse, RZ ;  /* 0x000000070fa47210 */ /* 0x080fe20007fbe0ff */
[----:B---3--:R-:W-:Y:S02]  /*13700*/  IMAD R5, R35, UR76, RZ ;  /* 0x0000004c23057c24 */ /* 0x008fe4000f8e02ff */
[----:B------:R-:W-:Y:S01]  /*13710*/  IMAD R118, R118, UR6, RZ ;  /* 0x0000000676767c24 */ /* 0x000fe2000f8e02ff */
[----:B------:R-:W-:Y:S01]  /*13720*/  STL [R1+0x714], R69 ;  /* 0x0007144501007387 */ /* 0x000fe20000100800 */
[----:B------:R-:W-:Y:S02]  /*13730*/  IMAD R13, R117, UR16, RZ ;  /* 0x00000010750d7c24 */ /* 0x000fe4000f8e02ff */
[----:B------:R-:W-:Y:S01]  /*13740*/  IMAD R106, R106, UR6, RZ ;  /* 0x000000066a6a7c24 */ /* 0x000fe2000f8e02ff */
[----:B------:R-:W-:Y:S01]  /*13750*/  STL [R1+0x758], R72 ;  /* 0x0007584801007387 */ /* 0x000fe20000100800 */
[-C--:B------:R-:W-:Y:S01]  /*13760*/  LEA.HI.X.SX32 R117, R14, R6.reuse, 0x1, P4 ;  /* 0x000000060e757211 */ /* 0x080fe200020f0eff */
[----:B------:R-:W-:Y:S01]  /*13770*/  IMAD R12, R145, UR15, RZ ;  /* 0x0000000f910c7c24 */ /* 0x000fe2000f8e02ff */
[----:B------:R-:W-:Y:S01]  /*13780*/  LEA.HI.X.SX32 R165, R15, R6, 0x1, P5 ;  /* 0x000000060fa57211 */ /* 0x000fe200028f0eff */
[----:B------:R-:W-:Y:S01]  /*13790*/  STL [R1+0x734], R75 ;  /* 0x0007344b01007387 */ /* 0x000fe20000100800 */
[----:B------:R-:W-:Y:S01]  /*137a0*/  IADD3 R162, P4, PT, R16, R7, RZ ;  /* 0x0000000710a27210 */ /* 0x000fe20007f9e0ff */
[----:B0-----:R-:W-:-:S02]  /*137b0*/  IMAD R4, R144, UR75, RZ ;  /* 0x0000004b90047c24 */ /* 0x001fc4000f8e02ff */
[----:B------:R-:W-:Y:S01]  /*137c0*/  IMAD R94, R94, UR6, RZ ;  /* 0x000000065e5e7c24 */ /* 0x000fe2000f8e02ff */
[----:B------:R-:W-:Y:S01]  /*137d0*/  STL [R1+0x778], R29 ;  /* 0x0007781d01007387 */ /* 0x000fe20000100800 */
[----:B------:R-:W-:Y:S01]  /*137e0*/  PRMT R135, RZ, 0x7610, R135 ;  /* 0x00007610ff877816 */ /* 0x000fe20000000087 */
[----:B------:R-:W0:Y:S02]  /*137f0*/  LDCU UR15, c[0x0][0x3b0] ;  /* 0x00007600ff0f77ac */ /* 0x000e240008000800 */
[----:B------:R-:W-:Y:S01]  /*13800*/  STL [R1+0x754], R33 ;  /* 0x0007542101007387 */ /* 0x000fe20000100800 */
[----:B------:R-:W-:Y:S01]  /*13810*/  IADD3 R160, P5, PT, R17, R7, RZ ;  /* 0x0000000711a07210 */ /* 0x000fe20007fbe0ff */
[----:B------:R-:W1:Y:S02]  /*13820*/  LDCU UR16, c[0x0][0x3b0] ;  /* 0x00007600ff1077ac */ /* 0x000e640008000800 */
[----:B------:R-:W-:Y:S01]  /*13830*/  STL [R1+0x798], R27 ;  /* 0x0007981b01007387 */ /* 0x000fe20000100800 */
[----:B------:R-:W-:Y:S01]  /*13840*/  PRMT R139, RZ, 0x7610, R139 ;  /* 0x00007610ff8b7816 */ /* 0x000fe2000000008b */
[----:B------:R-:W2:Y:S02]  /*13850*/  LDCU UR17, c[0x0][0x3b0] ;  /* 0x00007600ff1177ac */ /* 0x000ea40008000800 */
[----:B------:R-:W-:Y:S01]  /*13860*/  STL [R1+0x774], R71 ;  /* 0x0007744701007387 */ /* 0x000fe20000100800 */
[----:B------:R-:W-:-:S03]  /*13870*/  LEA.HI.X.SX32 R163, R16, R6, 0x1, P4 ;  /* 0x0000000610a37211 */ /* 0x000fc600020f0eff */
[----:B------:R-:W-:Y:S01]  /*13880*/  STL [R1+0x7b8], R23 ;  /* 0x0007b81701007387 */ /* 0x000fe20000100800 */
[----:B------:R-:W-:-:S03]  /*13890*/  IADD3 R158, P4, PT, R18, R7, RZ ;  /* 0x00000007129e7210 */ /* 0x000fc60007f9e0ff */
[----:B------:R-:W-:Y:S01]  /*138a0*/  STL [R1+0x794], R77 ;  /* 0x0007944d01007387 */ /* 0x000fe20000100800 */
[----:B------:R-:W-:-:S03]  /*138b0*/  LEA.HI.X.SX32 R161, R17, R6, 0x1, P5 ;  /* 0x0000000611a17211 */ /* 0x000fc600028f0eff */
[----:B------:R-:W-:Y:S01]  /*138c0*/  STL [R1+0x7d8], R74 ;  /* 0x0007d84a01007387 */ /* 0x000fe20000100800 */
[----:B------:R-:W-:-:S03]  /*138d0*/  IADD3 R156, P5, PT, R11, R7, RZ ;  /* 0x000000070b9c7210 */ /* 0x000fc60007fbe0ff */
[----:B------:R-:W-:Y:S04]  /*138e0*/  STL [R1+0x7b4], R25 ;  /* 0x0007b41901007387 */ /* 0x000fe80000100800 */
        /* <DEDUP_REMOVED lines=23> */
[----:B------:R-:W-:-:S03]  /*13a60*/  IMAD R11, R143, UR6, RZ ;  /* 0x000000068f0b7c24 */ /* 0x000fc6000f8e02ff */
        /* <DEDUP_REMOVED lines=30> */
[----:B------:R-:W-:Y:S04]  /*13c50*/  STL [R1+0x200], R102 ;  /* 0x0002006601007387 */ /* 0x000fe80000100800 */
[----:B------:R-:W-:Y:S04]  /*13c60*/  STL [R1+0x1bc], R142 ;  /* 0x0001bc8e01007387 */ /* 0x000fe80000100800 */
[----:B------:R-:W-:Y:S04]  /*13c70*/  STL [R1+0x260], R96 ;  /* 0x0002606001007387 */ /* 0x000fe80000100800 */
[----:B------:R-:W-:Y:S04]  /*13c80*/  STL [R1+0x1fc], R145 ;  /* 0x0001fc9101007387 */ /* 0x000fe80000100800 */
[----:B------:R-:W-:Y:S01]  /*13c90*/  STL [R1+0x5e8], R85 ;  /* 0x0005e85501007387 */ /* 0x000fe20000100800 */
[----:B------:R-:W-:-:S03]  /*13ca0*/  LEA.HI.X.SX32 R83, R12, R6, 0x1, P4 ;  /* 0x000000060c537211 */ /* 0x000fc600020f0eff */
[----:B------:R-:W3:Y:S04]  /*13cb0*/  LDL.LU R11, [R1+0x20c] ;  /* 0x00020c00010b7983 */ /* 0x000ee80000300800 */
[----:B------:R-:W-:Y:S04]  /*13cc0*/  STL [R1+0x25c], R100 ;  /* 0x00025c6401007387 */ /* 0x000fe80000100800 */
[----:B------:R-:W-:Y:S04]  /*13cd0*/  STL [R1+0x610], R14 ;  /* 0x0006100e01007387 */ /* 0x000fe80000100800 */
[----:B------:R-:W-:Y:S04]  /*13ce0*/  STL [R1+0x5e4], R91 ;  /* 0x0005e45b01007387 */ /* 0x000fe80000100800 */
[----:B------:R-:W4:Y:S01]  /*13cf0*/  LDL.LU R12, [R1+0x238] ;  /* 0x00023800010c7983 */ /* 0x000f220000300800 */
[----:B------:R-:W-:Y:S01]  /*13d00*/  IMAD.HI.U32 R4, R9, R3, RZ ;  /* 0x0000000309047227 */ /* 0x000fe200078e00ff */
[----:B------:R-:W-:-:S03]  /*13d10*/  IADD3 R13, P5, PT, R5, R7, RZ ;  /* 0x00000007050d7210 */ /* 0x000fc60007fbe0ff */
[----:B------:R-:W-:Y:S02]  /*13d20*/  IMAD.MOV R4, RZ, RZ, -R4 ;  /* 0x000000ffff047224 */ /* 0x000fe400078e0a04 */
[----:B------:R-:W-:Y:S01]  /*13d30*/  STL [R1+0x638], R13 ;  /* 0x0006380d01007387 */ /* 0x000fe20000100800 */
[----:B----4-:R-:W-:Y:S02]  /*13d40*/  ISETP.GE.AND P4, PT, R12, RZ, PT ;  /* 0x000000ff0c00720c */ /* 0x010fe40003f86270 */
[----:B------:R-:W-:Y:S02]  /*13d50*/  LEA.HI.X.SX32 R12, R5, R6, 0x1, P5 ;  /* 0x00000006050c7211 */ /* 0x000fe400028f0eff */
[----:B------:R-:W4:Y:S01]  /*13d60*/  LDL R5, [R1+0x160] ;  /* 0x0001600001057983 */ /* 0x000f220000100800 */
[----:B---3--:R-:W-:Y:S01]  /*13d70*/  ISETP.GE.AND P5, PT, R11, RZ, PT ;  /* 0x000000ff0b00720c */ /* 0x008fe20003fa6270 */
[----:B------:R-:W-:Y:S02]  /*13d80*/  IMAD R11, R8, R4, R3 ;  /* 0x00000004080b7224 */ /* 0x000fe400078e0203 */
[----:B------:R-:W-:Y:S01]  /*13d90*/  STL [R1+0x60c], R83 ;  /* 0x00060c5301007387 */ /* 0x000fe20000100800 */
[----:B------:R-:W3:Y:S03]  /*13da0*/  LDC R3, c[0x0][0x3a0] ;  /* 0x0000e800ff037b82 */ /* 0x000ee60000000800 */
[----:B------:R-:W4:Y:S02]  /*13db0*/  LDL R4, [R1+0x15c] ;  /* 0x00015c0001047983 */ /* 0x000f240000100800 */
[----:B----4-:R-:W-:-:S04]  /*13dc0*/  @P2 LOP3.LUT R5, R5, R4, RZ, 0x3c, !PT ;  /* 0x0000000405052212 */ /* 0x010fc800078e3cff */
[----:B------:R-:W-:-:S04]  /*13dd0*/  @P2 LOP3.LUT R4, R5, R4, RZ, 0x3c, !PT ;  /* 0x0000000405042212 */ /* 0x000fc800078e3cff */
[----:B------:R-:W-:-:S05]  /*13de0*/  @P2 LOP3.LUT R5, R5, R4, RZ, 0x3c, !PT ;  /* 0x0000000405052212 */ /* 0x000fca00078e3cff */
[----:B------:R-:W4:Y:S04]  /*13df0*/  @P2 LDG.E.U8 R135, desc[UR24][R4.64] ;  /* 0x0000001804872981 */ /* 0x000f28000c1e1100 */
[----:B------:R-:W-:Y:S04]  /*13e00*/  STL [R1+0x634], R12 ;  /* 0x0006340c01007387 */ /* 0x000fe80000100800 */
[----:B------:R-:W-:Y:S04]  /*13e10*/  STL [R1+0xae4], R11 ;  /* 0x000ae40b01007387 */ /* 0x000fe80000100800 */
[----:B----4-:R4:W-:Y:S04]  /*13e20*/  STL [R1+0x438], R135 ;  /* 0x0004388701007387 */ /* 0x0109e80000100800 */
[----:B----4-:R-:W4:Y:S04]  /*13e30*/  LDL.LU R135, [R1+0xcd4] ;  /* 0x000cd40001877983 */ /* 0x010f280000300800 */
[----:B------:R-:W2:Y:S04]  /*13e40*/  LDL R4, [R1+0x19c] ;  /* 0x00019c0001047983 */ /* 0x000ea80000100800 */
[----:B------:R-:W2:Y:S02]  /*13e50*/  LDL R5, [R1+0x1a0] ;  /* 0x0001a00001057983 */ /* 0x000ea40000100800 */
[----:B--2---:R-:W-:-:S04]  /*13e60*/  @P2 LOP3.LUT R5, R5, R4, RZ, 0x3c, !PT ;  /* 0x0000000405052212 */ /* 0x004fc800078e3cff */
[----:B------:R-:W-:-:S04]  /*13e70*/  @P2 LOP3.LUT R4, R5, R4, RZ, 0x3c, !PT ;  /* 0x0000000405042212 */ /* 0x000fc800078e3cff */
[----:B------:R-:W-:-:S05]  /*13e80*/  @P2 LOP3.LUT R5, R5, R4, RZ, 0x3c, !PT ;  /* 0x0000000405052212 */ /* 0x000fca00078e3cff */
[----:B------:R-:W2:Y:S04]  /*13e90*/  @P2 LDG.E.U8 R139, desc[UR24][R4.64] ;  /* 0x00000018048b2981 */ /* 0x000ea8000c1e1100 */
[----:B--2---:R2:W-:Y:S04]  /*13ea0*/  STL [R1+0x434], R139 ;  /* 0x0004348b01007387 */ /* 0x0045e80000100800 */
[----:B--2---:R-:W2:Y:S04]  /*13eb0*/  LDL.LU R139, [R1+0xcd0] ;  /* 0x000cd000018b7983 */ /* 0x004ea80000300800 */
[----:B------:R-:W2:Y:S04]  /*13ec0*/  LDL R4, [R1+0x1dc] ;  /* 0x0001dc0001047983 */ /* 0x000ea80000100800 */
[----:B------:R-:W2:Y:S01]  /*13ed0*/  LDL R5, [R1+0x1e0] ;  /* 0x0001e00001057983 */ /* 0x000ea20000100800 */
[----:B----4-:R-:W-:-:S02]  /*13ee0*/  PRMT R135, RZ, 0x7610, R135 ;  /* 0x00007610ff877816 */ /* 0x010fc40000000087 */
[----:B--2---:R-:W-:-:S04]  /*13ef0*/  @P2 LOP3.LUT R5, R5, R4, RZ, 0x3c, !PT ;  /* 0x0000000405052212 */ /* 0x004fc800078e3cff */
[----:B------:R-:W-:-:S04]  /*13f00*/  @P2 LOP3.LUT R4, R5, R4, RZ, 0x3c, !PT ;  /* 0x0000000405042212 */ /* 0x000fc800078e3cff */
[----:B------:R-:W-:-:S05]  /*13f10*/  @P2 LOP3.LUT R5, R5, R4, RZ, 0x3c, !PT ;  /* 0x0000000405052212 */ /* 0x000fca00078e3cff */
[----:B------:R-:W2:Y:S04]  /*13f20*/  @P2 LDG.E.U8 R135, desc[UR24][R4.64] ;  /* 0x0000001804872981 */ /* 0x000ea8000c1e1100 */
[----:B--2---:R2:W-:Y:S04]  /*13f30*/  STL [R1+0x430], R135 ;  /* 0x0004308701007387 */ /* 0x0045e80000100800 */
[----:B--2---:R-:W2:Y:S04]  /*13f40*/  LDL.LU R135, [R1+0xccc] ;  /* 0x000ccc0001877983 */ /* 0x004ea80000300800 */
[----:B------:R-:W4:Y:S04]  /*13f50*/  LDL R4, [R1+0x23c] ;  /* 0x00023c0001047983 */ /* 0x000f280000100800 */
[----:B------:R-:W4:Y:S01]  /*13f60*/  LDL R5, [R1+0x240] ;  /* 0x0002400001057983 */ /* 0x000f220000100800 */
[----:B------:R-:W-:-:S02]  /*13f70*/  PRMT R139, RZ, 0x7610, R139 ;  /* 0x00007610ff8b7816 */ /* 0x000fc4000000008b */
[----:B----4-:R-:W-:-:S04]  /*13f80*/  @P2 LOP3.LUT R5, R5, R4, RZ, 0x3c, !PT ;  /* 0x0000000405052212 */ /* 0x010fc800078e3cff */
[----:B------:R-:W-:-:S04]  /*13f90*/  @P2 LOP3.LUT R4, R5, R4, RZ, 0x3c, !PT ;  /* 0x0000000405042212 */ /* 0x000fc800078e3cff */
[----:B------:R-:W-:-:S05]  /*13fa0*/  @P2 LOP3.LUT R5, R5, R4, RZ, 0x3c, !PT ;  /* 0x0000000405052212 */ /* 0x000fca00078e3cff */
[----:B------:R-:W4:Y:S04]  /*13fb0*/  @P2 LDG.E.U8 R139, desc[UR24][R4.64] ;  /* 0x00000018048b2981 */ /* 0x000f28000c1e1100 */
[----:B----4-:R4:W-:Y:S04]  /*13fc0*/  STL [R1+0x42c], R139 ;  /* 0x00042c8b01007387 */ /* 0x0109e80000100800 */
[----:B----4-:R-:W4:Y:S04]  /*13fd0*/  LDL.LU R139, [R1+0xcc8] ;  /* 0x000cc800018b7983 */ /* 0x010f280000300800 */
[----:B------:R-:W3:Y:S04]  /*13fe0*/  LDL R4, [R1+0x27c] ;  /* 0x00027c0001047983 */ /* 0x000ee80000100800 */
[----:B------:R-:W3:Y:S01]  /*13ff0*/  LDL R5, [R1+0x280] ;  /* 0x0002800001057983 */ /* 0x000ee20000100800 */
[----:B--2---:R-:W-:-:S02]  /*14000*/  PRMT R135, RZ, 0x7610, R135 ;  /* 0x00007610ff877816 */ /* 0x004fc40000000087 */
[----:B---3--:R-:W-:-:S04]  /*14010*/  @P2 LOP3.LUT R5, R5, R4, RZ, 0x3c, !PT ;  /* 0x0000000405052212 */ /* 0x008fc800078e3cff */
[----:B------:R-:W-:-:S04]  /*14020*/  @P2 LOP3.LUT R4, R5, R4, RZ, 0x3c, !PT ;  /* 0x0000000405042212 */ /* 0x000fc800078e3cff */
[----:B------:R-:W-:-:S05]  /*14030*/  @P2 LOP3.LUT R5, R5, R4, RZ, 0x3c, !PT ;  /* 0x0000000405052212 */ /* 0x000fca00078e3cff */
[----:B------:R-:W2:Y:S04]  /*14040*/  @P2 LDG.E.U8 R135, desc[UR24][R4.64] ;  /* 0x0000001804872981 */ /* 0x000ea8000c1e1100 */
[----:B--2---:R2:W-:Y:S04]  /*14050*/  STL [R1+0x428], R135 ;  /* 0x0004288701007387 */ /* 0x0045e80000100800 */
[----:B--2---:R-:W2:Y:S04]  /*14060*/  LDL.LU R135, [R1+0xcc4] ;  /* 0x000cc40001877983 */ /* 0x004ea80000300800 */
[----:B------:R-:W3:Y:S04]  /*14070*/  LDL R4, [R1+0x5ec] ;  /* 0x0005ec0001047983 */ /* 0x000ee80000100800 */
[----:B------:R-:W3:Y:S01]  /*14080*/  LDL R5, [R1+0x5f0] ;  /* 0x0005f00001057983 */ /* 0x000ee20000100800 */
[----:B----4-:R-:W-:-:S02]  /*14090*/  PRMT R139, RZ, 0x7610, R139 ;  /* 0x00007610ff8b7816 */ /* 0x010fc4000000008b */
[----:B---3--:R-:W-:-:S04]  /*140a0*/  @P2 LOP3.LUT R5, R5, R4, RZ, 0x3c, !PT ;  /* 0x0000000405052212 */ /* 0x008fc800078e3cff */
[----:B------:R-:W-:-:S04]  /*140b0*/  @P2 LOP3.LUT R4, R5, R4, RZ, 0x3c, !PT ;  /* 0x0000000405042212 */ /* 0x000fc800078e3cff */
[----:B------:R-:W-:-:S05]  /*140c0*/  @P2 LOP3.LUT R5, R5, R4, RZ, 0x3c, !PT ;  /* 0x0000000405052212 */ /* 0x000fca00078e3cff */
[----:B------:R-:W3:Y:S04]  /*140d0*/  @P2 LDG.E.U8 R139, desc[UR24][R4.64] ;  /* 0x00000018048b2981 */ /* 0x000ee8000c1e1100 */
[----:B---3--:R3:W-:Y:S04]  /*140e0*/  STL [R1+0x424], R139 ;  /* 0x0004248b01007387 */ /* 0x0087e80000100800 */
[----:B---3--:R-:W3:Y:S04]  /*140f0*/  LDL.LU R139, [R1+0xcc0] ;  /* 0x000cc000018b7983 */ /* 0x008ee80000300800 */
[----:B------:R-:W4:Y:S04]  /*14100*/  LDL R4, [R1+0x614] ;  /* 0x0006140001047983 */ /* 0x000f280000100800 */
[----:B------:R-:W4:Y:S01]  /*14110*/  LDL R5, [R1+0x618] ;  /* 0x0006180001057983 */ /* 0x000f220000100800 */
[----:B--2---:R-:W-:-:S02]  /*14120*/  PRMT R135, RZ, 0x7610, R135 ;  /* 0x00007610ff877816 */ /* 0x004fc40000000087 */
[----:B----4-:R-:W-:-:S04]  /*14130*/  @P2 LOP3.LUT R5, R5, R4, RZ, 0x3c, !PT ;  /* 0x0000000405052212 */ /* 0x010fc800078e3cff */
[----:B------:R-:W-:-:S04]  /*14140*/  @P2 LOP3.LUT R4, R5, R4, RZ, 0x3c, !PT ;  /* 0x0000000405042212 */ /* 0x000fc800078e3cff */
[----:B------:R-:W-:-:S05]  /*14150*/  @P2 LOP3.LUT R5, R5, R4, RZ, 0x3c, !PT ;  /* 0x0000000405052212 */ /* 0x000fca00078e3cff */
[----:B------:R-:W2:Y:S04]  /*14160*/  @P2 LDG.E.U8 R135, desc[UR24][R4.64] ;  /* 0x0000001804872981 */ /* 0x000ea8000c1e1100 */
[----:B--2---:R2:W-:Y:S04]  /*14170*/  STL [R1+0x420], R135 ;  /* 0x0004208701007387 */ /* 0x0045e80000100800 */
[----:B--2---:R-:W2:Y:S04]  /*14180*/  LDL.LU R135, [R1+0xcbc] ;  /* 0x000cbc0001877983 */ /* 0x004ea80000300800 */
[----:B------:R-:W4:Y:S04]  /*14190*/  LDL R4, [R1+0x63c] ;  /* 0x00063c0001047983 */ /* 0x000f280000100800 */
[----:B------:R-:W4:Y:S01]  /*141a0*/  LDL R5, [R1+0x640] ;  /* 0x0006400001057983 */ /* 0x000f220000100800 */
[----:B---3--:R-:W-:-:S02]  /*141b0*/  PRMT R139, RZ, 0x7610, R139 ;  /* 0x00007610ff8b7816 */ /* 0x008fc4000000008b */
[----:B----4-:R-:W-:-:S04]  /*141c0*/  @P2 LOP3.LUT R5, R5, R4, RZ, 0x3c, !PT ;  /* 0x0000000405052212 */ /* 0x010fc800078e3cff */
[----:B------:R-:W-:-:S04]  /*141d0*/  @P2 LOP3.LUT R4, R5, R4, RZ, 0x3c, !PT ;  /* 0x0000000405042212 */ /* 0x000fc800078e3cff */
[----:B------:R-:W-:-:S05]  /*141e0*/  @P2 LOP3.LUT R5, R5, R4, RZ, 0x3c, !PT ;  /* 0x0000000405052212 */ /* 0x000fca00078e3cff */
[----:B------:R-:W3:Y:S04]  /*141f0*/  @P2 LDG.E.U8 R139, desc[UR24][R4.64] ;  /* 0x00000018048b2981 */ /* 0x000ee8000c1e1100 */
[----:B---3--:R3:W-:Y:S04]  /*14200*/  STL [R1+0x41c], R139 ;  /* 0x00041c8b01007387 */ /* 0x0087e80000100800 */
[----:B---3--:R-:W3:Y:S04]  /*14210*/  LDL.LU R139, [R1+0xcb8] ;  /* 0x000cb800018b7983 */ /* 0x008ee80000300800 */
[----:B------:R-:W4:Y:S04]  /*14220*/  LDL R4, [R1+0x65c] ;  /* 0x00065c0001047983 */ /* 0x000f280000100800 */
[----:B------:R-:W4:Y:S01]  /*14230*/  LDL R5, [R1+0x660] ;  /* 0x0006600001057983 */ /* 0x000f220000100800 */
[----:B------:R-:W-:-:S02]  /*14240*/  ISETP.GT.AND P0, PT, R3, UR11, P0 ;  /* 0x0000000b03007c0c */ /* 0x000fc40008704270 */
[----:B------:R-:W-:Y:S02]  /*14250*/  PRMT R3, RZ, 0x7610, R3 ;  /* 0x00007610ff037816 */ /* 0x000fe40000000003 */
[----:B----4-:R-:W-:-:S04]  /*14260*/  @P2 LOP3.LUT R5, R5, R4, RZ, 0x3c, !PT ;  /* 0x0000000405052212 */ /* 0x010fc800078e3cff */
[----:B------:R-:W-:-:S04]  /*14270*/  @P2 LOP3.LUT R4, R5, R4, RZ, 0x3c, !PT ;  /* 0x0000000405042212 */ /* 0x000fc800078e3cff */
[----:B------:R-:W-:-:S05]  /*14280*/  @P2 LOP3.LUT R5, R5, R4, RZ, 0x3c, !PT ;  /* 0x0000000405052212 */ /* 0x000fca00078e3cff */
[----:B------:R4:W2:Y:S04]  /*14290*/  @P2 LDG.E.U8 R3, desc[UR24][R4.64] ;  /* 0x0000001804032981 */ /* 0x0008a8000c1e1100 */
[----:B------:R-:W4:Y:S04]  /*142a0*/  LDL R4, [R1+0x67c] ;  /* 0x00067c0001047983 */ /* 0x000f280000100800 */
[----:B------:R-:W4:Y:S01]  /*142b0*/  LDL R5, [R1+0x680] ;  /* 0x0006800001057983 */ /* 0x000f220000100800 */
[----:B---3--:R-:W-:Y:S02]  /*142c0*/  PRMT R139, RZ, 0x7610, R139 ;  /* 0x00007610ff8b7816 */ /* 0x008fe4000000008b */
[----:B----4-:R-:W-:-:S04]  /*142d0*/  @P2 LOP3.LUT R5, R5, R4, RZ, 0x3c, !PT ;  /* 0x0000000405052212 */ /* 0x010fc800078e3cff */
[----:B------:R-:W-:-:S04]  /*142e0*/  @P2 LOP3.LUT R4, R5, R4, RZ, 0x3c, !PT ;  /* 0x0000000405042212 */ /* 0x000fc800078e3cff */
[----:B------:R-:W-:-:S05]  /*142f0*/  @P2 LOP3.LUT R5, R5, R4, RZ, 0x3c, !PT ;  /* 0x0000000405052212 */ /* 0x000fca00078e3cff */
[----:B------:R-:W3:Y:S04]  /*14300*/  @P2 LDG.E.U8 R139, desc[UR24][R4.64] ;  /* 0x00000018048b2981 */ /* 0x000ee8000c1e1100 */
[----:B--2---:R2:W-:Y:S04]  /*14310*/  STL [R1+0x2e8], R3 ;  /* 0x0002e80301007387 */ /* 0x0045e80000100800 */
[----:B--2---:R-:W2:Y:S04]  /*14320*/  LDL R3, [R1+0x7a0] ;  /* 0x0007a00001037983 */ /* 0x004ea80000100800 */
[----:B---3--:R3:W-:Y:S04]  /*14330*/  STL [R1+0x2e4], R139 ;  /* 0x0002e48b01007387 */ /* 0x0087e80000100800 */
[----:B---3--:R-:W3:Y:S04]  /*14340*/  LDL.LU R139, [R1+0xcb4] ;  /* 0x000cb400018b7983 */ /* 0x008ee80000300800 */
[----:B------:R-:W4:Y:S04]  /*14350*/  LDL R4, [R1+0x69c] ;  /* 0x00069c0001047983 */ /* 0x000f280000100800 */
[----:B------:R-:W4:Y:S01]  /*14360*/  LDL R5, [R1+0x6a0] ;  /* 0x0006a00001057983 */ /* 0x000f220000100800 */
[----:B------:R-:W-:-:S02]  /*14370*/  PRMT R11, RZ, 0x7610, R11 ;  /* 0x00007610ff0b7816 */ /* 0x000fc4000000000b */
[----:B----4-:R-:W-:-:S04]  /*14380*/  @P2 LOP3.LUT R5, R5, R4, RZ, 0x3c, !PT ;  /* 0x0000000405052212 */ /* 0x010fc800078e3cff */
[----:B------:R-:W-:-:S04]  /*14390*/  @P2 LOP3.LUT R4, R5, R4, RZ, 0x3c, !PT ;  /* 0x0000000405042212 */ /* 0x000fc800078e3cff */
[----:B------:R-:W-:-:S05]  /*143a0*/  @P2 LOP3.LUT R5, R5, R4, RZ, 0x3c, !PT ;  /* 0x0000000405052212 */ /* 0x000fca00078e3cff */
[----:B------:R4:W2:Y:S04]  /*143b0*/  @P2 LDG.E.U8 R11, desc[UR24][R4.64] ;  /* 0x00000018040b2981 */ /* 0x0008a8000c1e1100 */
[----:B------:R-:W4:Y:S04]  /*143c0*/  LDL R4, [R1+0x6bc] ;  /* 0x0006bc0001047983 */ /* 0x000f280000100800 */
[----:B------:R-:W4:Y:S01]  /*143d0*/  LDL R5, [R1+0x6c0] ;  /* 0x0006c00001057983 */ /* 0x000f220000100800 */
[----:B------:R-:W-:Y:S02]  /*143e0*/  PRMT R135, RZ, 0x7610, R135 ;  /* 0x00007610ff877816 */ /* 0x000fe40000000087 */
[----:B----4-:R-:W-:-:S04]  /*143f0*/  @P2 LOP3.LUT R5, R5, R4, RZ, 0x3c, !PT ;  /* 0x0000000405052212 */ /* 0x010fc800078e3cff */
[----:B------:R-:W-:-:S04]  /*14400*/  @P2 LOP3.LUT R4, R5, R4, RZ, 0x3c, !PT ;  /* 0x0000000405042212 */ /* 0x000fc800078e3cff */
[----:B------:R-:W-:-:S05]  /*14410*/  @P2 LOP3.LUT R5, R5, R4, RZ, 0x3c, !PT ;  /* 0x0000000405052212 */ /* 0x000fca00078e3cff */
[----:B------:R-:W4:Y:S04]  /*14420*/  @P2 LDG.E.U8 R135, desc[UR24][R4.64] ;  /* 0x0000001804872981 */ /* 0x000f28000c1e1100 */
[----:B--2---:R2:W-:Y:S04]  /*14430*/  STL [R1+0x224], R11 ;  /* 0x0002240b01007387 */ /* 0x0045e80000100800 */
[----:B--2---:R-:W2:Y:S04]  /*14440*/  LDL R11, [R1+0x7bc] ;  /* 0x0007bc00010b7983 */ /* 0x004ea80000100800 */
[----:B----4-:R4:W-:Y:S04]  /*14450*/  STL [R1+0x220], R135 ;  /* 0x0002208701007387 */ /* 0x0109e80000100800 */
[----:B----4-:R-:W4:Y:S04]  /*14460*/  LDL.LU R135, [R1+0xcb0] ;  /* 0x000cb00001877983 */ /* 0x010f280000300800 */
[----:B------:R-:W2:Y:S04]  /*14470*/  LDL R4, [R1+0x6dc] ;  /* 0x0006dc0001047983 */ /* 0x000ea80000100800 */
[----:B------:R-:W2:Y:S01]  /*14480*/  LDL R5, [R1+0x6e0] ;  /* 0x0006e00001057983 */ /* 0x000ea20000100800 */
[----:B---3--:R-:W-:-:S02]  /*14490*/  PRMT R139, RZ, 0x7610, R139 ;  /* 0x00007610ff8b7816 */ /* 0x008fc4000000008b */
[----:B--2---:R-:W-:-:S04]  /*144a0*/  @P2 LOP3.LUT R5, R5, R4, RZ, 0x3c, !PT ;  /* 0x0000000405052212 */ /* 0x004fc800078e3cff */
        /* <DEDUP_REMOVED lines=47> */
[----:B------:R4:W3:Y:S04]  /*147a0*/  @P2 LDG.E.U8 R140, desc[UR24][R4.64] ;  /* 0x00000018048c2981 */ /* 0x0008e8000c1e1100 */
[----:B------:R-:W3:Y:S01]  /*147b0*/  LDL R5, [R1+0x79c] ;  /* 0x00079c0001057983 */ /* 0x000ee20000100800 */
[----:B--2---:R-:W-:Y:S01]  /*147c0*/  PRMT R139, RZ, 0x7610, R139 ;  /* 0x00007610ff8b7816 */ /* 0x004fe2000000008b */
[----:B----4-:R-:W-:Y:S01]  /*147d0*/  @P2 IMAD.MOV.U32 R4, RZ, RZ, R3 ;  /* 0x000000ffff042224 */ /* 0x010fe200078e0003 */
[----:B------:R-:W-:-:S04]  /*147e0*/  PRMT R138, RZ, 0x7610, R138 ;  /* 0x00007610ff8a7816 */ /* 0x000fc8000000008a */
[----:B---3--:R2:W3:Y:S04]  /*147f0*/  @P2 LDG.E.U8 R139, desc[UR24][R4.64] ;  /* 0x00000018048b2981 */ /* 0x0084e8000c1e1100 */
[----:B------:R4:W-:Y:S04]  /*14800*/  STL [R1+0xb04], R140 ;  /* 0x000b048c01007387 */ /* 0x0009e80000100800 */
[----:B------:R-:W3:Y:S01]  /*14810*/  LDL R3, [R1+0x87c] ;  /* 0x00087c0001037983 */ /* 0x000ee20000100800 */
[----:B--2---:R-:W-:Y:S02]  /*14820*/  @P2 IMAD.MOV.U32 R4, RZ, RZ, R135 ;  /* 0x000000ffff042224 */ /* 0x004fe400078e0087 */
[----:B------:R-:W-:Y:S01]  /*14830*/  @P2 IMAD.MOV.U32 R5, RZ, RZ, R11 ;  /* 0x000000ffff052224 */ /* 0x000fe200078e000b */
[----:B----4-:R-:W2:Y:S04]  /*14840*/  LDL R140, [R1+0x860] ;  /* 0x00086000018c7983 */ /* 0x010ea80000100800 */
[----:B------:R-:W4:Y:S04]  /*14850*/  @P2 LDG.E.U8 R138, desc[UR24][R4.64] ;  /* 0x00000018048a2981 */ /* 0x000f28000c1e1100 */
[----:B---3--:R3:W-:Y:S04]  /*14860*/  STL [R1+0xb08], R139 ;  /* 0x000b088b01007387 */ /* 0x0087e80000100800 */
[----:B---3--:R-:W3:Y:S04]  /*14870*/  LDL R139, [R1+0x85c] ;  /* 0x00085c00018b7983 */ /* 0x008ee80000100800 */
[----:B------:R-:W2:Y:S04]  /*14880*/  LDL.LU R135, [R1+0xc98] ;  /* 0x000c980001877983 */ /* 0x000ea80000300800 */
[----:B------:R-:W2:Y:S04]  /*14890*/  LDL R4, [R1+0x7dc] ;  /* 0x0007dc0001047983 */ /* 0x000ea80000100800 */
[----:B------:R-:W2:Y:S01]  /*148a0*/  LDL R5, [R1+0x7e0] ;  /* 0x0007e00001057983 */ /* 0x000ea20000100800 */
[----:B------:R-:W-:-:S03]  /*148b0*/  PRMT R137, RZ, 0x7610, R137 ;  /* 0x00007610ff897816 */ /* 0x000fc60000000089 */
[----:B------:R-:W3:Y:S04]  /*148c0*/  LDL R11, [R1+0x8a0] ;  /* 0x0008a000010b7983 */ /* 0x000ee80000100800 */
[----:B----4-:R4:W-:Y:S01]  /*148d0*/  STL [R1+0xb0c], R138 ;  /* 0x000b0c8a01007387 */ /* 0x0109e20000100800 */
[----:B------:R-:W-:-:S03]  /*148e0*/  PRMT R136, RZ, 0x7610, R136 ;  /* 0x00007610ff887816 */ /* 0x000fc60000000088 */
[----:B----4-:R-:W4:Y:S01]  /*148f0*/  LDL R138, [R1+0x89c] ;  /* 0x00089c00018a7983 */ /* 0x010f220000100800 */
[----:B--2---:R-:W-:-:S04]  /*14900*/  @P2 LOP3.LUT R5, R5, R4, RZ, 0x3c, !PT ;  /* 0x0000000405052212 */ /* 0x004fc800078e3cff */
[----:B------:R-:W-:-:S04]  /*14910*/  @P2 LOP3.LUT R4, R5, R4, RZ, 0x3c, !PT ;  /* 0x0000000405042212 */ /* 0x000fc800078e3cff */
[----:B------:R-:W-:-:S05]  /*14920*/  @P2 LOP3.LUT R5, R5, R4, RZ, 0x3c, !PT ;  /* 0x0000000405052212 */ /* 0x000fca00078e3cff */
[----:B------:R-:W2:Y:S04]  /*14930*/  @P2 LDG.E.U8 R137, desc[UR24][R4.64] ;  /* 0x0000001804892981 */ /* 0x000ea8000c1e1100 */
[----:B------:R-:W3:Y:S04]  /*14940*/  LDL R4, [R1+0x7fc] ;  /* 0x0007fc0001047983 */ /* 0x000ee80000100800 */
[----:B------:R-:W3:Y:S04]  /*14950*/  LDL R5, [R1+0x800] ;  /* 0x0008000001057983 */ /* 0x000ee80000100800 */
[----:B--2---:R2:W-:Y:S04]  /*14960*/  STL [R1+0xb10], R137 ;  /* 0x000b108901007387 */ /* 0x0045e80000100800 */
[----:B--2---:R-:W2:Y:S01]  /*14970*/  LDL R137, [R1+0x820] ;  /* 0x0008200001897983 */ /* 0x004ea20000100800 */
[----:B---3--:R-:W-:-:S04]  /*14980*/  @P2 LOP3.LUT R5, R5, R4, RZ, 0x3c, !PT ;  /* 0x0000000405052212 */ /* 0x008fc800078e3cff */
[----:B------:R-:W-:-:S04]  /*14990*/  @P2 LOP3.LUT R4, R5, R4, RZ, 0x3c, !PT ;  /* 0x0000000405042212 */ /* 0x000fc800078e3cff */
[----:B------:R-:W-:-:S05]  /*149a0*/  @P2 LOP3.LUT R5, R5, R4, RZ, 0x3c, !PT ;  /* 0x0000000405052212 */ /* 0x000fca00078e3cff */
[----:B------:R2:W3:Y:S04]  /*149b0*/  @P2 LDG.E.U8 R136, desc[UR24][R4.64] ;  /* 0x0000001804882981 */ /* 0x0004e8000c1e1100 */
[----:B------:R-:W4:Y:S01]  /*149c0*/  LDL R5, [R1+0x81c] ;  /* 0x00081c0001057983 */ /* 0x000f220000100800 */
[----:B------:R-:W-:Y:S01]  /*149d0*/  PRMT R135, RZ, 0x7610, R135 ;  /* 0x00007610ff877816 */ /* 0x000fe20000000087 */
[----:B--2---:R-:W-:Y:S02]  /*149e0*/  @P2 IMAD.MOV.U32 R4, RZ, RZ, R137 ;  /* 0x000000ffff042224 */ /* 0x004fe400078e0089 */
[----:B---3--:R2:W-:Y:S01]  /*149f0*/  STL [R1+0xb14], R136 ;  /* 0x000b148801007387 */ /* 0x0085e20000100800 */
[----:B------:R-:W-:Y:S02]  /*14a00*/  PRMT R134, RZ, 0x7610, R134 ;  /* 0x00007610ff867816 */ /* 0x000fe40000000086 */
[----:B------:R-:W-:Y:S01]  /*14a10*/  PRMT R133, RZ, 0x7610, R133 ;  /* 0x00007610ff857816 */ /* 0x000fe20000000085 */
[----:B------:R-:W3:Y:S04]  /*14a20*/  LDL R137, [R1+0x8dc] ;  /* 0x0008dc0001897983 */ /* 0x000ee80000100800 */
[----:B----4-:R4:W3:Y:S04]  /*14a30*/  @P2 LDG.E.U8 R135, desc[UR24][R4.64] ;  /* 0x0000001804872981 */ /* 0x0108e8000c1e1100 */
[----:B--2---:R-:W2:Y:S04]  /*14a40*/  LDL R136, [R1+0x8c0] ;  /* 0x0008c00001887983 */ /* 0x004ea80000100800 */
[----:B------:R-:W4:Y:S04]  /*14a50*/  LDL R4, [R1+0x83c] ;  /* 0x00083c0001047983 */ /* 0x000f280000100800 */
[----:B------:R-:W4:Y:S02]  /*14a60*/  LDL R5, [R1+0x840] ;  /* 0x0008400001057983 */ /* 0x000f240000100800 */
[----:B----4-:R-:W-:-:S04]  /*14a70*/  @P2 LOP3.LUT R5, R5, R4, RZ, 0x3c, !PT ;  /* 0x0000000405052212 */ /* 0x010fc800078e3cff */
[----:B------:R-:W-:-:S04]  /*14a80*/  @P2 LOP3.LUT R4, R5, R4, RZ, 0x3c, !PT ;  /* 0x0000000405042212 */ /* 0x000fc800078e3cff */
[----:B------:R-:W-:-:S05]  /*14a90*/  @P2 LOP3.LUT R5, R5, R4, RZ, 0x3c, !PT ;  /* 0x0000000405052212 */ /* 0x000fca00078e3cff */
[----:B------:R4:W2:Y:S02]  /*14aa0*/  @P2 LDG.E.U8 R134, desc[UR24][R4.64] ;  /* 0x0000001804862981 */ /* 0x0008a4000c1e1100 */
[----:B----4-:R-:W-:Y:S02]  /*14ab0*/  @P2 IMAD.MOV.U32 R4, RZ, RZ, R140 ;  /* 0x000000ffff042224 */ /* 0x010fe400078e008c */
[----:B------:R-:W-:-:S05]  /*14ac0*/  @P2 IMAD.MOV.U32 R5, RZ, RZ, R139 ;  /* 0x000000ffff052224 */ /* 0x000fca00078e008b */
[----:B------:R4:W2:Y:S04]  /*14ad0*/  @P2 LDG.E.U8 R133, desc[UR24][R4.64] ;  /* 0x0000001804852981 */ /* 0x0008a8000c1e1100 */
[----:B---3--:R3:W-:Y:S01]  /*14ae0*/  STL [R1+0xb18], R135 ;  /* 0x000b188701007387 */ /* 0x0087e20000100800 */
[----:B----4-:R-:W-:-:S03]  /*14af0*/  @P2 IMAD.MOV.U32 R4, RZ, RZ, R129 ;  /* 0x000000ffff042224 */ /* 0x010fc600078e0081 */
[----:B---3--:R-:W3:Y:S04]  /*14b00*/  LDL R135, [R1+0x8bc] ;  /* 0x0008bc0001877983 */ /* 0x008ee80000100800 */
[----:B--2---:R-:W-:Y:S04]  /*14b10*/  STL [R1+0xb1c], R134 ;  /* 0x000b1c8601007387 */ /* 0x004fe80000100800 */
[----:B------:R-:W2:Y:S04]  /*14b20*/  LDL R139, [R1+0x8fc] ;  /* 0x0008fc00018b7983 */ /* 0x000ea80000100800 */
[----:B------:R-:W-:Y:S04]  /*14b30*/  STL [R1+0xb20], R133 ;  /* 0x000b208501007387 */ /* 0x000fe80000100800 */
[----:B------:R-:W4:Y:S01]  /*14b40*/  LDL.LU R129, [R1+0xc94] ;  /* 0x000c940001817983 */ /* 0x000f220000300800 */
[----:B------:R-:W-:Y:S01]  /*14b50*/  PRMT R132, RZ, 0x7610, R132 ;  /* 0x00007610ff847816 */ /* 0x000fe20000000084 */
[----:B------:R-:W-:Y:S01]  /*14b60*/  @P2 IMAD.MOV.U32 R5, RZ, RZ, R3 ;  /* 0x000000ffff052224 */ /* 0x000fe200078e0003 */
[----:B------:R-:W-:Y:S01]  /*14b70*/  PRMT R131, RZ, 0x7610, R131 ;  /* 0x00007610ff837816 */ /* 0x000fe20000000083 */
[----:B------:R-:W2:Y:S04]  /*14b80*/  LDL R140, [R1+0x93c] ;  /* 0x00093c00018c7983 */ /* 0x000ea80000100800 */
[----:B------:R0:W2:Y:S01]  /*14b90*/  @P2 LDG.E.U8 R132, desc[UR24][R4.64] ;  /* 0x0000001804842981 */ /* 0x0000a2000c1e1100 */
[----:B------:R-:W-:-:S03]  /*14ba0*/  PRMT R130, RZ, 0x7610, R130 ;  /* 0x00007610ff827816 */ /* 0x000fc60000000082 */
[----:B------:R-:W2:Y:S01]  /*14bb0*/  LDL R3, [R1+0x940] ;  /* 0x0009400001037983 */ /* 0x000ea20000100800 */
[----:B0-----:R-:W-:Y:S02]  /*14bc0*/  @P2 IMAD.MOV.U32 R4, RZ, RZ, R11 ;  /* 0x000000ffff042224 */ /* 0x001fe400078e000b */
[----:B------:R-:W-:-:S05]  /*14bd0*/  @P2 IMAD.MOV.U32 R5, RZ, RZ, R138 ;  /* 0x000000ffff052224 */ /* 0x000fca00078e008a */
[----:B------:R0:W2:Y:S02]  /*14be0*/  @P2 LDG.E.U8 R131, desc[UR24][R4.64] ;  /* 0x0000001804832981 */ /* 0x0000a4000c1e1100 */
[----:B0-----:R-:W-:Y:S02]  /*14bf0*/  @P2 IMAD.MOV.U32 R4, RZ, RZ, R136 ;  /* 0x000000ffff042224 */ /* 0x001fe400078e0088 */
[----:B---3--:R-:W-:-:S05]  /*14c00*/  @P2 IMAD.MOV.U32 R5, RZ, RZ, R135 ;  /* 0x000000ffff052224 */ /* 0x008fca00078e0087 */
[----:B------:R0:W3:Y:S02]  /*14c10*/  @P2 LDG.E.U8 R130, desc[UR24][R4.64] ;  /* 0x0000001804822981 */ /* 0x0000e4000c1e1100 */
[----:B0-----:R-:W-:Y:S02]  /*14c20*/  @P2 IMAD.MOV.U32 R4, RZ, RZ, R126 ;  /* 0x000000ffff042224 */ /* 0x001fe400078e007e */
[----:B------:R-:W-:Y:S01]  /*14c30*/  @P2 IMAD.MOV.U32 R5, RZ, RZ, R137 ;  /* 0x000000ffff052224 */ /* 0x000fe200078e0089 */
[----:B----4-:R-:W-:-:S06]  /*14c40*/  PRMT R129, RZ, 0x7610, R129 ;  /* 0x00007610ff817816 */ /* 0x010fcc0000000081 */
[----:B------:R-:W4:Y:S04]  /*14c50*/  @P2 LDG.E.U8 R129, desc[UR24][R4.64] ;  /* 0x0000001804812981 */ /* 0x000f28000c1e1100 */
[----:B--2---:R0:W-:Y:S04]  /*14c60*/  STL [R1+0xb24], R132 ;  /* 0x000b248401007387 */ /* 0x0041e80000100800 */
[----:B------:R-:W2:Y:S04]  /*14c70*/  LDL R138, [R1+0x164] ;  /* 0x00016400018a7983 */ /* 0x000ea80000100800 */
[----:B------:R-:W2:Y:S04]  /*14c80*/  LDL R11, [R1+0x168] ;  /* 0x00016800010b7983 */ /* 0x000ea80000100800 */
[----:B------:R1:W-:Y:S04]  /*14c90*/  STL [R1+0xb28], R131 ;  /* 0x000b288301007387 */ /* 0x0003e80000100800 */
[----:B0-----:R-:W2:Y:S04]  /*14ca0*/  LDL R132, [R1+0x1a8] ;  /* 0x0001a80001847983 */ /* 0x001ea80000100800 */
[----:B-1----:R-:W2:Y:S04]  /*14cb0*/  LDL R131, [R1+0x1a4] ;  /* 0x0001a40001837983 */ /* 0x002ea80000100800 */
[----:B---3--:R0:W-:Y:S04]  /*14cc0*/  STL [R1+0xb2c], R130 ;  /* 0x000b2c8201007387 */ /* 0x0081e80000100800 */
[----:B0-----:R-:W3:Y:S04]  /*14cd0*/  LDL R130, [R1+0x920] ;  /* 0x0009200001827983 */ /* 0x001ee80000100800 */
[----:B------:R-:W2:Y:S04]  /*14ce0*/  LDL.LU R126, [R1+0xc90] ;  /* 0x000c9000017e7983 */ /* 0x000ea80000300800 */
[----:B------:R-:W2:Y:S04]  /*14cf0*/  LDL R133, [R1+0x1e4] ;  /* 0x0001e40001857983 */ /* 0x000ea80000100800 */
[----:B------:R-:W2:Y:S04]  /*14d00*/  LDL R134, [R1+0x1e8] ;  /* 0x0001e80001867983 */ /* 0x000ea80000100800 */
[----:B------:R-:W2:Y:S04]  /*14d10*/  LDL R135, [R1+0x244] ;  /* 0x0002440001877983 */ /* 0x000ea80000100800 */
[----:B------:R-:W2:Y:S04]  /*14d20*/  LDL R136, [R1+0x248] ;  /* 0x0002480001887983 */ /* 0x000ea80000100800 */
[----:B----4-:R0:W-:Y:S04]  /*14d30*/  STL [R1+0xb30], R129 ;  /* 0x000b308101007387 */ /* 0x0101e80000100800 */
[----:B0-----:R-:W4:Y:S01]  /*14d40*/  LDL R129, [R1+0x91c] ;  /* 0x00091c0001817983 */ /* 0x001f220000100800 */
[----:B------:R-:W-:Y:S01]  /*14d50*/  PRMT R128, RZ, 0x7610, R128 ;  /* 0x00007610ff807816 */ /* 0x000fe20000000080 */
[----:B------:R-:W-:-:S02]  /*14d60*/  @P2 IMAD.MOV.U32 R4, RZ, RZ, R124 ;  /* 0x000000ffff042224 */ /* 0x000fc400078e007c */
[----:B------:R-:W-:Y:S01]  /*14d70*/  @P2 IMAD.MOV.U32 R5, RZ, RZ, R139 ;  /* 0x000000ffff052224 */ /* 0x000fe200078e008b */
[----:B------:R-:W-:Y:S01]  /*14d80*/  PRMT R127, RZ, 0x7610, R127 ;  /* 0x00007610ff7f7816 */ /* 0x000fe2000000007f */
[----:B------:R-:W4:Y:S04]  /*14d90*/  LDL.LU R124, [R1+0xc8c] ;  /* 0x000c8c00017c7983 */ /* 0x000f280000300800 */
[----:B------:R3:W4:Y:S04]  /*14da0*/  @P2 LDG.E.U8 R128, desc[UR24][R4.64] ;  /* 0x0000001804802981 */ /* 0x000728000c1e1100 */
[----:B------:R-:W4:Y:S04]  /*14db0*/  LDL R137, [R1+0x284] ;  /* 0x0002840001897983 */ /* 0x000f280000100800 */
[----:B------:R-:W4:Y:S01]  /*14dc0*/  LDL R139, [R1+0x288] ;  /* 0x00028800018b7983 */ /* 0x000f220000100800 */
[----:B---3--:R-:W-:Y:S01]  /*14dd0*/  @P2 IMAD.MOV.U32 R4, RZ, RZ, R130 ;  /* 0x000000ffff042224 */ /* 0x008fe200078e0082 */
[----:B--2---:R-:W-:Y:S01]  /*14de0*/  PRMT R126, RZ, 0x7610, R126 ;  /* 0x00007610ff7e7816 */ /* 0x004fe2000000007e */
[----:B----4-:R-:W-:-:S05]  /*14df0*/  @P2 IMAD.MOV.U32 R5, RZ, RZ, R129 ;  /* 0x000000ffff052224 */ /* 0x010fca00078e0081 */
[----:B------:R0:W2:Y:S02]  /*14e00*/  @P2 LDG.E.U8 R127, desc[UR24][R4.64] ;  /* 0x00000018047f2981 */ /* 0x0000a4000c1e1100 */
[----:B0-----:R-:W-:Y:S02]  /*14e10*/  @P2 IMAD.MOV.U32 R4, RZ, RZ, R3 ;  /* 0x000000ffff042224 */ /* 0x001fe400078e0003 */
[----:B------:R-:W-:-:S05]  /*14e20*/  @P2 IMAD.MOV.U32 R5, RZ, RZ, R140 ;  /* 0x000000ffff052224 */ /* 0x000fca00078e008c */
[----:B------:R0:W3:Y:S04]  /*14e30*/  @P2 LDG.E.U8 R126, desc[UR24][R4.64] ;  /* 0x00000018047e2981 */ /* 0x0000e8000c1e1100 */
[----:B------:R-:W-:Y:S01]  /*14e40*/  STL [R1+0xb34], R128 ;  /* 0x000b348001007387 */ /* 0x000fe20000100800 */
[----:B0-----:R-:W-:Y:S02]  /*14e50*/  @P2 IMAD.MOV.U32 R4, RZ, RZ, R11 ;  /* 0x000000ffff042224 */ /* 0x001fe400078e000b */
[----:B------:R-:W-:Y:S01]  /*14e60*/  @P2 IMAD.MOV.U32 R5, RZ, RZ, R138 ;  /* 0x000000ffff052224 */ /* 0x000fe200078e008a */
[----:B------:R-:W-:Y:S02]  /*14e70*/  PRMT R125, RZ, 0x7610, R125 ;  /* 0x00007610ff7d7816 */ /* 0x000fe4000000007d */
[----:B------:R-:W-:-:S04]  /*14e80*/  PRMT R124, RZ, 0x7610, R124 ;  /* 0x00007610ff7c7816 */ /* 0x000fc8000000007c */
[----:B------:R0:W4:Y:S04]  /*14e90*/  @P2 LDG.E.U8 R125, desc[UR24][R4.64] ;  /* 0x00000018047d2981 */ /* 0x000128000c1e1100 */
[----:B--2---:R-:W-:Y:S04]  /*14ea0*/  STL [R1+0xb38], R127 ;  /* 0x000b387f01007387 */ /* 0x004fe80000100800 */
[----:B------:R-:W2:Y:S04]  /*14eb0*/  LDL R140, [R1+0x5f4] ;  /* 0x0005f400018c7983 */ /* 0x000ea80000100800 */
[----:B------:R-:W4:Y:S04]  /*14ec0*/  LDL R3, [R1+0x5f8] ;  /* 0x0005f80001037983 */ /* 0x000f280000100800 */
[----:B---3--:R-:W-:Y:S04]  /*14ed0*/  STL [R1+0xb3c], R126 ;  /* 0x000b3c7e01007387 */ /* 0x008fe80000100800 */
[----:B------:R-:W3:Y:S04]  /*14ee0*/  LDL R138, [R1+0x61c] ;  /* 0x00061c00018a7983 */ /* 0x000ee80000100800 */
[----:B------:R-:W3:Y:S01]  /*14ef0*/  LDL R11, [R1+0x620] ;  /* 0x00062000010b7983 */ /* 0x000ee20000100800 */
[----:B0-----:R-:W-:-:S02]  /*14f00*/  @P2 IMAD.MOV.U32 R4, RZ, RZ, R132 ;  /* 0x000000ffff042224 */ /* 0x001fc400078e0084 */
[----:B------:R-:W-:Y:S01]  /*14f10*/  @P2 IMAD.MOV.U32 R5, RZ, RZ, R131 ;  /* 0x000000ffff052224 */ /* 0x000fe200078e0083 */
[----:B------:R-:W-:-:S04]  /*14f20*/  PRMT R123, RZ, 0x7610, R123 ;  /* 0x00007610ff7b7816 */ /* 0x000fc8000000007b */
[----:B------:R0:W3:Y:S01]  /*14f30*/  @P2 LDG.E.U8 R124, desc[UR24][R4.64] ;  /* 0x00000018047c2981 */ /* 0x0000e2000c1e1100 */
[----:B------:R-:W-:Y:S01]  /*14f40*/  PRMT R122, RZ, 0x7610, R122 ;  /* 0x00007610ff7a7816 */ /* 0x000fe2000000007a */
[----:B0-----:R-:W-:Y:S02]  /*14f50*/  @P2 IMAD.MOV.U32 R4, RZ, RZ, R134 ;  /* 0x000000ffff042224 */ /* 0x001fe400078e0086 */
[----:B------:R-:W-:-:S05]  /*14f60*/  @P2 IMAD.MOV.U32 R5, RZ, RZ, R133 ;  /* 0x000000ffff052224 */ /* 0x000fca00078e0085 */
        /* <DEDUP_REMOVED lines=10> */
[----:B--2---:R-:W-:Y:S02]  /*15010*/  @P2 IMAD.MOV.U32 R5, RZ, RZ, R140 ;  /* 0x000000ffff052224 */ /* 0x004fe400078e008c */
[----:B----4-:R-:W-:-:S05]  /*15020*/  @P2 IMAD.MOV.U32 R4, RZ, RZ, R3 ;  /* 0x000000ffff042224 */ /* 0x010fca00078e0003 */
[----:B------:R3:W2:Y:S02]  /*15030*/  @P2 LDG.E.U8 R120, desc[UR24][R4.64] ;  /* 0x0000001804782981 */ /* 0x0006a4000c1e1100 */
[----:B---3--:R-:W-:Y:S02]  /*15040*/  @P2 IMAD.MOV.U32 R5, RZ, RZ, R138 ;  /* 0x000000ffff052224 */ /* 0x008fe400078e008a */
[----:B------:R-:W-:-:S05]  /*15050*/  @P2 IMAD.MOV.U32 R4, RZ, RZ, R11 ;  /* 0x000000ffff042224 */ /* 0x000fca00078e000b */
[----:B------:R0:W3:Y:S01]  /*15060*/  @P2 LDG.E.U8 R119, desc[UR24][R4.64] ;  /* 0x0000001804772981 */ /* 0x0000e2000c1e1100 */
[----:B------:R-:W-:-:S03]  /*15070*/  PRMT R118, RZ, 0x7610, R118 ;  /* 0x00007610ff767816 */ /* 0x000fc60000000076 */
[----:B------:R-:W-:Y:S04]  /*15080*/  STL [R1+0xb40], R125 ;  /* 0x000b407d01007387 */ /* 0x000fe80000100800 */
[----:B------:R-:W-:Y:S01]  /*15090*/  STL [R1+0xb44], R124 ;  /* 0x000b447c01007387 */ /* 0x000fe20000100800 */
[----:B0-----:R-:W-:Y:S02]  /*150a0*/  @P2 IMAD.MOV.U32 R4, RZ, RZ, R114 ;  /* 0x000000ffff042224 */ /* 0x001fe400078e0072 */
[----:B------:R-:W-:-:S05]  /*150b0*/  @P2 IMAD.MOV.U32 R5, RZ, RZ, R113 ;  /* 0x000000ffff052224 */ /* 0x000fca00078e0071 */
[----:B------:R0:W4:Y:S04]  /*150c0*/  @P2 LDG.E.U8 R118, desc[UR24][R4.64] ;  /* 0x0000001804762981 */ /* 0x000128000c1e1100 */
[----:B------:R-:W-:Y:S04]  /*150d0*/  STL [R1+0xb48], R123 ;  /* 0x000b487b01007387 */ /* 0x000fe80000100800 */
[----:B------:R-:W4:Y:S04]  /*150e0*/  LDL R135, [R1+0x664] ;  /* 0x0006640001877983 */ /* 0x000f280000100800 */
[----:B------:R-:W-:Y:S04]  /*150f0*/  STL [R1+0xb4c], R122 ;  /* 0x000b4c7a01007387 */ /* 0x000fe80000100800 */
[----:B------:R-:W4:Y:S04]  /*15100*/  LDL R134, [R1+0x684] ;  /* 0x0006840001867983 */ /* 0x000f280000100800 */
[----:B------:R-:W4:Y:S04]  /*15110*/  LDL R136, [R1+0x688] ;  /* 0x0006880001887983 */ /* 0x000f280000100800 */
[----:B------:R-:W4:Y:S04]  /*15120*/  LDL R137, [R1+0x6a4] ;  /* 0x0006a40001897983 */ /* 0x000f280000100800 */
[----:B------:R-:W4:Y:S04]  /*15130*/  LDL R139, [R1+0x6a8] ;  /* 0x0006a800018b7983 */ /* 0x000f280000100800 */
[----:B------:R-:W-:Y:S04]  /*15140*/  STL [R1+0xb50], R121 ;  /* 0x000b507901007387 */ /* 0x000fe80000100800 */
[----:B------:R-:W4:Y:S04]  /*15150*/  LDL R140, [R1+0x6c4] ;  /* 0x0006c400018c7983 */ /* 0x000f280000100800 */
[----:B------:R-:W4:Y:S04]  /*15160*/  LDL R3, [R1+0x6c8] ;  /* 0x0006c80001037983 */ /* 0x000f280000100800 */
[----:B--2---:R-:W-:Y:S04]  /*15170*/  STL [R1+0xb54], R120 ;  /* 0x000b547801007387 */ /* 0x004fe80000100800 */
[----:B------:R-:W2:Y:S04]  /*15180*/  LDL R130, [R1+0x6e4] ;  /* 0x0006e40001827983 */ /* 0x000ea80000100800 */
[----:B------:R-:W2:Y:S04]  /*15190*/  LDL R11, [R1+0x6e8] ;  /* 0x0006e800010b7983 */ /* 0x000ea80000100800 */
[----:B---3--:R-:W-:Y:S04]  /*151a0*/  STL [R1+0xb58], R119 ;  /* 0x000b587701007387 */ /* 0x008fe80000100800 */
[----:B------:R-:W3:Y:S04]  /*151b0*/  LDL.LU R113, [R1+0xc88] ;  /* 0x000c880001717983 */ /* 0x000ee80000300800 */
[----:B------:R-:W2:Y:S01]  /*151c0*/  LDL.LU R114, [R1+0xc84] ;  /* 0x000c840001727983 */ /* 0x000ea20000300800 */
[----:B------:R-:W-:Y:S01]  /*151d0*/  PRMT R116, RZ, 0x7610, R116 ;  /* 0x00007610ff747816 */ /* 0x000fe20000000074 */
[----:B0-----:R-:W-:-:S02]  /*151e0*/  @P2 IMAD.MOV.U32 R4, RZ, RZ, R112 ;  /* 0x000000ffff042224 */ /* 0x001fc400078e0070 */
[----:B------:R-:W3:Y:S04]  /*151f0*/  LDL R131, [R1+0x704] ;  /* 0x0007040001837983 */ /* 0x000ee80000100800 */
[----:B------:R-:W3:Y:S04]  /*15200*/  LDL R132, [R1+0x708] ;  /* 0x0007080001847983 */ /* 0x000ee80000100800 */
[----:B------:R-:W3:Y:S04]  /*15210*/  LDL R133, [R1+0x724] ;  /* 0x0007240001857983 */ /* 0x000ee80000100800 */
[----:B------:R-:W3:Y:S01]  /*15220*/  LDL R138, [R1+0x728] ;  /* 0x00072800018a7983 */ /* 0x000ee20000100800 */
[----:B----4-:R-:W-:-:S03]  /*15230*/  @P2 IMAD.MOV.U32 R5, RZ, RZ, R135 ;  /* 0x000000ffff052224 */ /* 0x010fc600078e0087 */
[----:B------:R-:W-:Y:S01]  /*15240*/  STL [R1+0xb5c], R118 ;  /* 0x000b5c7601007387 */ /* 0x000fe20000100800 */
[----:B------:R-:W-:-:S03]  /*15250*/  PRMT R115, RZ, 0x7610, R115 ;  /* 0x00007610ff737816 */ /* 0x000fc60000000073 */
[----:B------:R-:W4:Y:S04]  /*15260*/  LDL.LU R112, [R1+0xc80] ;  /* 0x000c800001707983 */ /* 0x000f280000300800 */
[----:B------:R0:W4:Y:S04]  /*15270*/  @P2 LDG.E.U8 R116, desc[UR24][R4.64] ;  /* 0x0000001804742981 */ /* 0x000128000c1e1100 */
[----:B------:R-:W4:Y:S01]  /*15280*/  LDL R135, [R1+0x744] ;  /* 0x0007440001877983 */ /* 0x000f220000100800 */
[----:B0-----:R-:W-:Y:S02]  /*15290*/  @P2 IMAD.MOV.U32 R4, RZ, RZ, R136 ;  /* 0x000000ffff042224 */ /* 0x001fe400078e0088 */
[----:B------:R-:W-:-:S05]  /*152a0*/  @P2 IMAD.MOV.U32 R5, RZ, RZ, R134 ;  /* 0x000000ffff052224 */ /* 0x000fca00078e0086 */
[----:B------:R0:W4:Y:S02]  /*152b0*/  @P2 LDG.E.U8 R115, desc[UR24][R4.64] ;  /* 0x0000001804732981 */ /* 0x000124000c1e1100 */
[----:B0-----:R-:W-:Y:S02]  /*152c0*/  @P2 IMAD.MOV.U32 R4, RZ, RZ, R139 ;  /* 0x000000ffff042224 */ /* 0x001fe400078e008b */
[----:B------:R-:W-:Y:S01]  /*152d0*/  @P2 IMAD.MOV.U32 R5, RZ, RZ, R137 ;  /* 0x000000ffff052224 */ /* 0x000fe200078e0089 */
[----:B--2---:R-:W-:-:S06]  /*152e0*/  PRMT R114, RZ, 0x7610, R114 ;  /* 0x00007610ff727816 */ /* 0x004fcc0000000072 */
[----:B------:R0:W2:Y:S01]  /*152f0*/  @P2 LDG.E.U8 R114, desc[UR24][R4.64] ;  /* 0x0000001804722981 */ /* 0x0000a2000c1e1100 */
[----:B---3--:R-:W-:Y:S01]  /*15300*/  PRMT R113, RZ, 0x7610, R113 ;  /* 0x00007610ff717816 */ /* 0x008fe20000000071 */
[----:B0-----:R-:W-:Y:S02]  /*15310*/  @P2 IMAD.MOV.U32 R4, RZ, RZ, R3 ;  /* 0x000000ffff042224 */ /* 0x001fe400078e0003 */
[----:B------:R-:W-:-:S05]  /*15320*/  @P2 IMAD.MOV.U32 R5, RZ, RZ, R140 ;  /* 0x000000ffff052224 */ /* 0x000fca00078e008c */
[----:B------:R0:W3:Y:S01]  /*15330*/  @P2 LDG.E.U8 R113, desc[UR24][R4.64] ;  /* 0x0000001804712981 */ /* 0x0000e2000c1e1100 */
[----:B----4-:R-:W-:-:S03]  /*15340*/  PRMT R112, RZ, 0x7610, R112 ;  /* 0x00007610ff707816 */ /* 0x010fc60000000070 */
[----:B------:R-:W-:Y:S01]  /*15350*/  STL [R1+0xb60], R116 ;  /* 0x000b607401007387 */ /* 0x000fe20000100800 */
[----:B------:R-:W-:-:S03]  /*15360*/  PRMT R111, RZ, 0x7610, R111 ;  /* 0x00007610ff6f7816 */ /* 0x000fc6000000006f */
[----:B------:R-:W4:Y:S01]  /*15370*/  LDL R134, [R1+0x764] ;  /* 0x0007640001867983 */ /* 0x000f220000100800 */
[----:B0-----:R-:W-:Y:S02]  /*15380*/  @P2 IMAD.MOV.U32 R4, RZ, RZ, R11 ;  /* 0x000000ffff042224 */ /* 0x001fe400078e000b */
[----:B------:R-:W-:-:S05]  /*15390*/  @P2 IMAD.MOV.U32 R5, RZ, RZ, R130 ;  /* 0x000000ffff052224 */ /* 0x000fca00078e0082 */
[----:B------:R0:W3:Y:S01]  /*153a0*/  @P2 LDG.E.U8 R112, desc[UR24][R4.64] ;  /* 0x0000001804702981 */ /* 0x0000e2000c1e1100 */
[----:B------:R-:W-:-:S03]  /*153b0*/  PRMT R110, RZ, 0x7610, R110 ;  /* 0x00007610ff6e7816 */ /* 0x000fc6000000006e */
[----:B------:R-:W-:Y:S04]  /*153c0*/  STL [R1+0xb64], R115 ;  /* 0x000b647301007387 */ /* 0x000fe80000100800 */
[----:B------:R-:W3:Y:S01]  /*153d0*/  LDL R139, [R1+0x784] ;  /* 0x00078400018b7983 */ /* 0x000ee20000100800 */
[----:B0-----:R-:W-:Y:S02]  /*153e0*/  @P2 IMAD.MOV.U32 R4, RZ, RZ, R132 ;  /* 0x000000ffff042224 */ /* 0x001fe400078e0084 */
[----:B------:R-:W-:-:S05]  /*153f0*/  @P2 IMAD.MOV.U32 R5, RZ, RZ, R131 ;  /* 0x000000ffff052224 */ /* 0x000fca00078e0083 */
[----:B------:R0:W3:Y:S02]  /*15400*/  @P2 LDG.E.U8 R111, desc[UR24][R4.64] ;  /* 0x00000018046f2981 */ /* 0x0000e4000c1e1100 */
[----:B0-----:R-:W-:Y:S02]  /*15410*/  @P2 IMAD.MOV.U32 R4, RZ, RZ, R138 ;  /* 0x000000ffff042224 */ /* 0x001fe400078e008a */
[----:B------:R-:W-:-:S05]  /*15420*/  @P2 IMAD.MOV.U32 R5, RZ, RZ, R133 ;  /* 0x000000ffff052224 */ /* 0x000fca00078e0085 */
[----:B------:R0:W3:Y:S01]  /*15430*/  @P2 LDG.E.U8 R110, desc[UR24][R4.64] ;  /* 0x00000018046e2981 */ /* 0x0000e2000c1e1100 */
[----:B------:R-:W-:Y:S01]  /*15440*/  PRMT R109, RZ, 0x7610, R109 ;  /* 0x00007610ff6d7816 */ /* 0x000fe2000000006d */
[----:B0-----:R-:W-:Y:S02]  /*15450*/  @P2 IMAD.MOV.U32 R4, RZ, RZ, R105 ;  /* 0x000000ffff042224 */ /* 0x001fe400078e0069 */
[----:B------:R-:W-:-:S05]  /*15460*/  @P2 IMAD.MOV.U32 R5, RZ, RZ, R135 ;  /* 0x000000ffff052224 */ /* 0x000fca00078e0087 */
[----:B------:R0:W3:Y:S02]  /*15470*/  @P2 LDG.E.U8 R109, desc[UR24][R4.64] ;  /* 0x00000018046d2981 */ /* 0x0000e4000c1e1100 */
[----:B0-----:R-:W-:Y:S02]  /*15480*/  @P2 IMAD.MOV.U32 R4, RZ, RZ, R104 ;  /* 0x000000ffff042224 */ /* 0x001fe400078e0068 */
[----:B--2---:R0:W-:Y:S04]  /*15490*/  STL [R1+0xb68], R114 ;  /* 0x000b687201007387 */ /* 0x0041e80000100800 */
[----:B------:R-:W2:Y:S04]  /*154a0*/  LDL R136, [R1+0x7a4] ;  /* 0x0007a40001887983 */ /* 0x000ea80000100800 */
[----:B------:R-:W2:Y:S04]  /*154b0*/  LDL R140, [R1+0x7a8] ;  /* 0x0007a800018c7983 */ /* 0x000ea80000100800 */
[----:B------:R-:W2:Y:S04]  /*154c0*/  LDL R137, [R1+0x7c4] ;  /* 0x0007c40001897983 */ /* 0x000ea80000100800 */
[----:B------:R-:W2:Y:S04]  /*154d0*/  LDL R3, [R1+0x7c8] ;  /* 0x0007c80001037983 */ /* 0x000ea80000100800 */
[----:B------:R-:W2:Y:S04]  /*154e0*/  LDL R11, [R1+0x7e4] ;  /* 0x0007e400010b7983 */ /* 0x000ea80000100800 */
[----:B------:R-:W2:Y:S04]  /*154f0*/  LDL R138, [R1+0x804] ;  /* 0x00080400018a7983 */ /* 0x000ea80000100800 */
[----:B------:R-:W2:Y:S04]  /*15500*/  LDL.LU R105, [R1+0xc7c] ;  /* 0x000c7c0001697983 */ /* 0x000ea80000300800 */
[----:B------:R-:W2:Y:S04]  /*15510*/  LDL R130, [R1+0x824] ;  /* 0x0008240001827983 */ /* 0x000ea80000100800 */
[----:B------:R-:W2:Y:S04]  /*15520*/  LDL R131, [R1+0x828] ;  /* 0x0008280001837983 */ /* 0x000ea80000100800 */
[----:B------:R-:W2:Y:S04]  /*15530*/  LDL R132, [R1+0x844] ;  /* 0x0008440001847983 */ /* 0x000ea80000100800 */
[----:B------:R-:W2:Y:S04]  /*15540*/  LDL R135, [R1+0x848] ;  /* 0x0008480001877983 */ /* 0x000ea80000100800 */
[----:B------:R-:W2:Y:S01]  /*15550*/  LDL.LU R104, [R1+0xc78] ;  /* 0x000c780001687983 */ /* 0x000ea20000300800 */
[----:B------:R-:W-:Y:S01]  /*15560*/  PRMT R108, RZ, 0x7610, R108 ;  /* 0x00007610ff6c7816 */ /* 0x000fe2000000006c */
[----:B----4-:R-:W-:Y:S01]  /*15570*/  @P2 IMAD.MOV.U32 R5, RZ, RZ, R134 ;  /* 0x000000ffff052224 */ /* 0x010fe200078e0086 */
[----:B------:R-:W-:-:S04]  /*15580*/  PRMT R107, RZ, 0x7610, R107 ;  /* 0x00007610ff6b7816 */ /* 0x000fc8000000006b */
[----:B------:R1:W4:Y:S01]  /*15590*/  @P2 LDG.E.U8 R108, desc[UR24][R4.64] ;  /* 0x00000018046c2981 */ /* 0x000322000c1e1100 */
[----:B------:R-:W-:Y:S01]  /*155a0*/  PRMT R106, RZ, 0x7610, R106 ;  /* 0x00007610ff6a7816 */ /* 0x000fe2000000006a */
[----:B-1----:R-:W-:Y:S02]  /*155b0*/  @P2 IMAD.MOV.U32 R4, RZ, RZ, R103 ;  /* 0x000000ffff042224 */ /* 0x002fe400078e0067 */
[----:B---3--:R-:W-:Y:S01]  /*155c0*/  @P2 IMAD.MOV.U32 R5, RZ, RZ, R139 ;  /* 0x000000ffff052224 */ /* 0x008fe200078e008b */
[----:B------:R-:W3:Y:S04]  /*155d0*/  LDL.LU R103, [R1+0xc74] ;  /* 0x000c740001677983 */ /* 0x000ee80000300800 */
[----:B------:R2:W4:Y:S04]  /*155e0*/  @P2 LDG.E.U8 R107, desc[UR24][R4.64] ;  /* 0x00000018046b2981 */ /* 0x000528000c1e1100 */
[----:B------:R-:W4:Y:S04]  /*155f0*/  LDL R133, [R1+0x864] ;  /* 0x0008640001857983 */ /* 0x000f280000100800 */
[----:B------:R-:W4:Y:S01]  /*15600*/  LDL R139, [R1+0x868] ;  /* 0x00086800018b7983 */ /* 0x000f220000100800 */
[----:B--2---:R-:W-:-:S02]  /*15610*/  @P2 IMAD.MOV.U32 R5, RZ, RZ, R136 ;  /* 0x000000ffff052224 */ /* 0x004fc400078e0088 */
[----:B------:R-:W-:Y:S02]  /*15620*/  @P2 IMAD.MOV.U32 R4, RZ, RZ, R140 ;  /* 0x000000ffff042224 */ /* 0x000fe400078e008c */
[----:B------:R-:W2:Y:S04]  /*15630*/  LDL R140, [R1+0x884] ;  /* 0x00088400018c7983 */ /* 0x000ea80000100800 */
[----:B------:R1:W2:Y:S02]  /*15640*/  @P2 LDG.E.U8 R106, desc[UR24][R4.64] ;  /* 0x00000018046a2981 */ /* 0x0002a4000c1e1100 */
[----:B-1----:R-:W-:Y:S02]  /*15650*/  @P2 IMAD.MOV.U32 R4, RZ, RZ, R3 ;  /* 0x000000ffff042224 */ /* 0x002fe400078e0003 */
[----:B------:R-:W-:Y:S01]  /*15660*/  @P2 IMAD.MOV.U32 R5, RZ, RZ, R137 ;  /* 0x000000ffff052224 */ /* 0x000fe200078e0089 */
[----:B------:R-:W2:Y:S01]  /*15670*/  LDL R3, [R1+0x8a4] ;  /* 0x0008a40001037983 */ /* 0x000ea20000100800 */
[----:B------:R-:W-:-:S06]  /*15680*/  PRMT R105, RZ, 0x7610, R105 ;  /* 0x00007610ff697816 */ /* 0x000fcc0000000069 */
[----:B------:R1:W2:Y:S02]  /*15690*/  @P2 LDG.E.U8 R105, desc[UR24][R4.64] ;  /* 0x0000001804692981 */ /* 0x0002a4000c1e1100 */
[----:B-1----:R-:W-:Y:S02]  /*156a0*/  @P2 IMAD.MOV.U32 R4, RZ, RZ, R99 ;  /* 0x000000ffff042224 */ /* 0x002fe400078e0063 */
[----:B------:R-:W2:Y:S01]  /*156b0*/  LDL.LU R99, [R1+0xc70] ;  /* 0x000c700001637983 */ /* 0x000ea20000300800 */
[----:B------:R-:W-:Y:S01]  /*156c0*/  @P2 IMAD.MOV.U32 R5, RZ, RZ, R11 ;  /* 0x000000ffff052224 */ /* 0x000fe200078e000b */
[----:B------:R-:W-:Y:S02]  /*156d0*/  PRMT R104, RZ, 0x7610, R104 ;  /* 0x00007610ff687816 */ /* 0x000fe40000000068 */
[----:B------:R-:W4:Y:S04]  /*156e0*/  LDL R11, [R1+0x8c4] ;  /* 0x0008c400010b7983 */ /* 0x000f280000100800 */
[----:B------:R1:W4:Y:S04]  /*156f0*/  @P2 LDG.E.U8 R104, desc[UR24][R4.64] ;  /* 0x0000001804682981 */ /* 0x000328000c1e1100 */
[----:B------:R-:W4:Y:S04]  /*15700*/  LDL R134, [R1+0x8e4] ;  /* 0x0008e40001867983 */ /* 0x000f280000100800 */
[----:B------:R-:W4:Y:S01]  /*15710*/  LDL R136, [R1+0x8e8] ;  /* 0x0008e80001887983 */ /* 0x000f220000100800 */
[----:B-1----:R-:W-:-:S03]  /*15720*/  @P2 IMAD.MOV.U32 R4, RZ, RZ, R97 ;  /* 0x000000ffff042224 */ /* 0x002fc600078e0061 */
[----:B------:R-:W4:Y:S01]  /*15730*/  LDL.LU R97, [R1+0xc6c] ;  /* 0x000c6c0001617983 */ /* 0x000f220000300800 */
[----:B------:R-:W-:Y:S01]  /*15740*/  @P2 IMAD.MOV.U32 R5, RZ, RZ, R138 ;  /* 0x000000ffff052224 */ /* 0x000fe200078e008a */
[----:B---3--:R-:W-:Y:S02]  /*15750*/  PRMT R103, RZ, 0x7610, R103 ;  /* 0x00007610ff677816 */ /* 0x008fe40000000067 */
[----:B------:R-:W-:Y:S01]  /*15760*/  PRMT R101, RZ, 0x7610, R101 ;  /* 0x00007610ff657816 */ /* 0x000fe20000000065 */
[----:B------:R-:W3:Y:S04]  /*15770*/  LDL R137, [R1+0x904] ;  /* 0x0009040001897983 */ /* 0x000ee80000100800 */
[----:B------:R1:W3:Y:S01]  /*15780*/  @P2 LDG.E.U8 R103, desc[UR24][R4.64] ;  /* 0x0000001804672981 */ /* 0x0002e2000c1e1100 */
[----:B------:R-:W-:-:S03]  /*15790*/  PRMT R98, RZ, 0x7610, R98 ;  /* 0x00007610ff627816 */ /* 0x000fc60000000062 */
[----:B------:R-:W3:Y:S01]  /*157a0*/  LDL R138, [R1+0x908] ;  /* 0x00090800018a7983 */ /* 0x000ee20000100800 */
[----:B-1----:R-:W-:Y:S02]  /*157b0*/  @P2 IMAD.MOV.U32 R4, RZ, RZ, R131 ;  /* 0x000000ffff042224 */ /* 0x002fe400078e0083 */
[----:B------:R-:W-:Y:S01]  /*157c0*/  @P2 IMAD.MOV.U32 R5, RZ, RZ, R130 ;  /* 0x000000ffff052224 */ /* 0x000fe200078e0082 */
[----:B------:R-:W3:Y:S04]  /*157d0*/  LDL R131, [R1+0x924] ;  /* 0x0009240001837983 */ /* 0x000ee80000100800 */
[----:B------:R1:W3:Y:S02]  /*157e0*/  @P2 LDG.E.U8 R101, desc[UR24][R4.64] ;  /* 0x0000001804652981 */ /* 0x0002e4000c1e1100 */
[----:B-1----:R-:W-:-:S02]  /*157f0*/  @P2 IMAD.MOV.U32 R4, RZ, RZ, R135 ;  /* 0x000000ffff042224 */ /* 0x002fc400078e0087 */
[----:B------:R-:W-:Y:S01]  /*15800*/  @P2 IMAD.MOV.U32 R5, RZ, RZ, R132 ;  /* 0x000000ffff052224 */ /* 0x000fe200078e0084 */
[----:B------:R-:W3:Y:S04]  /*15810*/  LDL R135, [R1+0x944] ;  /* 0x0009440001877983 */ /* 0x000ee80000100800 */
[----:B------:R-:W3:Y:S01]  /*15820*/  LDL R132, [R1+0x928] ;  /* 0x0009280001847983 */ /* 0x000ee20000100800 */
[----:B------:R-:W-:Y:S02]  /*15830*/  PRMT R95, RZ, 0x7610, R95 ;  /* 0x00007610ff5f7816 */ /* 0x000fe4000000005f */
[----:B--2---:R-:W-:-:S06]  /*15840*/  PRMT R99, RZ, 0x7610, R99 ;  /* 0x00007610ff637816 */ /* 0x004fcc0000000063 */
[----:B------:R4:W2:Y:S02]  /*15850*/  @P2 LDG.E.U8 R99, desc[UR24][R4.64] ;  /* 0x0000001804632981 */ /* 0x0008a4000c1e1100 */
[----:B----4-:R-:W-:Y:S02]  /*15860*/  @P2 IMAD.MOV.U32 R4, RZ, RZ, R139 ;  /* 0x000000ffff042224 */ /* 0x010fe400078e008b */
[----:B------:R-:W-:Y:S01]  /*15870*/  @P2 IMAD.MOV.U32 R5, RZ, RZ, R133 ;  /* 0x000000ffff052224 */ /* 0x000fe200078e0085 */
[----:B------:R-:W4:Y:S01]  /*15880*/  LDL R139, [R1+0x16c] ;  /* 0x00016c00018b7983 */ /* 0x000f220000100800 */
[----:B------:R-:W-:-:S03]  /*15890*/  PRMT R97, RZ, 0x7610, R97 ;  /* 0x00007610ff617816 */ /* 0x000fc60000000061 */
[----:B------:R1:W2:Y:S02]  /*158a0*/  @P2 LDG.E.U8 R98, desc[UR24][R4.64] ;  /* 0x0000001804622981 */ /* 0x0002a4000c1e1100 */
[----:B-1----:R-:W-:Y:S02]  /*158b0*/  @P2 IMAD.MOV.U32 R4, RZ, RZ, R92 ;  /* 0x000000ffff042224 */ /* 0x002fe400078e005c */
[----:B------:R-:W-:Y:S01]  /*158c0*/  @P2 IMAD.MOV.U32 R5, RZ, RZ, R140 ;  /* 0x000000ffff052224 */ /* 0x000fe200078e008c */
[----:B------:R-:W2:Y:S04]  /*158d0*/  LDL.LU R92, [R1+0xc68] ;  /* 0x000c6800015c7983 */ /* 0x000ea80000300800 */
[----:B------:R1:W4:Y:S04]  /*158e0*/  @P2 LDG.E.U8 R97, desc[UR24][R4.64] ;  /* 0x0000001804612981 */ /* 0x000328000c1e1100 */
[----:B------:R-:W4:Y:S01]  /*158f0*/  LDL R140, [R1+0x1ac] ;  /* 0x0001ac00018c7983 */ /* 0x000f220000100800 */
[----:B-1----:R-:W-:-:S02]  /*15900*/  @P2 IMAD.MOV.U32 R4, RZ, RZ, R90 ;  /* 0x000000ffff042224 */ /* 0x002fc400078e005a */
[----:B------:R-:W-:Y:S01]  /*15910*/  @P2 IMAD.MOV.U32 R5, RZ, RZ, R3 ;  /* 0x000000ffff052224 */ /* 0x000fe200078e0003 */
[----:B------:R-:W4:Y:S04]  /*15920*/  LDL.LU R90, [R1+0xc64] ;  /* 0x000c6400015a7983 */ /* 0x000f280000300800 */
[----:B------:R1:W4:Y:S04]  /*15930*/  @P2 LDG.E.U8 R95, desc[UR24][R4.64] ;  /* 0x00000018045f2981 */ /* 0x000328000c1e1100 */
[----:B------:R-:W4:Y:S01]  /*15940*/  LDL R3, [R1+0x1ec] ;  /* 0x0001ec0001037983 */ /* 0x000f220000100800 */
[----:B-1----:R-:W-:-:S03]  /*15950*/  @P2 IMAD.MOV.U32 R4, RZ, RZ, R89 ;  /* 0x000000ffff042224 */ /* 0x002fc600078e0059 */
[----:B------:R-:W4:Y:S01]  /*15960*/  LDL.LU R89, [R1+0xc60] ;  /* 0x000c600001597983 */ /* 0x000f220000300800 */
[----:B------:R-:W-:Y:S01]  /*15970*/  PRMT R94, RZ, 0x7610, R94 ;  /* 0x00007610ff5e7816 */ /* 0x000fe2000000005e */
[----:B------:R-:W-:Y:S01]  /*15980*/  @P2 IMAD.MOV.U32 R5, RZ, RZ, R11 ;  /* 0x000000ffff052224 */ /* 0x000fe200078e000b */
[----:B------:R-:W-:Y:S01]  /*15990*/  PRMT R93, RZ, 0x7610, R93 ;  /* 0x00007610ff5d7816 */ /* 0x000fe2000000005d */
[----:B------:R-:W4:Y:S04]  /*159a0*/  LDL R11, [R1+0x24c] ;  /* 0x00024c00010b7983 */ /* 0x000f280000100800 */
[----:B------:R1:W4:Y:S04]  /*159b0*/  @P2 LDG.E.U8 R94, desc[UR24][R4.64] ;  /* 0x00000018045e2981 */ /* 0x000328000c1e1100 */
[----:B------:R-:W4:Y:S01]  /*159c0*/  LDL R133, [R1+0x28c] ;  /* 0x00028c0001857983 */ /* 0x000f220000100800 */
[----:B-1----:R-:W-:-:S02]  /*159d0*/  @P2 IMAD.MOV.U32 R4, RZ, RZ, R136 ;  /* 0x000000ffff042224 */ /* 0x002fc400078e0088 */
[----:B------:R-:W-:Y:S01]  /*159e0*/  @P2 IMAD.MOV.U32 R5, RZ, RZ, R134 ;  /* 0x000000ffff052224 */ /* 0x000fe200078e0086 */
[----:B------:R-:W4:Y:S04]  /*159f0*/  LDL R136, [R1+0x5fc] ;  /* 0x0005fc0001887983 */ /* 0x000f280000100800 */
[----:B------:R3:W4:Y:S04]  /*15a00*/  @P2 LDG.E.U8 R93, desc[UR24][R4.64] ;  /* 0x00000018045d2981 */ /* 0x000728000c1e1100 */
[----:B------:R-:W4:Y:S01]  /*15a10*/  LDL R134, [R1+0x290] ;  /* 0x0002900001867983 */ /* 0x000f220000100800 */
[----:B---3--:R-:W-:-:S02]  /*15a20*/  @P2 IMAD.MOV.U32 R4, RZ, RZ, R138 ;  /* 0x000000ffff042224 */ /* 0x008fc400078e008a */
[----:B------:R-:W-:Y:S01]  /*15a30*/  @P2 IMAD.MOV.U32 R5, RZ, RZ, R137 ;  /* 0x000000ffff052224 */ /* 0x000fe200078e0089 */
[----:B------:R-:W3:Y:S04]  /*15a40*/  LDL R138, [R1+0x628] ;  /* 0x00062800018a7983 */ /* 0x000ee80000100800 */
[----:B------:R-:W3:Y:S01]  /*15a50*/  LDL R137, [R1+0x624] ;  /* 0x0006240001897983 */ /* 0x000ee20000100800 */
[----:B------:R-:W-:Y:S02]  /*15a60*/  PRMT R88, RZ, 0x7610, R88 ;  /* 0x00007610ff587816 */ /* 0x000fe40000000058 */
[----:B------:R-:W-:Y:S02]  /*15a70*/  PRMT R87, RZ, 0x7610, R87 ;  /* 0x00007610ff577816 */ /* 0x000fe40000000057 */
[----:B--2---:R-:W-:-:S06]  /*15a80*/  PRMT R92, RZ, 0x7610, R92 ;  /* 0x00007610ff5c7816 */ /* 0x004fcc000000005c */
[----:B------:R1:W2:Y:S02]  /*15a90*/  @P2 LDG.E.U8 R92, desc[UR24][R4.64] ;  /* 0x00000018045c2981 */ /* 0x0002a4000c1e1100 */
[----:B-1----:R-:W-:Y:S01]  /*15aa0*/  @P2 IMAD.MOV.U32 R4, RZ, RZ, R132 ;  /* 0x000000ffff042224 */ /* 0x002fe200078e0084 */
[----:B----4-:R-:W-:Y:S01]  /*15ab0*/  PRMT R90, RZ, 0x7610, R90 ;  /* 0x00007610ff5a7816 */ /* 0x010fe2000000005a */
[----:B------:R-:W-:-:S05]  /*15ac0*/  @P2 IMAD.MOV.U32 R5, RZ, RZ, R131 ;  /* 0x000000ffff052224 */ /* 0x000fca00078e0083 */
[----:B------:R1:W4:Y:S01]  /*15ad0*/  @P2 LDG.E.U8 R90, desc[UR24][R4.64] ;  /* 0x00000018045a2981 */ /* 0x000322000c1e1100 */
[----:B------:R-:W-:Y:S01]  /*15ae0*/  PRMT R89, RZ, 0x7610, R89 ;  /* 0x00007610ff597816 */ /* 0x000fe20000000059 */
[----:B-1----:R-:W-:Y:S02]  /*15af0*/  @P2 IMAD.MOV.U32 R4, RZ, RZ, R84 ;  /* 0x000000ffff042224 */ /* 0x002fe400078e0054 */
[----:B------:R-:W-:Y:S01]  /*15b00*/  @P2 IMAD.MOV.U32 R5, RZ, RZ, R135 ;  /* 0x000000ffff052224 */ /* 0x000fe200078e0087 */
[----:B------:R-:W2:Y:S04]  /*15b10*/  LDL.LU R84, [R1+0xc5c] ;  /* 0x000c5c0001547983 */ /* 0x000ea80000300800 */
[----:B------:R1:W3:Y:S02]  /*15b20*/  @P2 LDG.E.U8 R89, desc[UR24][R4.64] ;  /* 0x0000001804592981 */ /* 0x0002e4000c1e1100 */
[----:B-1----:R-:W-:-:S02]  /*15b30*/  @P2 IMAD.MOV.U32 R4, RZ, RZ, R82 ;  /* 0x000000ffff042224 */ /* 0x002fc400078e0052 */
[----:B------:R-:W-:Y:S01]  /*15b40*/  @P2 IMAD.MOV.U32 R5, RZ, RZ, R139 ;  /* 0x000000ffff052224 */ /* 0x000fe200078e008b */
[----:B------:R-:W3:Y:S04]  /*15b50*/  LDL.LU R82, [R1+0xc58] ;  /* 0x000c580001527983 */ /* 0x000ee80000300800 */
        /* <DEDUP_REMOVED lines=10> */
[----:B------:R-:W-:Y:S02]  /*15c00*/  @P2 IMAD.MOV.U32 R5, RZ, RZ, R3 ;  /* 0x000000ffff052224 */ /* 0x000fe400078e0003 */
[----:B------:R-:W4:Y:S04]  /*15c10*/  LDL R3, [R1+0x6ac] ;  /* 0x0006ac0001037983 */ /* 0x000f280000100800 */
[----:B------:R1:W4:Y:S02]  /*15c20*/  @P2 LDG.E.U8 R86, desc[UR24][R4.64] ;  /* 0x0000001804562981 */ /* 0x000324000c1e1100 */
[----:B-1----:R-:W-:-:S02]  /*15c30*/  @P2 IMAD.MOV.U32 R4, RZ, RZ, R60 ;  /* 0x000000ffff042224 */ /* 0x002fc400078e003c */
[----:B------:R-:W-:Y:S01]  /*15c40*/  @P2 IMAD.MOV.U32 R5, RZ, RZ, R11 ;  /* 0x000000ffff052224 */ /* 0x000fe200078e000b */
[----:B------:R-:W4:Y:S04]  /*15c50*/  LDL.LU R60, [R1+0xc4c] ;  /* 0x000c4c00013c7983 */ /* 0x000f280000300800 */
[----:B------:R-:W4:Y:S04]  /*15c60*/  LDL R135, [R1+0x6cc] ;  /* 0x0006cc0001877983 */ /* 0x000f280000100800 */
[----:B------:R-:W4:Y:S01]  /*15c70*/  LDL R11, [R1+0x6d0] ;  /* 0x0006d000010b7983 */ /* 0x000f220000100800 */
[----:B--2---:R-:W-:-:S06]  /*15c80*/  PRMT R84, RZ, 0x7610, R84 ;  /* 0x00007610ff547816 */ /* 0x004fcc0000000054 */
[----:B------:R1:W2:Y:S02]  /*15c90*/  @P2 LDG.E.U8 R84, desc[UR24][R4.64] ;  /* 0x0000001804542981 */ /* 0x0002a4000c1e1100 */
[----:B-1----:R-:W-:Y:S01]  /*15ca0*/  @P2 IMAD.MOV.U32 R4, RZ, RZ, R134 ;  /* 0x000000ffff042224 */ /* 0x002fe200078e0086 */
[----:B---3--:R-:W-:Y:S01]  /*15cb0*/  PRMT R82, RZ, 0x7610, R82 ;  /* 0x00007610ff527816 */ /* 0x008fe20000000052 */
[----:B------:R-:W-:-:S05]  /*15cc0*/  @P2 IMAD.MOV.U32 R5, RZ, RZ, R133 ;  /* 0x000000ffff052224 */ /* 0x000fca00078e0085 */
[----:B------:R1:W3:Y:S02]  /*15cd0*/  @P2 LDG.E.U8 R82, desc[UR24][R4.64] ;  /* 0x0000001804522981 */ /* 0x0002e4000c1e1100 */
[----:B-1----:R-:W-:Y:S01]  /*15ce0*/  @P2 IMAD.MOV.U32 R4, RZ, RZ, R56 ;  /* 0x000000ffff042224 */ /* 0x002fe200078e0038 */
[----:B----4-:R-:W-:Y:S01]  /*15cf0*/  PRMT R81, RZ, 0x7610, R81 ;  /* 0x00007610ff517816 */ /* 0x010fe20000000051 */
[----:B------:R-:W-:Y:S01]  /*15d00*/  @P2 IMAD.MOV.U32 R5, RZ, RZ, R136 ;  /* 0x000000ffff052224 */ /* 0x000fe200078e0088 */
[----:B------:R-:W4:Y:S04]  /*15d10*/  LDL.LU R56, [R1+0xc48] ;  /* 0x000c480001387983 */ /* 0x000f280000300800 */
[----:B------:R1:W2:Y:S01]  /*15d20*/  @P2 LDG.E.U8 R81, desc[UR24][R4.64] ;  /* 0x0000001804512981 */ /* 0x0002a2000c1e1100 */
[----:B------:R-:W-:Y:S01]  /*15d30*/  PRMT R80, RZ, 0x7610, R80 ;  /* 0x00007610ff507816 */ /* 0x000fe20000000050 */
[----:B-1----:R-:W-:-:S02]  /*15d40*/  @P2 IMAD.MOV.U32 R4, RZ, RZ, R138 ;  /* 0x000000ffff042224 */ /* 0x002fc400078e008a */
[----:B------:R-:W-:-:S05]  /*15d50*/  @P2 IMAD.MOV.U32 R5, RZ, RZ, R137 ;  /* 0x000000ffff052224 */ /* 0x000fca00078e0089 */
[----:B------:R1:W2:Y:S02]  /*15d60*/  @P2 LDG.E.U8 R80, desc[UR24][R4.64] ;  /* 0x0000001804502981 */ /* 0x0002a4000c1e1100 */
[----:B-1----:R-:W-:Y:S02]  /*15d70*/  @P2 IMAD.MOV.U32 R5, RZ, RZ, R52 ;  /* 0x000000ffff052224 */ /* 0x002fe400078e0034 */
[----:B------:R-:W-:Y:S01]  /*15d80*/  @P2 IMAD.MOV.U32 R4, RZ, RZ, R54 ;  /* 0x000000ffff042224 */ /* 0x000fe200078e0036 */
[----:B------:R-:W2:Y:S04]  /*15d90*/  LDL.LU R52, [R1+0xc44] ;  /* 0x000c440001347983 */ /* 0x000ea80000300800 */
[----:B------:R-:W2:Y:S01]  /*15da0*/  LDL.LU R54, [R1+0xc40] ;  /* 0x000c400001367983 */ /* 0x000ea20000300800 */
[----:B------:R-:W-:-:S02]  /*15db0*/  PRMT R60, RZ, 0x7610, R60 ;  /* 0x00007610ff3c7816 */ /* 0x000fc4000000003c */
[----:B------:R-:W-:Y:S01]  /*15dc0*/  PRMT R58, RZ, 0x7610, R58 ;  /* 0x00007610ff3a7816 */ /* 0x000fe2000000003a */
[----:B------:R-:W3:Y:S04]  /*15dd0*/  LDL R131, [R1+0x72c] ;  /* 0x00072c0001837983 */ /* 0x000ee80000100800 */
[----:B------:R1:W3:Y:S04]  /*15de0*/  @P2 LDG.E.U8 R60, desc[UR24][R4.64] ;  /* 0x00000018043c2981 */ /* 0x0002e8000c1e1100 */
[----:B------:R-:W3:Y:S04]  /*15df0*/  LDL R132, [R1+0x730] ;  /* 0x0007300001847983 */ /* 0x000ee80000100800 */
[----:B------:R-:W3:Y:S01]  /*15e00*/  LDL R136, [R1+0x74c] ;  /* 0x00074c0001887983 */ /* 0x000ee20000100800 */
[----:B-1----:R-:W-:-:S02]  /*15e10*/  @P2 IMAD.MOV.U32 R4, RZ, RZ, R50 ;  /* 0x000000ffff042224 */ /* 0x002fc400078e0032 */
[----:B------:R-:W-:Y:S01]  /*15e20*/  @P2 IMAD.MOV.U32 R5, RZ, RZ, R139 ;  /* 0x000000ffff052224 */ /* 0x000fe200078e008b */
[----:B------:R-:W3:Y:S04]  /*15e30*/  LDL.LU R50, [R1+0xc3c] ;  /* 0x000c3c0001327983 */ /* 0x000ee80000300800 */
[----:B------:R1:W3:Y:S04]  /*15e40*/  @P2 LDG.E.U8 R58, desc[UR24][R4.64] ;  /* 0x00000018043a2981 */ /* 0x0002e8000c1e1100 */
[----:B------:R-:W3:Y:S04]  /*15e50*/  LDL R137, [R1+0x76c] ;  /* 0x00076c0001897983 */ /* 0x000ee80000100800 */
[----:B------:R-:W3:Y:S01]  /*15e60*/  LDL R138, [R1+0x770] ;  /* 0x00077000018a7983 */ /* 0x000ee20000100800 */
[----:B-1----:R-:W-:-:S02]  /*15e70*/  @P2 IMAD.MOV.U32 R4, RZ, RZ, R48 ;  /* 0x000000ffff042224 */ /* 0x002fc400078e0030 */
[----:B------:R-:W-:Y:S01]  /*15e80*/  @P2 IMAD.MOV.U32 R5, RZ, RZ, R140 ;  /* 0x000000ffff052224 */ /* 0x000fe200078e008c */
[----:B------:R-:W3:Y:S04]  /*15e90*/  LDL.LU R48, [R1+0xc38] ;  /* 0x000c380001307983 */ /* 0x000ee80000300800 */
[----:B------:R-:W3:Y:S01]  /*15ea0*/  LDL R139, [R1+0x78c] ;  /* 0x00078c00018b7983 */ /* 0x000ee20000100800 */
[----:B----4-:R-:W-:-:S06]  /*15eb0*/  PRMT R56, RZ, 0x7610, R56 ;  /* 0x00007610ff387816 */ /* 0x010fcc0000000038 */
[----:B------:R1:W4:Y:S02]  /*15ec0*/  @P2 LDG.E.U8 R56, desc[UR24][R4.64] ;  /* 0x0000001804382981 */ /* 0x000324000c1e1100 */
[----:B-1----:R-:W-:Y:S02]  /*15ed0*/  @P2 IMAD.MOV.U32 R4, RZ, RZ, R46 ;  /* 0x000000ffff042224 */ /* 0x002fe400078e002e */
[----:B------:R-:W-:Y:S01]  /*15ee0*/  @P2 IMAD.MOV.U32 R5, RZ, RZ, R3 ;  /* 0x000000ffff052224 */ /* 0x000fe200078e0003 */
[----:B------:R-:W4:Y:S04]  /*15ef0*/  LDL.LU R46, [R1+0xc34] ;  /* 0x000c3400012e7983 */ /* 0x000f280000300800 */
[----:B------:R-:W4:Y:S04]  /*15f00*/  LDL R140, [R1+0x7ac] ;  /* 0x0007ac00018c7983 */ /* 0x000f280000100800 */
[----:B------:R-:W4:Y:S01]  /*15f10*/  LDL R3, [R1+0x7b0] ;  /* 0x0007b00001037983 */ /* 0x000f220000100800 */
[----:B--2---:R-:W-:-:S02]  /*15f20*/  PRMT R54, RZ, 0x7610, R54 ;  /* 0x00007610ff367816 */ /* 0x004fc40000000036 */
[----:B------:R-:W-:-:S04]  /*15f30*/  PRMT R52, RZ, 0x7610, R52 ;  /* 0x00007610ff347816 */ /* 0x000fc80000000034 */
[----:B------:R1:W2:Y:S02]  /*15f40*/  @P2 LDG.E.U8 R54, desc[UR24][R4.64] ;  /* 0x0000001804362981 */ /* 0x0002a4000c1e1100 */
[----:B-1----:R-:W-:Y:S02]  /*15f50*/  @P2 IMAD.MOV.U32 R4, RZ, RZ, R11 ;  /* 0x000000ffff042224 */ /* 0x002fe400078e000b */
[----:B------:R-:W-:-:S05]  /*15f60*/  @P2 IMAD.MOV.U32 R5, RZ, RZ, R135 ;  /* 0x000000ffff052224 */ /* 0x000fca00078e0087 */
[----:B------:R1:W2:Y:S02]  /*15f70*/  @P2 LDG.E.U8 R52, desc[UR24][R4.64] ;  /* 0x0000001804342981 */ /* 0x0002a4000c1e1100 */
[----:B-1----:R-:W-:Y:S02]  /*15f80*/  @P2 IMAD.MOV.U32 R5, RZ, RZ, R42 ;  /* 0x000000ffff052224 */ /* 0x002fe400078e002a */
[----:B------:R-:W-:Y:S01]  /*15f90*/  @P2 IMAD.MOV.U32 R4, RZ, RZ, R44 ;  /* 0x000000ffff042224 */ /* 0x000fe200078e002c */
[----:B------:R-:W2:Y:S04]  /*15fa0*/  LDL.LU R42, [R1+0xc30] ;  /* 0x000c3000012a7983 */ /* 0x000ea80000300800 */
[----:B------:R-:W2:Y:S01]  /*15fb0*/  LDL.LU R44, [R1+0xc2c] ;  /* 0x000c2c00012c7983 */ /* 0x000ea20000300800 */
[----:B---3--:R-:W-:-:S02]  /*15fc0*/  PRMT R50, RZ, 0x7610, R50 ;  /* 0x00007610ff327816 */ /* 0x008fc40000000032 */
[----:B------:R-:W-:Y:S01]  /*15fd0*/  PRMT R48, RZ, 0x7610, R48 ;  /* 0x00007610ff307816 */ /* 0x000fe20000000030 */
[----:B------:R-:W3:Y:S04]  /*15fe0*/  LDL R133, [R1+0x7cc] ;  /* 0x0007cc0001857983 */ /* 0x000ee80000100800 */
[----:B------:R1:W3:Y:S04]  /*15ff0*/  @P2 LDG.E.U8 R50, desc[UR24][R4.64] ;  /* 0x0000001804322981 */ /* 0x0002e8000c1e1100 */
[----:B------:R-:W3:Y:S04]  /*16000*/  LDL R134, [R1+0x7ec] ;  /* 0x0007ec0001867983 */ /* 0x000ee80000100800 */
[----:B------:R-:W3:Y:S01]  /*16010*/  LDL R11, [R1+0x7f0] ;  /* 0x0007f000010b7983 */ /* 0x000ee20000100800 */
[----:B-1----:R-:W-:-:S02]  /*16020*/  @P2 IMAD.MOV.U32 R4, RZ, RZ, R38 ;  /* 0x000000ffff042224 */ /* 0x002fc400078e0026 */
[----:B------:R-:W-:Y:S02]  /*16030*/  @P2 IMAD.MOV.U32 R5, RZ, RZ, R40 ;  /* 0x000000ffff052224 */ /* 0x000fe400078e0028 */
[----:B------:R-:W3:Y:S04]  /*16040*/  LDL.LU R40, [R1+0xc28] ;  /* 0x000c280001287983 */ /* 0x000ee80000300800 */
[----:B------:R1:W3:Y:S04]  /*16050*/  @P2 LDG.E.U8 R48, desc[UR24][R4.64] ;  /* 0x0000001804302981 */ /* 0x0002e8000c1e1100 */
[----:B------:R-:W3:Y:S04]  /*16060*/  LDL.LU R38, [R1+0xc24] ;  /* 0x000c240001267983 */ /* 0x000ee80000300800 */
[----:B------:R-:W3:Y:S01]  /*16070*/  LDL R135, [R1+0x80c] ;  /* 0x00080c0001877983 */ /* 0x000ee20000100800 */
[----:B-1----:R-:W-:-:S02]  /*16080*/  @P2 IMAD.MOV.U32 R4, RZ, RZ, R132 ;  /* 0x000000ffff042224 */ /* 0x002fc400078e0084 */
[----:B------:R-:W-:Y:S01]  /*16090*/  @P2 IMAD.MOV.U32 R5, RZ, RZ, R131 ;  /* 0x000000ffff052224 */ /* 0x000fe200078e0083 */
[----:B----4-:R-:W-:-:S06]  /*160a0*/  PRMT R46, RZ, 0x7610, R46 ;  /* 0x00007610ff2e7816 */ /* 0x010fcc000000002e */
[----:B------:R1:W4:Y:S02]  /*160b0*/  @P2 LDG.E.U8 R46, desc[UR24][R4.64] ;  /* 0x00000018042e2981 */ /* 0x000324000c1e1100 */
[----:B-1----:R-:W-:Y:S02]  /*160c0*/  @P2 IMAD.MOV.U32 R4, RZ, RZ, R36 ;  /* 0x000000ffff042224 */ /* 0x002fe400078e0024 */
[----:B------:R-:W-:Y:S01]  /*160d0*/  @P2 IMAD.MOV.U32 R5, RZ, RZ, R136 ;  /* 0x000000ffff052224 */ /* 0x000fe200078e0088 */
[----:B------:R-:W4:Y:S04]  /*160e0*/  LDL.LU R36, [R1+0xc20] ;  /* 0x000c200001247983 */ /* 0x000f280000300800 */
        /* <DEDUP_REMOVED lines=8> */
[----:B------:R-:W2:Y:S01]  /*16170*/  LDL.LU R32, [R1+0xc1c] ;  /* 0x000c1c0001207983 */ /* 0x000ea20000300800 */
[----:B---3--:R-:W-:Y:S01]  /*16180*/  PRMT R40, RZ, 0x7610, R40 ;  /* 0x00007610ff287816 */ /* 0x008fe20000000028 */
[----:B------:R-:W-:Y:S01]  /*16190*/  @P2 IMAD.MOV.U32 R5, RZ, RZ, R139 ;  /* 0x000000ffff052224 */ /* 0x000fe200078e008b */
[----:B------:R-:W-:Y:S01]  /*161a0*/  PRMT R38, RZ, 0x7610, R38 ;  /* 0x00007610ff267816 */ /* 0x000fe20000000026 */
[----:B------:R-:W3:Y:S04]  /*161b0*/  LDL R129, [R1+0x86c] ;  /* 0x00086c0001817983 */ /* 0x000ee80000100800 */
[----:B------:R1:W3:Y:S01]  /*161c0*/  @P2 LDG.E.U8 R40, desc[UR24][R4.64] ;  /* 0x0000001804282981 */ /* 0x0002e2000c1e1100 */
[----:B------:R-:W-:-:S03]  /*161d0*/  PRMT R34, RZ, 0x7610, R34 ;  /* 0x00007610ff227816 */ /* 0x000fc60000000022 */
[----:B------:R-:W3:Y:S04]  /*161e0*/  LDL R137, [R1+0x870] ;  /* 0x0008700001897983 */ /* 0x000ee80000100800 */
[----:B------:R-:W3:Y:S01]  /*161f0*/  LDL R138, [R1+0x88c] ;  /* 0x00088c00018a7983 */ /* 0x000ee20000100800 */
[----:B-1----:R-:W-:Y:S02]  /*16200*/  @P2 IMAD.MOV.U32 R4, RZ, RZ, R3 ;  /* 0x000000ffff042224 */ /* 0x002fe400078e0003 */
[----:B------:R-:W-:Y:S01]  /*16210*/  @P2 IMAD.MOV.U32 R5, RZ, RZ, R140 ;  /* 0x000000ffff052224 */ /* 0x000fe200078e008c */
[----:B------:R-:W3:Y:S04]  /*16220*/  LDL R139, [R1+0x890] ;  /* 0x00089000018b7983 */ /* 0x000ee80000100800 */
[----:B------:R1:W3:Y:S04]  /*16230*/  @P2 LDG.E.U8 R38, desc[UR24][R4.64] ;  /* 0x0000001804262981 */ /* 0x0002e8000c1e1100 */
[----:B------:R-:W3:Y:S04]  /*16240*/  LDL R140, [R1+0x8ac] ;  /* 0x0008ac00018c7983 */ /* 0x000ee80000100800 */
[----:B------:R-:W3:Y:S01]  /*16250*/  LDL R3, [R1+0x8b0] ;  /* 0x0008b00001037983 */ /* 0x000ee20000100800 */
[----:B-1----:R-:W-:-:S02]  /*16260*/  @P2 IMAD.MOV.U32 R4, RZ, RZ, R28 ;  /* 0x000000ffff042224 */ /* 0x002fc400078e001c */
[----:B------:R-:W-:Y:S01]  /*16270*/  @P2 IMAD.MOV.U32 R5, RZ, RZ, R133 ;  /* 0x000000ffff052224 */ /* 0x000fe200078e0085 */
[----:B------:R-:W3:Y:S01]  /*16280*/  LDL.LU R28, [R1+0xc18] ;  /* 0x000c1800011c7983 */ /* 0x000ee20000300800 */
[----:B------:R-:W-:Y:S02]  /*16290*/  PRMT R30, RZ, 0x7610, R30 ;  /* 0x00007610ff1e7816 */ /* 0x000fe4000000001e */
[----:B----4-:R-:W-:-:S06]  /*162a0*/  PRMT R36, RZ, 0x7610, R36 ;  /* 0x00007610ff247816 */ /* 0x010fcc0000000024 */
[----:B------:R1:W4:Y:S02]  /*162b0*/  @P2 LDG.E.U8 R36, desc[UR24][R4.64] ;  /* 0x0000001804242981 */ /* 0x000324000c1e1100 */
[----:B-1----:R-:W-:Y:S02]  /*162c0*/  @P2 IMAD.MOV.U32 R4, RZ, RZ, R11 ;  /* 0x000000ffff042224 */ /* 0x002fe400078e000b */
[----:B------:R-:W-:Y:S01]  /*162d0*/  @P2 IMAD.MOV.U32 R5, RZ, RZ, R134 ;  /* 0x000000ffff052224 */ /* 0x000fe200078e0086 */
[----:B------:R-:W4:Y:S04]  /*162e0*/  LDL R11, [R1+0x8cc] ;  /* 0x0008cc00010b7983 */ /* 0x000f280000100800 */
[----:B------:R1:W4:Y:S02]  /*162f0*/  @P2 LDG.E.U8 R34, desc[UR24][R4.64] ;  /* 0x0000001804222981 */ /* 0x000324000c1e1100 */
[----:B-1----:R-:W-:-:S02]  /*16300*/  @P2 IMAD.MOV.U32 R4, RZ, RZ, R26 ;  /* 0x000000ffff042224 */ /* 0x002fc400078e001a */
[----:B------:R-:W-:Y:S01]  /*16310*/  @P2 IMAD.MOV.U32 R5, RZ, RZ, R135 ;  /* 0x000000ffff052224 */ /* 0x000fe200078e0087 */
[----:B------:R-:W4:Y:S04]  /*16320*/  LDL.LU R26, [R1+0xc14] ;  /* 0x000c1400011a7983 */ /* 0x000f280000300800 */
[----:B------:R-:W4:Y:S01]  /*16330*/  LDL R130, [R1+0x8ec] ;  /* 0x0008ec0001827983 */ /* 0x000f220000100800 */
[----:B--2---:R-:W-:-:S06]  /*16340*/  PRMT R32, RZ, 0x7610, R32 ;  /* 0x00007610ff207816 */ /* 0x004fcc0000000020 */
[----:B------:R1:W2:Y:S02]  /*16350*/  @P2 LDG.E.U8 R32, desc[UR24][R4.64] ;  /* 0x0000001804202981 */ /* 0x0002a4000c1e1100 */
[----:B-1----:R-:W-:Y:S02]  /*16360*/  @P2 IMAD.MOV.U32 R5, RZ, RZ, R24 ;  /* 0x000000ffff052224 */ /* 0x002fe400078e0018 */
[----:B------:R-:W2:Y:S01]  /*16370*/  LDL.LU R24, [R1+0xc10] ;  /* 0x000c100001187983 */ /* 0x000ea20000300800 */
[----:B------:R-:W-:-:S03]  /*16380*/  @P2 IMAD.MOV.U32 R4, RZ, RZ, R22 ;  /* 0x000000ffff042224 */ /* 0x000fc600078e0016 */
[----:B------:R-:W2:Y:S04]  /*16390*/  LDL.LU R22, [R1+0xc0c] ;  /* 0x000c0c0001167983 */ /* 0x000ea80000300800 */
[----:B------:R1:W2:Y:S04]  /*163a0*/  @P2 LDG.E.U8 R30, desc[UR24][R4.64] ;  /* 0x00000018041e2981 */ /* 0x0002a8000c1e1100 */
[----:B------:R-:W2:Y:S04]  /*163b0*/  LDL R131, [R1+0x90c] ;  /* 0x00090c0001837983 */ /* 0x000ea80000100800 */
[----:B------:R-:W2:Y:S01]  /*163c0*/  LDL R132, [R1+0x910] ;  /* 0x0009100001847983 */ /* 0x000ea20000100800 */
[----:B-1----:R-:W-:-:S03]  /*163d0*/  @P2 IMAD.MOV.U32 R4, RZ, RZ, R20 ;  /* 0x000000ffff042224 */ /* 0x002fc600078e0014 */
[----:B------:R-:W2:Y:S04]  /*163e0*/  LDL R133, [R1+0x92c] ;  /* 0x00092c0001857983 */ /* 0x000ea80000100800 */
[----:B------:R-:W2:Y:S04]  /*163f0*/  LDL R134, [R1+0x930] ;  /* 0x0009300001867983 */ /* 0x000ea80000100800 */
[----:B------:R-:W2:Y:S01]  /*16400*/  LDL.LU R20, [R1+0xc08] ;  /* 0x000c080001147983 */ /* 0x000ea20000300800 */
[----:B---3--:R-:W-:Y:S01]  /*16410*/  PRMT R28, RZ, 0x7610, R28 ;  /* 0x00007610ff1c7816 */ /* 0x008fe2000000001c */
[----:B------:R-:W-:-:S02]  /*16420*/  @P2 IMAD.MOV.U32 R5, RZ, RZ, R136 ;  /* 0x000000ffff052224 */ /* 0x000fc400078e0088 */
[----:B------:R-:W3:Y:S04]  /*16430*/  LDL R135, [R1+0x94c] ;  /* 0x00094c0001877983 */ /* 0x000ee80000100800 */
[----:B------:R1:W3:Y:S04]  /*16440*/  @P2 LDG.E.U8 R28, desc[UR24][R4.64] ;  /* 0x00000018041c2981 */ /* 0x0002e8000c1e1100 */
[----:B------:R-:W3:Y:S01]  /*16450*/  LDL R136, [R1+0x174] ;  /* 0x0001740001887983 */ /* 0x000ee20000100800 */
[----:B-1----:R-:W-:Y:S02]  /*16460*/  @P2 IMAD.MOV.U32 R4, RZ, RZ, R137 ;  /* 0x000000ffff042224 */ /* 0x002fe400078e0089 */
[----:B------:R-:W-:Y:S01]  /*16470*/  @P2 IMAD.MOV.U32 R5, RZ, RZ, R129 ;  /* 0x000000ffff052224 */ /* 0x000fe200078e0081 */
[----:B------:R-:W3:Y:S01]  /*16480*/  LDL R137, [R1+0x1f4] ;  /* 0x0001f40001897983 */ /* 0x000ee20000100800 */
[----:B----4-:R-:W-:-:S06]  /*16490*/  PRMT R26, RZ, 0x7610, R26 ;  /* 0x00007610ff1a7816 */ /* 0x010fcc000000001a */
[----:B------:R1:W4:Y:S02]  /*164a0*/  @P2 LDG.E.U8 R26, desc[UR24][R4.64] ;  /* 0x00000018041a2981 */ /* 0x000324000c1e1100 */
[----:B-1----:R-:W-:Y:S02]  /*164b0*/  @P2 IMAD.MOV.U32 R4, RZ, RZ, R139 ;  /* 0x000000ffff042224 */ /* 0x002fe400078e008b */
[----:B------:R-:W-:Y:S01]  /*164c0*/  @P2 IMAD.MOV.U32 R5, RZ, RZ, R138 ;  /* 0x000000ffff052224 */ /* 0x000fe200078e008a */
[----:B------:R-:W4:Y:S04]  /*164d0*/  LDL R139, [R1+0x5dc] ;  /* 0x0005dc00018b7983 */ /* 0x000f280000100800 */
[----:B------:R-:W4:Y:S01]  /*164e0*/  LDL R138, [R1+0x254] ;  /* 0x00025400018a7983 */ /* 0x000f220000100800 */
[----:B--2---:R-:W-:-:S02]  /*164f0*/  PRMT R24, RZ, 0x7610, R24 ;  /* 0x00007610ff187816 */ /* 0x004fc40000000018 */
[----:B------:R-:W-:-:S04]  /*16500*/  PRMT R22, RZ, 0x7610, R22 ;  /* 0x00007610ff167816 */ /* 0x000fc80000000016 */
[----:B------:R1:W2:Y:S02]  /*16510*/  @P2 LDG.E.U8 R24, desc[UR24][R4.64] ;  /* 0x0000001804182981 */ /* 0x0002a4000c1e1100 */
[----:B-1----:R-:W-:Y:S02]  /*16520*/  @P2 IMAD.MOV.U32 R4, RZ, RZ, R3 ;  /* 0x000000ffff042224 */ /* 0x002fe400078e0003 */
[----:B------:R-:W-:Y:S02]  /*16530*/  @P2 IMAD.MOV.U32 R5, RZ, RZ, R140 ;  /* 0x000000ffff052224 */ /* 0x000fe400078e008c */
[----:B------:R-:W2:Y:S04]  /*16540*/  LDL R140, [R1+0x5e0] ;  /* 0x0005e000018c7983 */ /* 0x000ea80000100800 */
[----:B------:R1:W2:Y:S02]  /*16550*/  @P2 LDG.E.U8 R22, desc[UR24][R4.64] ;  /* 0x0000001804162981 */ /* 0x0002a4000c1e1100 */
[----:B-1----:R-:W-:-:S02]  /*16560*/  @P2 IMAD.MOV.U32 R4, RZ, RZ, R67 ;  /* 0x000000ffff042224 */ /* 0x002fc400078e0043 */
[----:B------:R-:W2:Y:S01]  /*16570*/  LDL.LU R67, [R1+0xc04] ;  /* 0x000c040001437983 */ /* 0x000ea20000300800 */
[----:B------:R-:W-:Y:S01]  /*16580*/  PRMT R20, RZ, 0x7610, R20 ;  /* 0x00007610ff147816 */ /* 0x000fe20000000014 */
[----:B------:R-:W-:Y:S02]  /*16590*/  @P2 IMAD.MOV.U32 R5, RZ, RZ, R11 ;  /* 0x000000ffff052224 */ /* 0x000fe400078e000b */
[----:B------:R-:W4:Y:S04]  /*165a0*/  LDL R3, [R1+0x604] ;  /* 0x0006040001037983 */ /* 0x000f280000100800 */
[----:B------:R1:W4:Y:S04]  /*165b0*/  @P2 LDG.E.U8 R20, desc[UR24][R4.64] ;  /* 0x0000001804142981 */ /* 0x000328000c1e1100 */
[----:B------:R-:W4:Y:S01]  /*165c0*/  LDL R11, [R1+0x62c] ;  /* 0x00062c00010b7983 */ /* 0x000f220000100800 */
[----:B-1----:R-:W-:-:S03]  /*165d0*/  @P2 IMAD.MOV.U32 R4, RZ, RZ, R66 ;  /* 0x000000ffff042224 */ /* 0x002fc600078e0042 */
[----:B------:R-:W4:Y:S01]  /*165e0*/  LDL.LU R66, [R1+0xc00] ;  /* 0x000c000001427983 */ /* 0x000f220000300800 */
[----:B------:R-:W-:Y:S01]  /*165f0*/  PRMT R18, RZ, 0x7610, R18 ;  /* 0x00007610ff127816 */ /* 0x000fe20000000012 */
[----:B------:R-:W-:Y:S01]  /*16600*/  @P2 IMAD.MOV.U32 R5, RZ, RZ, R130 ;  /* 0x000000ffff052224 */ /* 0x000fe200078e0082 */
[----:B------:R-:W-:-:S04]  /*16610*/  PRMT R17, RZ, 0x7610, R17 ;  /* 0x00007610ff117816 */ /* 0x000fc80000000011 */
[----:B------:R1:W4:Y:S01]  /*16620*/  @P2 LDG.E.U8 R18, desc[UR24][R4.64] ;  /* 0x0000001804122981 */ /* 0x000322000c1e1100 */
[----:B------:R-:W-:Y:S01]  /*16630*/  PRMT R16, RZ, 0x7610, R16 ;  /* 0x00007610ff107816 */ /* 0x000fe20000000010 */
[----:B-1----:R-:W-:Y:S02]  /*16640*/  @P2 IMAD.MOV.U32 R4, RZ, RZ, R132 ;  /* 0x000000ffff042224 */ /* 0x002fe400078e0084 */
[----:B------:R-:W-:-:S05]  /*16650*/  @P2 IMAD.MOV.U32 R5, RZ, RZ, R131 ;  /* 0x000000ffff052224 */ /* 0x000fca00078e0083 */
[----:B------:R1:W4:Y:S01]  /*16660*/  @P2 LDG.E.U8 R17, desc[UR24][R4.64] ;  /* 0x0000001804112981 */ /* 0x000322000c1e1100 */
[----:B------:R-:W-:Y:S01]  /*16670*/  PRMT R15, RZ, 0x7610, R15 ;  /* 0x00007610ff0f7816 */ /* 0x000fe2000000000f */
[----:B-1----:R-:W-:Y:S02]  /*16680*/  @P2 IMAD.MOV.U32 R4, RZ, RZ, R134 ;  /* 0x000000ffff042224 */ /* 0x002fe400078e0086 */
[----:B------:R-:W-:-:S05]  /*16690*/  @P2 IMAD.MOV.U32 R5, RZ, RZ, R133 ;  /* 0x000000ffff052224 */ /* 0x000fca00078e0085 */
[----:B------:R1:W4:Y:S02]  /*166a0*/  @P2 LDG.E.U8 R16, desc[UR24][R4.64] ;  /* 0x0000001804102981 */ /* 0x000324000c1e1100 */
[----:B-1----:R-:W-:Y:S02]  /*166b0*/  @P2 IMAD.MOV.U32 R4, RZ, RZ, R64 ;  /* 0x000000ffff042224 */ /* 0x002fe400078e0040 */
[----:B---3--:R-:W-:Y:S01]  /*166c0*/  @P2 IMAD.MOV.U32 R5, RZ, RZ, R135 ;  /* 0x000000ffff052224 */ /* 0x008fe200078e0087 */
[----:B------:R-:W3:Y:S04]  /*166d0*/  LDL.LU R64, [R1+0xbfc] ;  /* 0x000bfc0001407983 */ /* 0x000ee80000300800 */
[----:B------:R1:W3:Y:S02]  /*166e0*/  @P2 LDG.E.U8 R15, desc[UR24][R4.64] ;  /* 0x00000018040f2981 */ /* 0x0002e4000c1e1100 */
[----:B-1----:R-:W-:-:S02]  /*166f0*/  @P2 IMAD.MOV.U32 R4, RZ, RZ, R63 ;  /* 0x000000ffff042224 */ /* 0x002fc400078e003f */
[----:B------:R-:W3:Y:S01]  /*16700*/  LDL.LU R63, [R1+0xbf8] ;  /* 0x000bf800013f7983 */ /* 0x000ee20000300800 */
[----:B------:R-:W-:Y:S01]  /*16710*/  @P2 IMAD.MOV.U32 R5, RZ, RZ, R136 ;  /* 0x000000ffff052224 */ /* 0x000fe200078e0088 */
[----:B------:R-:W-:Y:S02]  /*16720*/  PRMT R65, RZ, 0x7610, R65 ;  /* 0x00007610ff417816 */ /* 0x000fe40000000041 */
[----:B--2---:R-:W-:-:S06]  /*16730*/  PRMT R67, RZ, 0x7610, R67 ;  /* 0x00007610ff437816 */ /* 0x004fcc0000000043 */
[----:B------:R1:W2:Y:S02]  /*16740*/  @P2 LDG.E.U8 R67, desc[UR24][R4.64] ;  /* 0x0000001804432981 */ /* 0x0002a4000c1e1100 */
[----:B-1----:R-:W-:Y:S02]  /*16750*/  @P2 IMAD.MOV.U32 R5, RZ, RZ, R62 ;  /* 0x000000ffff052224 */ /* 0x002fe400078e003e */
[----:B------:R-:W2:Y:S01]  /*16760*/  LDL.LU R62, [R1+0xbf4] ;  /* 0x000bf400013e7983 */ /* 0x000ea20000300800 */
[----:B------:R-:W-:-:S03]  /*16770*/  @P2 IMAD.MOV.U32 R4, RZ, RZ, R61 ;  /* 0x000000ffff042224 */ /* 0x000fc600078e003d */
[----:B------:R-:W2:Y:S01]  /*16780*/  LDL.LU R61, [R1+0xbf0] ;  /* 0x000bf000013d7983 */ /* 0x000ea20000300800 */
[----:B----4-:R-:W-:-:S06]  /*16790*/  PRMT R66, RZ, 0x7610, R66 ;  /* 0x00007610ff427816 */ /* 0x010fcc0000000042 */
[----:B------:R1:W4:Y:S02]  /*167a0*/  @P2 LDG.E.U8 R66, desc[UR24][R4.64] ;  /* 0x0000001804422981 */ /* 0x000324000c1e1100 */
[----:B-1----:R-:W-:Y:S02]  /*167b0*/  @P2 IMAD.MOV.U32 R4, RZ, RZ, R59 ;  /* 0x000000ffff042224 */ /* 0x002fe400078e003b */
[----:B------:R-:W-:Y:S01]  /*167c0*/  @P2 IMAD.MOV.U32 R5, RZ, RZ, R137 ;  /* 0x000000ffff052224 */ /* 0x000fe200078e0089 */
[----:B------:R-:W4:Y:S04]  /*167d0*/  LDL.LU R59, [R1+0xbec] ;  /* 0x000bec00013b7983 */ /* 0x000f280000300800 */
[----:B------:R1:W4:Y:S02]  /*167e0*/  @P2 LDG.E.U8 R65, desc[UR24][R4.64] ;  /* 0x0000001804412981 */ /* 0x000324000c1e1100 */
[----:B-1----:R-:W-:-:S02]  /*167f0*/  @P2 IMAD.MOV.U32 R4, RZ, RZ, R57 ;  /* 0x000000ffff042224 */ /* 0x002fc400078e0039 */
[----:B------:R-:W4:Y:S01]  /*16800*/  LDL.LU R57, [R1+0xbe8] ;  /* 0x000be80001397983 */ /* 0x000f220000300800 */
[----:B------:R-:W-:Y:S01]  /*16810*/  @P2 IMAD.MOV.U32 R5, RZ, RZ, R138 ;  /* 0x000000ffff052224 */ /* 0x000fe200078e008a */
[----:B---3--:R-:W-:-:S06]  /*16820*/  PRMT R64, RZ, 0x7610, R64 ;  /* 0x00007610ff407816 */ /* 0x008fcc0000000040 */
[----:B------:R1:W3:Y:S01]  /*16830*/  @P2 LDG.E.U8 R64, desc[UR24][R4.64] ;  /* 0x0000001804402981 */ /* 0x0002e2000c1e1100 */
[----:B------:R-:W-:Y:S01]  /*16840*/  PRMT R63, RZ, 0x7610, R63 ;  /* 0x00007610ff3f7816 */ /* 0x000fe2000000003f */
[----:B-1----:R-:W-:Y:S02]  /*16850*/  @P2 IMAD.MOV.U32 R4, RZ, RZ, R140 ;  /* 0x000000ffff042224 */ /* 0x002fe400078e008c */
[----:B------:R-:W-:-:S05]  /*16860*/  @P2 IMAD.MOV.U32 R5, RZ, RZ, R139 ;  /* 0x000000ffff052224 */ /* 0x000fca00078e008b */
[----:B------:R1:W3:Y:S02]  /*16870*/  @P2 LDG.E.U8 R63, desc[UR24][R4.64] ;  /* 0x00000018043f2981 */ /* 0x0002e4000c1e1100 */
[----:B-1----:R-:W-:Y:S02]  /*16880*/  @P2 IMAD.MOV.U32 R4, RZ, RZ, R55 ;  /* 0x000000ffff042224 */ /* 0x002fe400078e0037 */
[----:B------:R-:W3:Y:S01]  /*16890*/  LDL.LU R55, [R1+0xbe4] ;  /* 0x000be40001377983 */ /* 0x000ee20000300800 */
[----:B------:R-:W-:Y:S01]  /*168a0*/  @P2 IMAD.MOV.U32 R5, RZ, RZ, R3 ;  /* 0x000000ffff052224 */ /* 0x000fe200078e0003 */
[----:B--2---:R-:W-:Y:S02]  /*168b0*/  PRMT R62, RZ, 0x7610, R62 ;  /* 0x00007610ff3e7816 */ /* 0x004fe4000000003e */
[----:B------:R-:W-:-:S04]  /*168c0*/  PRMT R61, RZ, 0x7610, R61 ;  /* 0x00007610ff3d7816 */ /* 0x000fc8000000003d */
[----:B------:R1:W2:Y:S02]  /*168d0*/  @P2 LDG.E.U8 R62, desc[UR24][R4.64] ;  /* 0x00000018043e2981 */ /* 0x0002a4000c1e1100 */
[----:B-1----:R-:W-:Y:S02]  /*168e0*/  @P2 IMAD.MOV.U32 R4, RZ, RZ, R53 ;  /* 0x000000ffff042224 */ /* 0x002fe400078e0035 */
[----:B------:R-:W-:Y:S01]  /*168f0*/  @P2 IMAD.MOV.U32 R5, RZ, RZ, R11 ;  /* 0x000000ffff052224 */ /* 0x000fe200078e000b */
[----:B------:R-:W2:Y:S04]  /*16900*/  LDL.LU R53, [R1+0xbe0] ;  /* 0x000be00001357983 */ /* 0x000ea80000300800 */
[----:B------:R1:W2:Y:S01]  /*16910*/  @P2 LDG.E.U8 R61, desc[UR24][R4.64] ;  /* 0x00000018043d2981 */ /* 0x0002a2000c1e1100 */
[----:B----4-:R-:W-:Y:S01]  /*16920*/  PRMT R59, RZ, 0x7610, R59 ;  /* 0x00007610ff3b7816 */ /* 0x010fe2000000003b */
[----:B-1----:R-:W-:-:S02]  /*16930*/  @P2 IMAD.MOV.U32 R5, RZ, RZ, R76 ;  /* 0x000000ffff052224 */ /* 0x002fc400078e004c */
[----:B------:R-:W-:Y:S01]  /*16940*/  @P2 IMAD.MOV.U32 R4, RZ, RZ, R51 ;  /* 0x000000ffff042224 */ /* 0x000fe200078e0033 */
[----:B------:R-:W4:Y:S04]  /*16950*/  LDL.LU R76, [R1+0xbdc] ;  /* 0x000bdc00014c7983 */ /* 0x000f280000300800 */
[----:B------:R-:W4:Y:S01]  /*16960*/  LDL.LU R51, [R1+0xbd8] ;  /* 0x000bd80001337983 */ /* 0x000f220000300800 */
[----:B------:R-:W-:-:S03]  /*16970*/  PRMT R57, RZ, 0x7610, R57 ;  /* 0x00007610ff397816 */ /* 0x000fc60000000039 */
[----:B------:R1:W4:Y:S02]  /*16980*/  @P2 LDG.E.U8 R59, desc[UR24][R4.64] ;  /* 0x00000018043b2981 */ /* 0x000324000c1e1100 */
[----:B-1----:R-:W-:Y:S02]  /*16990*/  @P2 IMAD.MOV.U32 R4, RZ, RZ, R79 ;  /* 0x000000ffff042224 */ /* 0x002fe400078e004f */
[----:B------:R-:W-:Y:S02]  /*169a0*/  @P2 IMAD.MOV.U32 R5, RZ, RZ, R31 ;  /* 0x000000ffff052224 */ /* 0x000fe400078e001f */
[----:B------:R-:W4:Y:S04]  /*169b0*/  LDL.LU R31, [R1+0xbd4] ;  /* 0x000bd400011f7983 */ /* 0x000f280000300800 */
[----:B------:R1:W4:Y:S04]  /*169c0*/  @P2 LDG.E.U8 R57, desc[UR24][R4.64] ;  /* 0x0000001804392981 */ /* 0x000328000c1e1100 */
[----:B------:R-:W4:Y:S01]  /*169d0*/  LDL.LU R79, [R1+0xbd0] ;  /* 0x000bd000014f7983 */ /* 0x000f220000300800 */
[----:B-1----:R-:W-:-:S02]  /*169e0*/  @P2 IMAD.MOV.U32 R5, RZ, RZ, R73 ;  /* 0x000000ffff052224 */ /* 0x002fc400078e0049 */
[----:B------:R-:W-:Y:S01]  /*169f0*/  @P2 IMAD.MOV.U32 R4, RZ, RZ, R47 ;  /* 0x000000ffff042224 */ /* 0x000fe200078e002f */
[----:B------:R-:W4:Y:S04]  /*16a00*/  LDL.LU R73, [R1+0xbcc] ;  /* 0x000bcc0001497983 */ /* 0x000f280000300800 */
[----:B------:R-:W4:Y:S01]  /*16a10*/  LDL.LU R47, [R1+0xbc8] ;  /* 0x000bc800012f7983 */ /* 0x000f220000300800 */
[----:B---3--:R-:W-:-:S06]  /*16a20*/  PRMT R55, RZ, 0x7610, R55 ;  /* 0x00007610ff377816 */ /* 0x008fcc0000000037 */
[----:B------:R1:W3:Y:S02]  /*16a30*/  @P2 LDG.E.U8 R55, desc[UR24][R4.64] ;  /* 0x0000001804372981 */ /* 0x0002e4000c1e1100 */
[----:B-1----:R-:W-:Y:S02]  /*16a40*/  @P2 IMAD.MOV.U32 R5, RZ, RZ, R68 ;  /* 0x000000ffff052224 */ /* 0x002fe400078e0044 */
[----:B------:R-:W-:Y:S01]  /*16a50*/  @P2 IMAD.MOV.U32 R4, RZ, RZ, R45 ;  /* 0x000000ffff042224 */ /* 0x000fe200078e002d */
[----:B------:R-:W3:Y:S04]  /*16a60*/  LDL.LU R68, [R1+0xbc4] ;  /* 0x000bc40001447983 */ /* 0x000ee80000300800 */
[----:B------:R-:W3:Y:S01]  /*16a70*/  LDL.LU R45, [R1+0xbc0] ;  /* 0x000bc000012d7983 */ /* 0x000ee20000300800 */
[----:B------:R-:W-:-:S02]  /*16a80*/  PRMT R49, RZ, 0x7610, R49 ;  /* 0x00007610ff317816 */ /* 0x000fc40000000031 */
[----:B--2---:R-:W-:-:S06]  /*16a90*/  PRMT R53, RZ, 0x7610, R53 ;  /* 0x00007610ff357816 */ /* 0x004fcc0000000035 */
[----:B------:R1:W2:Y:S02]  /*16aa0*/  @P2 LDG.E.U8 R53, desc[UR24][R4.64] ;  /* 0x0000001804352981 */ /* 0x0002a4000c1e1100 */
[----:B-1----:R-:W-:Y:S02]  /*16ab0*/  @P2 IMAD.MOV.U32 R4, RZ, RZ, R70 ;  /* 0x000000ffff042224 */ /* 0x002fe400078e0046 */
[----:B------:R-:W-:Y:S02]  /*16ac0*/  @P2 IMAD.MOV.U32 R5, RZ, RZ, R43 ;  /* 0x000000ffff052224 */ /* 0x000fe400078e002b */
[----:B------:R-:W2:Y:S01]  /*16ad0*/  LDL.LU R43, [R1+0xbbc] ;  /* 0x000bbc00012b7983 */ /* 0x000ea20000300800 */
[----:B----4-:R-:W-:-:S03]  /*16ae0*/  PRMT R51, RZ, 0x7610, R51 ;  /* 0x00007610ff337816 */ /* 0x010fc60000000033 */
[----:B------:R-:W4:Y:S04]  /*16af0*/  LDL.LU R70, [R1+0xbb8] ;  /* 0x000bb80001467983 */ /* 0x000f280000300800 */
[----:B------:R1:W4:Y:S02]  /*16b00*/  @P2 LDG.E.U8 R51, desc[UR24][R4.64] ;  /* 0x0000001804332981 */ /* 0x000324000c1e1100 */
[----:B-1----:R-:W-:Y:S02]  /*16b10*/  @P2 IMAD.MOV.U32 R5, RZ, RZ, R78 ;  /* 0x000000ffff052224 */ /* 0x002fe400078e004e */
[----:B------:R-:W-:Y:S01]  /*16b20*/  @P2 IMAD.MOV.U32 R4, RZ, RZ, R41 ;  /* 0x000000ffff042224 */ /* 0x000fe200078e0029 */
[----:B------:R-:W4:Y:S04]  /*16b30*/  LDL.LU R78, [R1+0xbb4] ;  /* 0x000bb400014e7983 */ /* 0x000f280000300800 */
[----:B------:R-:W4:Y:S04]  /*16b40*/  LDL.LU R41, [R1+0xbb0] ;  /* 0x000bb00001297983 */ /* 0x000f280000300800 */
[----:B------:R1:W4:Y:S02]  /*16b50*/  @P2 LDG.E.U8 R49, desc[UR24][R4.64] ;  /* 0x0000001804312981 */ /* 0x000324000c1e1100 */
[----:B-1----:R-:W-:-:S02]  /*16b60*/  @P2 IMAD.MOV.U32 R5, RZ, RZ, R69 ;  /* 0x000000ffff052224 */ /* 0x002fc400078e0045 */
[----:B------:R-:W-:Y:S01]  /*16b70*/  @P2 IMAD.MOV.U32 R4, RZ, RZ, R39 ;  /* 0x000000ffff042224 */ /* 0x000fe200078e0027 */
[----:B------:R-:W4:Y:S01]  /*16b80*/  LDL.LU R69, [R1+0xbac] ;  /* 0x000bac0001457983 */ /* 0x000f220000300800 */
[----:B------:R-:W-:-:S03]  /*16b90*/  PRMT R47, RZ, 0x7610, R47 ;  /* 0x00007610ff2f7816 */ /* 0x000fc6000000002f */
[----:B------:R-:W4:Y:S04]  /*16ba0*/  LDL.LU R39, [R1+0xba8] ;  /* 0x000ba80001277983 */ /* 0x000f280000300800 */
[----:B------:R1:W4:Y:S02]  /*16bb0*/  @P2 LDG.E.U8 R47, desc[UR24][R4.64] ;  /* 0x00000018042f2981 */ /* 0x000324000c1e1100 */
[----:B-1----:R-:W-:Y:S02]  /*16bc0*/  @P2 IMAD.MOV.U32 R5, RZ, RZ, R75 ;  /* 0x000000ffff052224 */ /* 0x002fe400078e004b */
[----:B------:R-:W-:Y:S01]  /*16bd0*/  @P2 IMAD.MOV.U32 R4, RZ, RZ, R37 ;  /* 0x000000ffff042224 */ /* 0x000fe200078e0025 */
[----:B------:R-:W4:Y:S04]  /*16be0*/  LDL.LU R75, [R1+0xba4] ;  /* 0x000ba400014b7983 */ /* 0x000f280000300800 */
[----:B------:R-:W4:Y:S01]  /*16bf0*/  LDL.LU R37, [R1+0xba0] ;  /* 0x000ba00001257983 */ /* 0x000f220000300800 */
[----:B---3--:R-:W-:-:S06]  /*16c00*/  PRMT R45, RZ, 0x7610, R45 ;  /* 0x00007610ff2d7816 */ /* 0x008fcc000000002d */
[----:B------:R1:W3:Y:S02]  /*16c10*/  @P2 LDG.E.U8 R45, desc[UR24][R4.64] ;  /* 0x00000018042d2981 */ /* 0x0002e4000c1e1100 */
[----:B-1----:R-:W-:Y:S02]  /*16c20*/  @P2 IMAD.MOV.U32 R5, RZ, RZ, R33 ;  /* 0x000000ffff052224 */ /* 0x002fe400078e0021 */
[----:B------:R-:W3:Y:S01]  /*16c30*/  LDL.LU R33, [R1+0xb9c] ;  /* 0x000b9c0001217983 */ /* 0x000ee20000300800 */
[----:B------:R-:W-:-:S03]  /*16c40*/  @P2 IMAD.MOV.U32 R4, RZ, RZ, R72 ;  /* 0x000000ffff042224 */ /* 0x000fc600078e0048 */
[----:B------:R-:W3:Y:S01]  /*16c50*/  LDL.LU R72, [R1+0xb98] ;  /* 0x000b980001487983 */ /* 0x000ee20000300800 */
[----:B--2---:R-:W-:-:S06]  /*16c60*/  PRMT R43, RZ, 0x7610, R43 ;  /* 0x00007610ff2b7816 */ /* 0x004fcc000000002b */
[----:B------:R1:W2:Y:S02]  /*16c70*/  @P2 LDG.E.U8 R43, desc[UR24][R4.64] ;  /* 0x00000018042b2981 */ /* 0x0002a4000c1e1100 */
[----:B-1----:R-:W-:Y:S02]  /*16c80*/  @P2 IMAD.MOV.U32 R4, RZ, RZ, R29 ;  /* 0x000000ffff042224 */ /* 0x002fe400078e001d */
[----:B------:R-:W-:Y:S02]  /*16c90*/  @P2 IMAD.MOV.U32 R5, RZ, RZ, R71 ;  /* 0x000000ffff052224 */ /* 0x000fe400078e0047 */
[----:B------:R-:W2:Y:S04]  /*16ca0*/  LDL.LU R71, [R1+0xb94] ;  /* 0x000b940001477983 */ /* 0x000ea80000300800 */
[----:B------:R-:W2:Y:S01]  /*16cb0*/  LDL.LU R29, [R1+0xb90] ;  /* 0x000b9000011d7983 */ /* 0x000ea20000300800 */
[----:B----4-:R-:W-:-:S06]  /*16cc0*/  PRMT R41, RZ, 0x7610, R41 ;  /* 0x00007610ff297816 */ /* 0x010fcc0000000029 */
[----:B------:R1:W4:Y:S02]  /*16cd0*/  @P2 LDG.E.U8 R41, desc[UR24][R4.64] ;  /* 0x0000001804292981 */ /* 0x000324000c1e1100 */
[----:B-1----:R-:W-:Y:S02]  /*16ce0*/  @P2 IMAD.MOV.U32 R5, RZ, RZ, R77 ;  /* 0x000000ffff052224 */ /* 0x002fe400078e004d */
[----:B------:R-:W-:Y:S01]  /*16cf0*/  @P2 IMAD.MOV.U32 R4, RZ, RZ, R27 ;  /* 0x000000ffff042224 */ /* 0x000fe200078e001b */
[----:B------:R-:W4:Y:S01]  /*16d00*/  LDL.LU R77, [R1+0xb8c] ;  /* 0x000b8c00014d7983 */ /* 0x000f220000300800 */
[----:B------:R-:W-:-:S03]  /*16d10*/  PRMT R39, RZ, 0x7610, R39 ;  /* 0x00007610ff277816 */ /* 0x000fc60000000027 */
[----:B------:R-:W4:Y:S04]  /*16d20*/  LDL.LU R27, [R1+0xb88] ;  /* 0x000b8800011b7983 */ /* 0x000f280000300800 */
[----:B------:R1:W4:Y:S02]  /*16d30*/  @P2 LDG.E.U8 R39, desc[UR24][R4.64] ;  /* 0x0000001804272981 */ /* 0x000324000c1e1100 */
[----:B-1----:R-:W-:Y:S02]  /*16d40*/  @P2 IMAD.MOV.U32 R5, RZ, RZ, R25 ;  /* 0x000000ffff052224 */ /* 0x002fe400078e0019 */
[----:B------:R-:W4:Y:S01]  /*16d50*/  LDL.LU R25, [R1+0xb84] ;  /* 0x000b840001197983 */ /* 0x000f220000300800 */
[----:B------:R-:W-:Y:S01]  /*16d60*/  @P2 IMAD.MOV.U32 R4, RZ, RZ, R23 ;  /* 0x000000ffff042224 */ /* 0x000fe200078e0017 */
[----:B------:R-:W-:-:S02]  /*16d70*/  PRMT R37, RZ, 0x7610, R37 ;  /* 0x00007610ff257816 */ /* 0x000fc40000000025 */
[----:B------:R-:W4:Y:S04]  /*16d80*/  LDL.LU R23, [R1+0xb80] ;  /* 0x000b800001177983 */ /* 0x000f280000300800 */
[----:B------:R1:W4:Y:S02]  /*16d90*/  @P2 LDG.E.U8 R37, desc[UR24][R4.64] ;  /* 0x0000001804252981 */ /* 0x000324000c1e1100 */
[----:B-1----:R-:W-:Y:S02]  /*16da0*/  @P2 IMAD.MOV.U32 R5, RZ, RZ, R21 ;  /* 0x000000ffff052224 */ /* 0x002fe400078e0015 */
[----:B------:R-:W4:Y:S01]  /*16db0*/  LDL.LU R21, [R1+0xb7c] ;  /* 0x000b7c0001157983 */ /* 0x000f220000300800 */
[----:B------:R-:W-:Y:S01]  /*16dc0*/  PRMT R35, RZ, 0x7610, R35 ;  /* 0x00007610ff237816 */ /* 0x000fe20000000023 */
[----:B------:R-:W-:Y:S01]  /*16dd0*/  @P2 IMAD.MOV.U32 R4, RZ, RZ, R74 ;  /* 0x000000ffff042224 */ /* 0x000fe200078e004a */
[----:B------:R-:W-:Y:S01]  /*16de0*/  PRMT R31, RZ, 0x7610, R31 ;  /* 0x00007610ff1f7816 */ /* 0x000fe2000000001f */
[----:B------:R-:W4:Y:S04]  /*16df0*/  LDL.LU R74, [R1+0xb78] ;  /* 0x000b7800014a7983 */ /* 0x000f280000300800 */
[----:B------:R1:W4:Y:S01]  /*16e00*/  @P2 LDG.E.U8 R35, desc[UR24][R4.64] ;  /* 0x0000001804232981 */ /* 0x000322000c1e1100 */
[----:B---3--:R-:W-:Y:S01]  /*16e10*/  PRMT R33, RZ, 0x7610, R33 ;  /* 0x00007610ff217816 */ /* 0x008fe20000000021 */
[----:B-1----:R-:W-:-:S02]  /*16e20*/  @P2 IMAD.MOV.U32 R4, RZ, RZ, R0 ;  /* 0x000000ffff042224 */ /* 0x002fc400078e0000 */
[----:B------:R-:W-:Y:S01]  /*16e30*/  @P2 IMAD.MOV.U32 R5, RZ, RZ, R10 ;  /* 0x000000ffff052224 */ /* 0x000fe200078e000a */
[----:B------:R-:W-:Y:S01]  /*16e40*/  PRMT R19, RZ, 0x7610, R19 ;  /* 0x00007610ff137816 */ /* 0x000fe20000000013 */
[----:B------:R-:W3:Y:S04]  /*16e50*/  LDL.LU R10, [R1+0xb74] ;  /* 0x000b7400010a7983 */ /* 0x000ee80000300800 */
[----:B------:R1:W3:Y:S01]  /*16e60*/  @P2 LDG.E.U8 R33, desc[UR24][R4.64] ;  /* 0x0000001804212981 */ /* 0x0002e2000c1e1100 */
[----:B------:R-:W-:Y:S02]  /*16e70*/  PRMT R72, RZ, 0x7610, R72 ;  /* 0x00007610ff487816 */ /* 0x000fe40000000048 */
[----:B------:R-:W-:Y:S01]  /*16e80*/  PRMT R70, RZ, 0x7610, R70 ;  /* 0x00007610ff467816 */ /* 0x000fe20000000046 */
[----:B------:R-:W3:Y:S01]  /*16e90*/  LDL.LU R0, [R1+0xb70] ;  /* 0x000b700001007983 */ /* 0x000ee20000300800 */
[----:B-1----:R-:W-:-:S02]  /*16ea0*/  @P2 IMAD.MOV.U32 R4, RZ, RZ, R2 ;  /* 0x000000ffff042224 */ /* 0x002fc400078e0002 */
[----:B------:R-:W-:Y:S01]  /*16eb0*/  @P2 IMAD.MOV.U32 R5, RZ, RZ, R117 ;  /* 0x000000ffff052224 */ /* 0x000fe200078e0075 */
[----:B------:R-:W-:Y:S01]  /*16ec0*/  PRMT R69, RZ, 0x7610, R69 ;  /* 0x00007610ff457816 */ /* 0x000fe20000000045 */
[----:B------:R-:W3:Y:S04]  /*16ed0*/  LDL.LU R117, [R1+0xb6c] ;  /* 0x000b6c0001757983 */ /* 0x000ee80000300800 */
[----:B------:R1:W3:Y:S02]  /*16ee0*/  @P2 LDG.E.U8 R31, desc[UR24][R4.64] ;  /* 0x00000018041f2981 */ /* 0x0002e4000c1e1100 */
[----:B-1----:R-:W-:Y:S02]  /*16ef0*/  @P2 IMAD.MOV.U32 R4, RZ, RZ, R164 ;  /* 0x000000ffff042224 */ /* 0x002fe400078e00a4 */
[----:B------:R-:W-:Y:S01]  /*16f00*/  @P2 IMAD.MOV.U32 R5, RZ, RZ, R165 ;  /* 0x000000ffff052224 */ /* 0x000fe200078e00a5 */
[----:B--2---:R-:W-:-:S06]  /*16f10*/  PRMT R29, RZ, 0x7610, R29 ;  /* 0x00007610ff1d7816 */ /* 0x004fcc000000001d */
[----:B------:R1:W2:Y:S02]  /*16f20*/  @P2 LDG.E.U8 R29, desc[UR24][R4.64] ;  /* 0x00000018041d2981 */ /* 0x0002a4000c1e1100 */
[----:B-1----:R-:W-:Y:S02]  /*16f30*/  @P2 IMAD.MOV.U32 R4, RZ, RZ, R162 ;  /* 0x000000ffff042224 */ /* 0x002fe400078e00a2 */
[----:B------:R-:W-:Y:S01]  /*16f40*/  @P2 IMAD.MOV.U32 R5, RZ, RZ, R163 ;  /* 0x000000ffff052224 */ /* 0x000fe200078e00a3 */
[----:B----4-:R-:W-:-:S06]  /*16f50*/  PRMT R27, RZ, 0x7610, R27 ;  /* 0x00007610ff1b7816 */ /* 0x010fcc000000001b */
[----:B------:R1:W4:Y:S01]  /*16f60*/  @P2 LDG.E.U8 R27, desc[UR24][R4.64] ;  /* 0x00000018041b2981 */ /* 0x000322000c1e1100 */
[----:B------:R-:W-:Y:S01]  /*16f70*/  PRMT R25, RZ, 0x7610, R25 ;  /* 0x00007610ff197816 */ /* 0x000fe20000000019 */
[----:B-1----:R-:W-:Y:S02]  /*16f80*/  @P2 IMAD.MOV.U32 R4, RZ, RZ, R160 ;  /* 0x000000ffff042224 */ /* 0x002fe400078e00a0 */
[----:B------:R-:W-:Y:S01]  /*16f90*/  @P2 IMAD.MOV.U32 R5, RZ, RZ, R161 ;  /* 0x000000ffff052224 */ /* 0x000fe200078e00a1 */
[----:B------:R-:W-:-:S04]  /*16fa0*/  PRMT R23, RZ, 0x7610, R23 ;  /* 0x00007610ff177816 */ /* 0x000fc80000000017 */
[----:B------:R1:W2:Y:S02]  /*16fb0*/  @P2 LDG.E.U8 R25, desc[UR24][R4.64] ;  /* 0x0000001804192981 */ /* 0x0002a4000c1e1100 */
[----:B-1----:R-:W-:Y:S02]  /*16fc0*/  @P2 IMAD.MOV.U32 R4, RZ, RZ, R158 ;  /* 0x000000ffff042224 */ /* 0x002fe400078e009e */
[----:B------:R-:W-:Y:S01]  /*16fd0*/  @P2 IMAD.MOV.U32 R5, RZ, RZ, R159 ;  /* 0x000000ffff052224 */ /* 0x000fe200078e009f */
[----:B------:R-:W-:Y:S01]  /*16fe0*/  PRMT R21, RZ, 0x7610, R21 ;  /* 0x00007610ff157816 */ /* 0x000fe20000000015 */
[----:B------:R-:W2:Y:S04]  /*16ff0*/  LDL R158, [R1+0x994] ;  /* 0x00099400019e7983 */ /* 0x000ea80000100800 */
[----:B------:R1:W2:Y:S02]  /*17000*/  @P2 LDG.E.U8 R23, desc[UR24][R4.64] ;  /* 0x0000001804172981 */ /* 0x0002a4000c1e1100 */
[----:B-1----:R-:W-:-:S02]  /*17010*/  @P2 IMAD.MOV.U32 R4, RZ, RZ, R156 ;  /* 0x000000ffff042224 */ /* 0x002fc400078e009c */
[----:B------:R-:W-:-:S05]  /*17020*/  @P2 IMAD.MOV.U32 R5, RZ, RZ, R157 ;  /* 0x000000ffff052224 */ /* 0x000fca00078e009d */
[----:B------:R1:W2:Y:S02]  /*17030*/  @P2 LDG.E.U8 R21, desc[UR24][R4.64] ;  /* 0x0000001804152981 */ /* 0x0002a4000c1e1100 */
[----:B-1----:R-:W-:Y:S02]  /*17040*/  @P2 IMAD.MOV.U32 R4, RZ, RZ, R154 ;  /* 0x000000ffff042224 */ /* 0x002fe400078e009a */
[----:B------:R-:W-:-:S05]  /*17050*/  @P2 IMAD.MOV.U32 R5, RZ, RZ, R155 ;  /* 0x000000ffff052224 */ /* 0x000fca00078e009b */
[----:B------:R1:W2:Y:S01]  /*17060*/  @P2 LDG.E.U8 R19, desc[UR24][R4.64] ;  /* 0x0000001804132981 */ /* 0x0002a2000c1e1100 */
[----:B------:R-:W-:Y:S01]  /*17070*/  PRMT R71, RZ, 0x7610, R71 ;  /* 0x00007610ff477816 */ /* 0x000fe20000000047 */
[----:B-1----:R-:W-:Y:S02]  /*17080*/  @P2 IMAD.MOV.U32 R4, RZ, RZ, R152 ;  /* 0x000000ffff042224 */ /* 0x002fe400078e0098 */
[----:B------:R-:W-:-:S05]  /*17090*/  @P2 IMAD.MOV.U32 R5, RZ, RZ, R153 ;  /* 0x000000ffff052224 */ /* 0x000fca00078e0099 */
[----:B------:R1:W2:Y:S02]  /*170a0*/  @P2 LDG.E.U8 R72, desc[UR24][R4.64] ;  /* 0x0000001804482981 */ /* 0x0002a4000c1e1100 */
[----:B-1----:R-:W-:Y:S02]  /*170b0*/  @P2 IMAD.MOV.U32 R4, RZ, RZ, R150 ;  /* 0x000000ffff042224 */ /* 0x002fe400078e0096 */
[----:B------:R-:W-:Y:S02]  /*170c0*/  @P2 IMAD.MOV.U32 R5, RZ, RZ, R151 ;  /* 0x000000ffff052224 */ /* 0x000fe400078e0097 */
[----:B------:R-:W2:Y:S04]  /*170d0*/  LDL R151, [R1+0x998] ;  /* 0x0009980001977983 */ /* 0x000ea80000100800 */
[----:B------:R1:W2:Y:S04]  /*170e0*/  @P2 LDG.E.U8 R71, desc[UR24][R4.64] ;  /* 0x0000001804472981 */ /* 0x0002a8000c1e1100 */
[----:B------:R-:W2:Y:S01]  /*170f0*/  LDL.LU R152, [R1+0x264] ;  /* 0x0002640001987983 */ /* 0x000ea20000300800 */
[----:B-1----:R-:W-:-:S02]  /*17100*/  @P2 IMAD.MOV.U32 R4, RZ, RZ, R148 ;  /* 0x000000ffff042224 */ /* 0x002fc400078e0094 */
[----:B------:R-:W-:-:S05]  /*17110*/  @P2 IMAD.MOV.U32 R5, RZ, RZ, R149 ;  /* 0x000000ffff052224 */ /* 0x000fca00078e0095 */
[----:B------:R1:W2:Y:S02]  /*17120*/  @P2 LDG.E.U8 R70, desc[UR24][R4.64] ;  /* 0x0000001804462981 */ /* 0x0002a4000c1e1100 */
[----:B-1----:R-:W-:Y:S02]  /*17130*/  @P2 IMAD.MOV.U32 R4, RZ, RZ, R146 ;  /* 0x000000ffff042224 */ /* 0x002fe400078e0092 */
[----:B------:R-:W-:-:S05]  /*17140*/  @P2 IMAD.MOV.U32 R5, RZ, RZ, R147 ;  /* 0x000000ffff052224 */ /* 0x000fca00078e0093 */
[----:B------:R1:W2:Y:S02]  /*17150*/  @P2 LDG.E.U8 R69, desc[UR24][R4.64] ;  /* 0x0000001804452981 */ /* 0x0002a4000c1e1100 */
[----:B-1----:R-:W-:Y:S02]  /*17160*/  @P2 IMAD.MOV.U32 R4, RZ, RZ, R143 ;  /* 0x000000ffff042224 */ /* 0x002fe400078e008f */
[----:B------:R-:W-:Y:S01]  /*17170*/  @P2 IMAD.MOV.U32 R5, RZ, RZ, R144 ;  /* 0x000000ffff052224 */ /* 0x000fe200078e0090 */
[----:B------:R-:W2:Y:S04]  /*17180*/  LDL.LU R143, [R1+0x268] ;  /* 0x00026800018f7983 */ /* 0x000ea80000300800 */
[----:B------:R-:W2:Y:S04]  /*17190*/  LDL.LU R144, [R1+0x26c] ;  /* 0x00026c0001907983 */ /* 0x000ea80000300800 */
[----:B------:R-:W2:Y:S04]  /*171a0*/  LDL.LU R163, [R1+0x270] ;  /* 0x0002700001a37983 */ /* 0x000ea80000300800 */
[----:B------:R-:W2:Y:S04]  /*171b0*/  LDL.LU R164, [R1+0x274] ;  /* 0x0002740001a47983 */ /* 0x000ea80000300800 */
[----:B------:R-:W2:Y:S04]  /*171c0*/  LDL.LU R155, [R1+0x278] ;  /* 0x00027800019b7983 */ /* 0x000ea80000300800 */
[----:B------:R-:W2:Y:S04]  /*171d0*/  LDL.LU R156, [R1+0x294] ;  /* 0x00029400019c7983 */ /* 0x000ea80000300800 */
[----:B------:R-:W4:Y:S04]  /*171e0*/  LDL.LU R149, [R1+0x298] ;  /* 0x0002980001957983 */ /* 0x000f280000300800 */
[----:B------:R-:W4:Y:S01]  /*171f0*/  LDL.LU R150, [R1+0x29c] ;  /* 0x00029c0001967983 */ /* 0x000f220000300800 */
[----:B------:R-:W-:-:S02]  /*17200*/  PRMT R79, RZ, 0x7610, R79 ;  /* 0x00007610ff4f7816 */ /* 0x000fc4000000004f */
[----:B------:R-:W-:-:S04]  /*17210*/  PRMT R78, RZ, 0x7610, R78 ;  /* 0x00007610ff4e7816 */ /* 0x000fc8000000004e */
[----:B------:R1:W4:Y:S01]  /*17220*/  @P2 LDG.E.U8 R79, desc[UR24][R4.64] ;  /* 0x00000018044f2981 */ /* 0x000322000c1e1100 */
[----:B------:R-:W-:Y:S01]  /*17230*/  PRMT R77, RZ, 0x7610, R77 ;  /* 0x00007610ff4d7816 */ /* 0x000fe2000000004d */
[----:B-1----:R-:W-:Y:S02]  /*17240*/  @P2 IMAD.MOV.U32 R4, RZ, RZ, R141 ;  /* 0x000000ffff042224 */ /* 0x002fe400078e008d */
[----:B------:R-:W-:Y:S01]  /*17250*/  @P2 IMAD.MOV.U32 R5, RZ, RZ, R142 ;  /* 0x000000ffff052224 */ /* 0x000fe200078e008e */
[----:B------:R-:W4:Y:S04]  /*17260*/  LDL.LU R141, [R1+0x2a0] ;  /* 0x0002a000018d7983 */ /* 0x000f280000300800 */
[----:B------:R1:W4:Y:S01]  /*17270*/  @P2 LDG.E.U8 R78, desc[UR24][R4.64] ;  /* 0x00000018044e2981 */ /* 0x000322000c1e1100 */
[----:B------:R-:W-:-:S03]  /*17280*/  PRMT R76, RZ, 0x7610, R76 ;  /* 0x00007610ff4c7816 */ /* 0x000fc6000000004c */
[----:B------:R-:W4:Y:S01]  /*17290*/  LDL.LU R142, [R1+0x2a4] ;  /* 0x0002a400018e7983 */ /* 0x000f220000300800 */
[----:B-1----:R-:W-:Y:S02]  /*172a0*/  @P2 IMAD.MOV.U32 R4, RZ, RZ, R102 ;  /* 0x000000ffff042224 */ /* 0x002fe400078e0066 */
[----:B------:R-:W-:Y:S02]  /*172b0*/  @P2 IMAD.MOV.U32 R5, RZ, RZ, R145 ;  /* 0x000000ffff052224 */ /* 0x000fe400078e0091 */
[----:B---3--:R-:W-:-:S03]  /*172c0*/  @!P6 IMAD.MOV R117, RZ, RZ, -R117 ;  /* 0x000000ffff75e224 */ /* 0x008fc600078e0a75 */
[----:B------:R1:W3:Y:S02]  /*172d0*/  @P2 LDG.E.U8 R77, desc[UR24][R4.64] ;  /* 0x00000018044d2981 */ /* 0x0002e4000c1e1100 */
[----:B-1----:R-:W-:Y:S02]  /*172e0*/  @P2 IMAD.MOV.U32 R4, RZ, RZ, R96 ;  /* 0x000000ffff042224 */ /* 0x002fe400078e0060 */
[----:B------:R-:W-:Y:S01]  /*172f0*/  @P2 IMAD.MOV.U32 R5, RZ, RZ, R100 ;  /* 0x000000ffff052224 */ /* 0x000fe200078e0064 */
[----:B------:R-:W-:Y:S04]  /*17300*/  STL [R1+0xae8], R117 ;  /* 0x000ae87501007387 */ /* 0x000fe80000100800 */
[----:B------:R1:W3:Y:S02]  /*17310*/  @P2 LDG.E.U8 R76, desc[UR24][R4.64] ;  /* 0x00000018044c2981 */ /* 0x0002e4000c1e1100 */
[----:B-1----:R-:W-:Y:S01]  /*17320*/  @P2 IMAD.MOV.U32 R4, RZ, RZ, R85 ;  /* 0x000000ffff042224 */ /* 0x002fe200078e0055 */
[----:B--2---:R-:W-:-:S02]  /*17330*/  SEL R85, R10, R156, !P3 ;  /* 0x0000009c0a557207 */ /* 0x004fc40005800000 */
[----:B------:R-:W2:Y:S01]  /*17340*/  LDL.LU R156, [R1+0x2a8] ;  /* 0x0002a800019c7983 */ /* 0x000ea20000300800 */
[----:B------:R-:W-:Y:S01]  /*17350*/  PRMT R75, RZ, 0x7610, R75 ;  /* 0x00007610ff4b7816 */ /* 0x000fe2000000004b */
[----:B------:R-:W-:Y:S01]  /*17360*/  @P2 IMAD.MOV.U32 R5, RZ, RZ, R91 ;  /* 0x000000ffff052224 */ /* 0x000fe200078e005b */
[----:B------:R-:W-:-:S04]  /*17370*/  PRMT R74, RZ, 0x7610, R74 ;  /* 0x00007610ff4a7816 */ /* 0x000fc8000000004a */
[----:B------:R1:W3:Y:S01]  /*17380*/  @P2 LDG.E.U8 R75, desc[UR24][R4.64] ;  /* 0x00000018044b2981 */ /* 0x0002e2000c1e1100 */
[----:B------:R-:W-:Y:S01]  /*17390*/  PRMT R73, RZ, 0x7610, R73 ;  /* 0x00007610ff497816 */ /* 0x000fe20000000049 */
[----:B-1----:R-:W-:Y:S02]  /*173a0*/  @P2 IMAD.MOV.U32 R4, RZ, RZ, R14 ;  /* 0x000000ffff042224 */ /* 0x002fe400078e000e */
[----:B------:R-:W-:Y:S01]  /*173b0*/  @P2 IMAD.MOV.U32 R5, RZ, RZ, R83 ;  /* 0x000000ffff052224 */ /* 0x000fe200078e0053 */
[----:B------:R-:W-:-:S04]  /*173c0*/  SEL R14, R10, R152, !P3 ;  /* 0x000000980a0e7207 */ /* 0x000fc80005800000 */
[----:B------:R1:W3:Y:S01]  /*173d0*/  @P2 LDG.E.U8 R74, desc[UR24][R4.64] ;  /* 0x00000018044a2981 */ /* 0x0002e2000c1e1100 */
[----:B------:R-:W-:Y:S01]  /*173e0*/  PRMT R68, RZ, 0x7610, R68 ;  /* 0x00007610ff447816 */ /* 0x000fe20000000044 */
[----:B------:R-:W-:Y:S02]  /*173f0*/  IMAD R14, R14, UR6, RZ ;  /* 0x000000060e0e7c24 */ /* 0x000fe4000f8e02ff */
[----:B-1----:R-:W-:Y:S02]  /*17400*/  @P2 IMAD.MOV.U32 R4, RZ, RZ, R13 ;  /* 0x000000ffff042224 */ /* 0x002fe400078e000d */
[----:B------:R-:W-:-:S05]  /*17410*/  @P2 IMAD.MOV.U32 R5, RZ, RZ, R12 ;  /* 0x000000ffff052224 */ /* 0x000fca00078e000c */
[----:B------:R1:W3:Y:S01]  /*17420*/  @P2 LDG.E.U8 R73, desc[UR24][R4.64] ;  /* 0x0000001804492981 */ /* 0x0002e2000c1e1100 */
[----:B------:R-:W-:Y:S01]  /*17430*/  SEL R13, R10, R143, !P3 ;  /* 0x0000008f0a0d7207 */ /* 0x000fe20005800000 */
[----:B-1----:R-:W-:Y:S02]  /*17440*/  @P0 IMAD.MOV.U32 R4, RZ, RZ, R151 ;  /* 0x000000ffff040224 */ /* 0x002fe400078e0097 */
[----:B------:R-:W-:-:S05]  /*17450*/  @P0 IMAD.MOV.U32 R5, RZ, RZ, R158 ;  /* 0x000000ffff050224 */ /* 0x000fca00078e009e */
[----:B------:R1:W3:Y:S01]  /*17460*/  @P0 LDG.E.U8 R68, desc[UR24][R4.64] ;  /* 0x0000001804440981 */ /* 0x0002e2000c1e1100 */
[----:B0-----:R-:W-:Y:S01]  /*17470*/  IADD3 R114, P0, PT, R14, R7, RZ ;  /* 0x000000070e727210 */ /* 0x001fe20007f1e0ff */
[----:B------:R-:W-:Y:S01]  /*17480*/  IMAD R13, R13, UR6, RZ ;  /* 0x000000060d0d7c24 */ /* 0x000fe2000f8e02ff */
[C---:B----4-:R-:W-:Y:S02]  /*17490*/  SEL R91, R10.reuse, R149, !P3 ;  /* 0x000000950a5b7207 */ /* 0x050fe40005800000 */
[----:B------:R-:W-:Y:S01]  /*174a0*/  SEL R12, R10, R144, !P3 ;  /* 0x000000900a0c7207 */ /* 0x000fe20005800000 */
[----:B------:R-:W-:Y:S01]  /*174b0*/  STL [R1+0x188], R114 ;  /* 0x0001887201007387 */ /* 0x000fe20000100800 */
[----:B------:R-:W-:-:S03]  /*174c0*/  IADD3 R11, P6, PT, R13, R7, RZ ;  /* 0x000000070d0b7210 */ /* 0x000fc60007fde0ff */
[----:B------:R-:W4:Y:S01]  /*174d0*/  LDL.LU R149, [R1+0x2ac] ;  /* 0x0002ac0001957983 */ /* 0x000f220000300800 */
[----:B------:R-:W-:Y:S01]  /*174e0*/  IMAD R12, R12, UR6, RZ ;  /* 0x000000060c0c7c24 */ /* 0x000fe2000f8e02ff */
[C---:B-1----:R-:W-:Y:S02]  /*174f0*/  SEL R5, R10.reuse, R163, !P3 ;  /* 0x000000a30a057207 */ /* 0x042fe40005800000 */
[----:B------:R0:W-:Y:S01]  /*17500*/  STL [R1+0x190], R11 ;  /* 0x0001900b01007387 */ /* 0x0001e20000100800 */
[C---:B------:R-:W-:Y:S02]  /*17510*/  SEL R4, R10.reuse, R164, !P3 ;  /* 0x000000a40a047207 */ /* 0x040fe40005800000 */
[----:B------:R-:W-:Y:S01]  /*17520*/  IMAD R5, R5, UR6, RZ ;  /* 0x0000000605057c24 */ /* 0x000fe2000f8e02ff */
[----:B------:R-:W-:Y:S02]  /*17530*/  SEL R83, R10, R155, !P3 ;  /* 0x0000009b0a537207 */ /* 0x000fe40005800000 */
[----:B0-----:R-:W-:-:S02]  /*17540*/  LEA.HI.X.SX32 R11, R14, R6, 0x1, P0 ;  /* 0x000000060e0b7211 */ /* 0x001fc400000f0eff */
[----:B------:R-:W-:Y:S02]  /*17550*/  IADD3 R14, P0, PT, R12, R7, RZ ;  /* 0x000000070c0e7210 */ /* 0x000fe40007f1e0ff */
[----:B------:R-:W-:Y:S01]  /*17560*/  LEA.HI.X.SX32 R13, R13, R6, 0x1, P6 ;  /* 0x000000060d0d7211 */ /* 0x000fe200030f0eff */
[----:B------:R0:W-:Y:S01]  /*17570*/  STL [R1+0x184], R11 ;  /* 0x0001840b01007387 */ /* 0x0001e20000100800 */
[----:B------:R-:W-:Y:S01]  /*17580*/  SEL R96, R10, R150, !P3 ;  /* 0x000000960a607207 */ /* 0x000fe20005800000 */
[----:B------:R-:W-:Y:S02]  /*17590*/  IMAD R4, R4, UR6, RZ ;  /* 0x0000000604047c24 */ /* 0x000fe4000f8e02ff */
[----:B------:R-:W-:Y:S01]  /*175a0*/  STL [R1+0x198], R14 ;  /* 0x0001980e01007387 */ /* 0x000fe20000100800 */
[----:B------:R-:W-:-:S03]  /*175b0*/  IMAD R83, R83, UR6, RZ ;  /* 0x0000000653537c24 */ /* 0x000fc6000f8e02ff */
[----:B------:R-:W3:Y:S01]  /*175c0*/  LDL.LU R150, [R1+0x2b0] ;  /* 0x0002b00001967983 */ /* 0x000ee20000300800 */
[----:B0-----:R-:W-:-:S03]  /*175d0*/  IADD3 R11, P6, PT, R5, R7, RZ ;  /* 0x00000007050b7210 */ /* 0x001fc60007fde0ff */
[----:B------:R0:W-:Y:S01]  /*175e0*/  STL [R1+0x18c], R13 ;  /* 0x00018c0d01007387 */ /* 0x0001e20000100800 */
[----:B------:R-:W-:-:S03]  /*175f0*/  IMAD R85, R85, UR6, RZ ;  /* 0x0000000655557c24 */ /* 0x000fc6000f8e02ff */
[----:B------:R1:W-:Y:S01]  /*17600*/  STL [R1+0x1c8], R11 ;  /* 0x0001c80b01007387 */ /* 0x0003e20000100800 */
[-C--:B0-----:R-:W-:Y:S02]  /*17610*/  LEA.HI.X.SX32 R13, R12, R6.reuse, 0x1, P0 ;  /* 0x000000060c0d7211 */ /* 0x081fe400000f0eff */
[CC--:B------:R-:W-:Y:S02]  /*17620*/  IADD3 R12, P0, PT, R4.reuse, R7.reuse, RZ ;  /* 0x00000007040c7210 */ /* 0x0c0fe40007f1e0ff */
[-C--:B-1----:R-:W-:Y:S02]  /*17630*/  LEA.HI.X.SX32 R11, R5, R6.reuse, 0x1, P6 ;  /* 0x00000006050b7211 */ /* 0x082fe400030f0eff */
[----:B------:R-:W-:Y:S01]  /*17640*/  IADD3 R5, P6, PT, R83, R7, RZ ;  /* 0x0000000753057210 */ /* 0x000fe20007fde0ff */
[----:B------:R-:W-:Y:S01]  /*17650*/  STL [R1+0x194], R13 ;  /* 0x0001940d01007387 */ /* 0x000fe20000100800 */
[----:B------:R-:W-:Y:S01]  /*17660*/  LEA.HI.X.SX32 R4, R4, R6, 0x1, P0 ;  /* 0x0000000604047211 */ /* 0x000fe200000f0eff */
[----:B------:R-:W-:-:S02]  /*17670*/  IMAD R91, R91, UR6, RZ ;  /* 0x000000065b5b7c24 */ /* 0x000fc4000f8e02ff */
[----:B------:R-:W-:Y:S01]  /*17680*/  STL [R1+0x1d0], R12 ;  /* 0x0001d00c01007387 */ /* 0x000fe20000100800 */
[----:B------:R-:W-:-:S03]  /*17690*/  SEL R100, R10, R141, !P3 ;  /* 0x0000008d0a647207 */ /* 0x000fc60005800000 */
[----:B------:R0:W-:Y:S04]  /*176a0*/  STL [R1+0x1c4], R11 ;  /* 0x0001c40b01007387 */ /* 0x0001e80000100800 */
[----:B------:R1:W-:Y:S04]  /*176b0*/  STL [R1+0x1d8], R5 ;  /* 0x0001d80501007387 */ /* 0x0003e80000100800 */
[----:B------:R-:W3:Y:S01]  /*176c0*/  LDL.LU R141, [R1+0x2b4] ;  /* 0x0002b400018d7983 */ /* 0x000ee20000300800 */
[----:B0-----:R-:W-:-:S03]  /*176d0*/  IADD3 R11, P0, PT, R85, R7, RZ ;  /* 0x00000007550b7210 */ /* 0x001fc60007f1e0ff */
[----:B------:R0:W-:Y:S01]  /*176e0*/  STL [R1+0x1cc], R4 ;  /* 0x0001cc0401007387 */ /* 0x0001e20000100800 */
[----:B-1----:R-:W-:-:S03]  /*176f0*/  LEA.HI.X.SX32 R5, R83, R6, 0x1, P6 ;  /* 0x0000000653057211 */ /* 0x002fc600030f0eff */
[----:B------:R-:W-:Y:S01]  /*17700*/  STL [R1+0x228], R11 ;  /* 0x0002280b01007387 */ /* 0x000fe20000100800 */
[----:B------:R-:W-:Y:S01]  /*17710*/  IMAD R96, R96, UR6, RZ ;  /* 0x0000000660607c24 */ /* 0x000fe2000f8e02ff */
[----:B0-----:R-:W-:Y:S02]  /*17720*/  IADD3 R4, P6, PT, R91, R7, RZ ;  /* 0x000000075b047210 */ /* 0x001fe40007fde0ff */
[----:B------:R0:W-:Y:S01]  /*17730*/  STL [R1+0x1d4], R5 ;  /* 0x0001d40501007387 */ /* 0x0001e20000100800 */
[----:B------:R-:W-:-:S03]  /*17740*/  SEL R102, R10, R142, !P3 ;  /* 0x0000008e0a667207 */ /* 0x000fc60005800000 */
[----:B------:R1:W-:Y:S04]  /*17750*/  STL [R1+0x230], R4 ;  /* 0x0002300401007387 */ /* 0x0003e80000100800 */
[----:B------:R-:W3:Y:S01]  /*17760*/  LDL.LU R142, [R1+0x2b8] ;  /* 0x0002b800018e7983 */ /* 0x000ee20000300800 */
[----:B0-----:R-:W-:Y:S02]  /*17770*/  LEA.HI.X.SX32 R5, R85, R6, 0x1, P0 ;  /* 0x0000000655057211 */ /* 0x001fe400000f0eff */
[----:B-1----:R-:W-:-:S03]  /*17780*/  IADD3 R4, P0, PT, R96, R7, RZ ;  /* 0x0000000760047210 */ /* 0x002fc60007f1e0ff */
[----:B------:R0:W-:Y:S04]  /*17790*/  STL [R1+0x204], R5 ;  /* 0x0002040501007387 */ /* 0x0001e80000100800 */
[----:B------:R2:W-:Y:S01]  /*177a0*/  STL [R1+0x238], R4 ;  /* 0x0002380401007387 */ /* 0x0005e20000100800 */
[----:B0-----:R-:W-:-:S05]  /*177b0*/  LEA.HI.X.SX32 R5, R91, R6, 0x1, P6 ;  /* 0x000000065b057211 */ /* 0x001fca00030f0eff */
[----:B------:R0:W-:Y:S01]  /*177c0*/  STL [R1+0x22c], R5 ;  /* 0x00022c0501007387 */ /* 0x0001e20000100800 */
[----:B--2---:R-:W-:-:S03]  /*177d0*/  SEL R4, R10, R156, !P3 ;  /* 0x0000009c0a047207 */ /* 0x004fc60005800000 */
[----:B------:R-:W2:Y:S01]  /*177e0*/  LDL.LU R156, [R1+0x2bc] ;  /* 0x0002bc00019c7983 */ /* 0x000ea20000300800 */
[----:B------:R-:W-:Y:S01]  /*177f0*/  IMAD R100, R100, UR6, RZ ;  /* 0x0000000664647c24 */ /* 0x000fe2000f8e02ff */
[----:B0-----:R-:W-:-:S04]  /*17800*/  LEA.HI.X.SX32 R5, R96, R6, 0x1, P0 ;  /* 0x0000000660057211 */ /* 0x001fc800000f0eff */
[----:B------:R-:W-:Y:S01]  /*17810*/  IADD3 R11, P0, PT, R100, R7, RZ ;  /* 0x00000007640b7210 */ /* 0x000fe20007f1e0ff */
[----:B------:R-:W-:Y:S01]  /*17820*/  STL [R1+0xaf8], R96 ;  /* 0x000af86001007387 */ /* 0x000fe20000100800 */
[----:B------:R-:W-:-:S03]  /*17830*/  VIADD R3, R0, 0xdd ;  /* 0x000000dd00037836 */ /* 0x000fc60000000000 */
[----:B------:R4:W-:Y:S04]  /*17840*/  STL [R1+0x234], R5 ;  /* 0x0002340501007387 */ /* 0x0009e80000100800 */
[----:B------:R-:W-:Y:S01]  /*17850*/  STL [R1+0x268], R11 ;  /* 0x0002680b01007387 */ /* 0x000fe20000100800 */
[----:B------:R-:W-:Y:S01]  /*17860*/  IMAD R102, R102, UR6, RZ ;  /* 0x0000000666667c24 */ /* 0x000fe2000f8e02ff */
[----:B------:R-:W-:Y:S01]  /*17870*/  ISETP.GE.AND P6, PT, R3, RZ, PT ;  /* 0x000000ff0300720c */ /* 0x000fe20003fc6270 */
[----:B------:R-:W-:Y:S01]  /*17880*/  IMAD R13, R4, UR6, RZ ;  /* 0x00000006040d7c24 */ /* 0x000fe2000f8e02ff */
[----:B------:R-:W-:Y:S02]  /*17890*/  IABS R12, R3 ;  /* 0x00000003000c7213 */ /* 0x000fe40000000000 */
[----:B------:R-:W-:-:S02]  /*178a0*/  LEA.HI.X.SX32 R3, R100, R6, 0x1, P0 ;  /* 0x0000000664037211 */ /* 0x000fc400000f0eff */
[----:B------:R-:W-:Y:S02]  /*178b0*/  IADD3 R4, P0, PT, R102, R7, RZ ;  /* 0x0000000766047210 */ /* 0x000fe40007f1e0ff */
[----:B----4-:R-:W-:Y:S02]  /*178c0*/  SEL R5, R10, R149, !P3 ;  /* 0x000000950a057207 */ /* 0x010fe40005800000 */
[----:B------:R-:W4:Y:S04]  /*178d0*/  LDL.LU R149, [R1+0x2c0] ;  /* 0x0002c00001957983 */ /* 0x000f280000300800 */
[----:B------:R-:W-:Y:S04]  /*178e0*/  STL [R1+0xafc], R100 ;  /* 0x000afc6401007387 */ /* 0x000fe80000100800 */
[----:B------:R-:W-:Y:S04]  /*178f0*/  STL [R1+0x264], R3 ;  /* 0x0002640301007387 */ /* 0x000fe80000100800 */
[----:B------:R0:W-:Y:S02]  /*17900*/  STL [R1+0x270], R4 ;  /* 0x0002700401007387 */ /* 0x0001e40000100800 */
[----:B0-----:R-:W-:-:S02]  /*17910*/  LEA.HI.X.SX32 R4, R102, R6, 0x1, P0 ;  /* 0x0000000666047211 */ /* 0x001fc400000f0eff */
[----:B------:R-:W-:Y:S02]  /*17920*/  IADD3 R11, P0, PT, R13, R7, RZ ;  /* 0x000000070d0b7210 */ /* 0x000fe40007f1e0ff */
[----:B---3--:R-:W-:Y:S02]  /*17930*/  SEL R3, R10, R150, !P3 ;  /* 0x000000960a037207 */ /* 0x008fe40005800000 */
[----:B------:R-:W3:Y:S04]  /*17940*/  LDL.LU R150, [R1+0x2c4] ;  /* 0x0002c40001967983 */ /* 0x000ee80000300800 */
[----:B------:R-:W-:Y:S04]  /*17950*/  STL [R1+0xb00], R102 ;  /* 0x000b006601007387 */ /* 0x000fe80000100800 */
[----:B------:R-:W-:Y:S04]  /*17960*/  STL [R1+0x26c], R4 ;  /* 0x00026c0401007387 */ /* 0x000fe80000100800 */
[----:B------:R0:W-:Y:S04]  /*17970*/  STL [R1+0x278], R11 ;  /* 0x0002780b01007387 */ /* 0x0001e80000100800 */
[----:B------:R-:W3:Y:S01]  /*17980*/  LDL.LU R155, [R1+0x2c8] ;  /* 0x0002c800019b7983 */ /* 0x000ee20000300800 */
[----:B------:R-:W-:-:S02]  /*17990*/  IMAD R14, R5, UR6, RZ ;  /* 0x00000006050e7c24 */ /* 0x000fc4000f8e02ff */
[----:B------:R-:W-:Y:S01]  /*179a0*/  IMAD R83, R3, UR6, RZ ;  /* 0x0000000603537c24 */ /* 0x000fe2000f8e02ff */
[----:B0-----:R-:W-:Y:S02]  /*179b0*/  LEA.HI.X.SX32 R11, R13, R6, 0x1, P0 ;  /* 0x000000060d0b7211 */ /* 0x001fe400000f0eff */
[----:B------:R-:W-:Y:S01]  /*179c0*/  IADD3 R3, P0, PT, R14, R7, RZ ;  /* 0x000000070e037210 */ /* 0x000fe20007f1e0ff */
[----:B------:R-:W-:Y:S01]  /*179d0*/  IMAD.HI.U32 R5, R9, R12, RZ ;  /* 0x0000000c09057227 */ /* 0x000fe200078e00ff */
[----:B------:R-:W-:Y:S02]  /*179e0*/  SEL R4, R10, R141, !P3 ;  /* 0x0000008d0a047207 */ /* 0x000fe40005800000 */
[----:B------:R-:W3:Y:S01]  /*179f0*/  LDL.LU R141, [R1+0x2cc] ;  /* 0x0002cc00018d7983 */ /* 0x000ee20000300800 */
[----:B------:R-:W-:-:S03]  /*17a00*/  IMAD.MOV R5, RZ, RZ, -R5 ;  /* 0x000000ffff057224 */ /* 0x000fc600078e0a05 */
[----:B------:R-:W-:Y:S01]  /*17a10*/  STL [R1+0x274], R11 ;  /* 0x0002740b01007387 */ /* 0x000fe20000100800 */
[----:B------:R-:W-:-:S03]  /*17a20*/  IMAD R85, R4, UR6, RZ ;  /* 0x0000000604557c24 */ /* 0x000fc6000f8e02ff */
[----:B------:R0:W-:Y:S01]  /*17a30*/  STL [R1+0x298], R3 ;  /* 0x0002980301007387 */ /* 0x0001e20000100800 */
[----:B------:R-:W-:Y:S01]  /*17a40*/  LEA.HI.X.SX32 R4, R14, R6, 0x1, P0 ;  /* 0x000000060e047211 */ /* 0x000fe200000f0eff */
[----:B------:R-:W-:Y:S01]  /*17a50*/  IMAD R12, R8, R5, R12 ;  /* 0x00000005080c7224 */ /* 0x000fe200078e020c */
[----:B------:R-:W-:Y:S02]  /*17a60*/  SEL R13, R10, R142, !P3 ;  /* 0x0000008e0a0d7207 */ /* 0x000fe40005800000 */
[----:B------:R-:W3:Y:S01]  /*17a70*/  LDL.LU R142, [R1+0x2d0] ;  /* 0x0002d000018e7983 */ /* 0x000ee20000300800 */
[----:B0-----:R-:W-:-:S03]  /*17a80*/  IADD3 R3, P0, PT, R83, R7, RZ ;  /* 0x0000000753037210 */ /* 0x001fc60007f1e0ff */
[----:B------:R-:W-:Y:S04]  /*17a90*/  STL [R1+0x294], R4 ;  /* 0x0002940401007387 */ /* 0x000fe80000100800 */
[----:B------:R2:W-:Y:S04]  /*17aa0*/  STL [R1+0x2a0], R3 ;  /* 0x0002a00301007387 */ /* 0x0005e80000100800 */
[----:B------:R-:W-:Y:S01]  /*17ab0*/  STL [R1+0xaec], R12 ;  /* 0x000aec0c01007387 */ /* 0x000fe20000100800 */
[----:B--2---:R-:W-:-:S03]  /*17ac0*/  SEL R3, R10, R156, !P3 ;  /* 0x0000009c0a037207 */ /* 0x004fc60005800000 */
[----:B------:R-:W2:Y:S01]  /*17ad0*/  LDL.LU R156, [R1+0x2d4] ;  /* 0x0002d400019c7983 */ /* 0x000ea20000300800 */
[----:B------:R-:W-:Y:S02]  /*17ae0*/  LEA.HI.X.SX32 R4, R83, R6, 0x1, P0 ;  /* 0x0000000653047211 */ /* 0x000fe400000f0eff */
[----:B------:R-:W-:Y:S01]  /*17af0*/  IADD3 R5, P0, PT, R85, R7, RZ ;  /* 0x0000000755057210 */ /* 0x000fe20007f1e0ff */
[----:B------:R-:W-:Y:S04]  /*17b00*/  STL [R1+0xaf0], R83 ;  /* 0x000af05301007387 */ /* 0x000fe80000100800 */
[----:B------:R4:W-:Y:S01]  /*17b10*/  STL [R1+0x29c], R4 ;  /* 0x00029c0401007387 */ /* 0x0009e20000100800 */
[----:B------:R-:W-:Y:S01]  /*17b20*/  IMAD R13, R13, UR6, RZ ;  /* 0x000000060d0d7c24 */ /* 0x000fe2000f8e02ff */
[----:B----4-:R-:W-:-:S02]  /*17b30*/  SEL R4, R10, R149, !P3 ;  /* 0x000000950a047207 */ /* 0x010fc40005800000 */
[----:B------:R-:W4:Y:S04]  /*17b40*/  LDL.LU R149, [R1+0x2dc] ;  /* 0x0002dc0001957983 */ /* 0x000f280000300800 */
[----:B------:R0:W-:Y:S04]  /*17b50*/  STL [R1+0x2a8], R5 ;  /* 0x0002a80501007387 */ /* 0x0001e80000100800 */
[----:B------:R-:W-:Y:S01]  /*17b60*/  STL [R1+0xaf4], R85 ;  /* 0x000af45501007387 */ /* 0x000fe20000100800 */
[----:B0-----:R-:W-:Y:S01]  /*17b70*/  IMAD R5, R3, UR6, RZ ;  /* 0x0000000603057c24 */ /* 0x001fe2000f8e02ff */
[----:B------:R-:W-:-:S02]  /*17b80*/  LEA.HI.X.SX32 R3, R85, R6, 0x1, P0 ;  /* 0x0000000655037211 */ /* 0x000fc400000f0eff */
[----:B------:R-:W-:-:S03]  /*17b90*/  IADD3 R11, P0, PT, R13, R7, RZ ;  /* 0x000000070d0b7210 */ /* 0x000fc60007f1e0ff */
[----:B------:R3:W-:Y:S04]  /*17ba0*/  STL [R1+0x2a4], R3 ;  /* 0x0002a40301007387 */ /* 0x0007e80000100800 */
[----:B------:R-:W4:Y:S01]  /*17bb0*/  LDL.LU R164, [R1+0x2ec] ;  /* 0x0002ec0001a47983 */ /* 0x000f220000300800 */
[----:B------:R-:W-:Y:S01]  /*17bc0*/  IMAD R14, R4, UR6, RZ ;  /* 0x00000006040e7c24 */ /* 0x000fe2000f8e02ff */
[----:B------:R-:W-:Y:S02]  /*17bd0*/  LEA.HI.X.SX32 R4, R13, R6, 0x1, P0 ;  /* 0x000000060d047211 */ /* 0x000fe400000f0eff */
[----:B------:R0:W-:Y:S01]  /*17be0*/  STL [R1+0x2b0], R11 ;  /* 0x0002b00b01007387 */ /* 0x0001e20000100800 */
[----:B---3--:R-:W-:-:S03]  /*17bf0*/  SEL R3, R10, R150, !P3 ;  /* 0x000000960a037207 */ /* 0x008fc60005800000 */
[----:B------:R-:W3:Y:S01]  /*17c00*/  LDL.LU R150, [R1+0x2f4] ;  /* 0x0002f40001967983 */ /* 0x000ee20000300800 */
[----:B0-----:R-:W-:-:S03]  /*17c10*/  IADD3 R11, P0, PT, R5, R7, RZ ;  /* 0x00000007050b7210 */ /* 0x001fc60007f1e0ff */
[----:B------:R0:W-:Y:S01]  /*17c20*/  STL [R1+0x2ac], R4 ;  /* 0x0002ac0401007387 */ /* 0x0001e20000100800 */
[----:B------:R-:W-:-:S03]  /*17c30*/  IMAD R13, R3, UR6, RZ ;  /* 0x00000006030d7c24 */ /* 0x000fc6000f8e02ff */
[----:B------:R-:W-:Y:S01]  /*17c40*/  STL [R1+0x2b8], R11 ;  /* 0x0002b80b01007387 */ /* 0x000fe20000100800 */
[----:B------:R-:W-:Y:S02]  /*17c50*/  LEA.HI.X.SX32 R3, R5, R6, 0x1, P0 ;  /* 0x0000000605037211 */ /* 0x000fe400000f0eff */
[----:B------:R-:W-:Y:S02]  /*17c60*/  IADD3 R5, P0, PT, R14, R7, RZ ;  /* 0x000000070e057210 */ /* 0x000fe40007f1e0ff */
[C---:B0-----:R-:W-:Y:S02]  /*17c70*/  SEL R4, R10.reuse, R155, !P3 ;  /* 0x0000009b0a047207 */ /* 0x041fe40005800000 */
[----:B------:R-:W3:Y:S04]  /*17c80*/  LDL.LU R155, [R1+0x2fc] ;  /* 0x0002fc00019b7983 */ /* 0x000ee80000300800 */
[----:B------:R0:W-:Y:S04]  /*17c90*/  STL [R1+0x2b4], R3 ;  /* 0x0002b40301007387 */ /* 0x0001e80000100800 */
[----:B------:R1:W-:Y:S01]  /*17ca0*/  STL [R1+0x2c0], R5 ;  /* 0x0002c00501007387 */ /* 0x0003e20000100800 */
[----:B0-----:R-:W-:-:S03]  /*17cb0*/  SEL R3, R10, R141, !P3 ;  /* 0x0000008d0a037207 */ /* 0x001fc60005800000 */
[----:B------:R-:W3:Y:S01]  /*17cc0*/  LDL.LU R141, [R1+0x304] ;  /* 0x00030400018d7983 */ /* 0x000ee20000300800 */
[----:B-1----:R-:W-:Y:S01]  /*17cd0*/  IMAD R5, R4, UR6, RZ ;  /* 0x0000000604057c24 */ /* 0x002fe2000f8e02ff */
[----:B------:R-:W-:Y:S02]  /*17ce0*/  LEA.HI.X.SX32 R4, R14, R6, 0x1, P0 ;  /* 0x000000060e047211 */ /* 0x000fe400000f0eff */
[----:B------:R-:W-:-:S03]  /*17cf0*/  IADD3 R11, P0, PT, R13, R7, RZ ;  /* 0x000000070d0b7210 */ /* 0x000fc60007f1e0ff */
[----:B------:R0:W-:Y:S01]  /*17d00*/  STL [R1+0x2bc], R4 ;  /* 0x0002bc0401007387 */ /* 0x0001e20000100800 */
[----:B------:R-:W-:-:S03]  /*17d10*/  IMAD R14, R3, UR6, RZ ;  /* 0x00000006030e7c24 */ /* 0x000fc6000f8e02ff */
[----:B------:R1:W-:Y:S01]  /*17d20*/  STL [R1+0x2c8], R11 ;  /* 0x0002c80b01007387 */ /* 0x0003e20000100800 */
[----:B------:R-:W-:Y:S02]  /*17d30*/  LEA.HI.X.SX32 R3, R13, R6, 0x1, P0 ;  /* 0x000000060d037211 */ /* 0x000fe400000f0eff */
[----:B0-----:R-:W-:Y:S02]  /*17d40*/  SEL R4, R10, R142, !P3 ;  /* 0x0000008e0a047207 */ /* 0x001fe40005800000 */
[----:B------:R-:W3:Y:S01]  /*17d50*/  LDL.LU R142, [R1+0x30c] ;  /* 0x00030c00018e7983 */ /* 0x000ee20000300800 */
[----:B-1----:R-:W-:-:S03]  /*17d60*/  IADD3 R11, P0, PT, R5, R7, RZ ;  /* 0x00000007050b7210 */ /* 0x002fc60007f1e0ff */
[----:B------:R2:W-:Y:S04]  /*17d70*/  STL [R1+0x2c4], R3 ;  /* 0x0002c40301007387 */ /* 0x0005e80000100800 */
[----:B------:R-:W-:Y:S01]  /*17d80*/  STL [R1+0x2d0], R11 ;  /* 0x0002d00b01007387 */ /* 0x000fe20000100800 */
[----:B--2---:R-:W-:-:S03]  /*17d90*/  SEL R3, R10, R156, !P3 ;  /* 0x0000009c0a037207 */ /* 0x004fc60005800000 */
[----:B------:R-:W2:Y:S01]  /*17da0*/  LDL.LU R156, [R1+0x314] ;  /* 0x00031400019c7983 */ /* 0x000ea20000300800 */
[----:B------:R-:W-:Y:S01]  /*17db0*/  IMAD R13, R4, UR6, RZ ;  /* 0x00000006040d7c24 */ /* 0x000fe2000f8e02ff */
[----:B------:R-:W-:Y:S02]  /*17dc0*/  LEA.HI.X.SX32 R4, R5, R6, 0x1, P0 ;  /* 0x0000000605047211 */ /* 0x000fe400000f0eff */
[----:B------:R-:W-:-:S03]  /*17dd0*/  IADD3 R5, P0, PT, R14, R7, RZ ;  /* 0x000000070e057210 */ /* 0x000fc60007f1e0ff */
[----:B------:R-:W-:Y:S04]  /*17de0*/  STL [R1+0x2cc], R4 ;  /* 0x0002cc0401007387 */ /* 0x000fe80000100800 */
[----:B------:R0:W-:Y:S02]  /*17df0*/  STL [R1+0x2d8], R5 ;  /* 0x0002d80501007387 */ /* 0x0001e40000100800 */
[----:B0-----:R-:W-:Y:S01]  /*17e00*/  IMAD R5, R3, UR6, RZ ;  /* 0x0000000603057c24 */ /* 0x001fe2000f8e02ff */
[----:B------:R-:W-:Y:S02]  /*17e10*/  LEA.HI.X.SX32 R3, R14, R6, 0x1, P0 ;  /* 0x000000060e037211 */ /* 0x000fe400000f0eff */
[----:B------:R-:W-:Y:S02]  /*17e20*/  IADD3 R11, P0, PT, R13, R7, RZ ;  /* 0x000000070d0b7210 */ /* 0x000fe40007f1e0ff */
[----:B----4-:R-:W-:-:S02]  /*17e30*/  SEL R4, R10, R149, !P3 ;  /* 0x000000950a047207 */ /* 0x010fc40005800000 */
[----:B------:R-:W4:Y:S03]  /*17e40*/  LDL.LU R149, [R1+0x31c] ;  /* 0x00031c0001957983 */ /* 0x000f260000300800 */
[----:B------:R-:W-:Y:S01]  /*17e50*/  IMAD R14, R4, UR6, RZ ;  /* 0x00000006040e7c24 */ /* 0x000fe2000f8e02ff */
[----:B------:R-:W-:Y:S01]  /*17e60*/  STL [R1+0x2d4], R3 ;  /* 0x0002d40301007387 */ /* 0x000fe20000100800 */
[----:B------:R-:W-:-:S03]  /*17e70*/  LEA.HI.X.SX32 R4, R13, R6, 0x1, P0 ;  /* 0x000000060d047211 */ /* 0x000fc600000f0eff */
[----:B------:R0:W-:Y:S02]  /*17e80*/  STL [R1+0x2e0], R11 ;  /* 0x0002e00b01007387 */ /* 0x0001e40000100800 */
[----:B0-----:R-:W-:Y:S02]  /*17e90*/  IADD3 R11, P0, PT, R5, R7, RZ ;  /* 0x00000007050b7210 */ /* 0x001fe40007f1e0ff */
[----:B------:R-:W-:Y:S02]  /*17ea0*/  SEL R3, R10, R164, !P3 ;  /* 0x000000a40a037207 */ /* 0x000fe40005800000 */
[----:B------:R-:W4:Y:S03]  /*17eb0*/  LDL.LU R164, [R1+0x324] ;  /* 0x0003240001a47983 */ /* 0x000f260000300800 */
[----:B------:R-:W-:Y:S01]  /*17ec0*/  IMAD R13, R3, UR6, RZ ;  /* 0x00000006030d7c24 */ /* 0x000fe2000f8e02ff */
[----:B------:R3:W-:Y:S01]  /*17ed0*/  STL [R1+0x2dc], R4 ;  /* 0x0002dc0401007387 */ /* 0x0007e20000100800 */
[----:B------:R-:W-:-:S03]  /*17ee0*/  LEA.HI.X.SX32 R3, R5, R6, 0x1, P0 ;  /* 0x0000000605037211 */ /* 0x000fc600000f0eff */
[----:B------:R0:W-:Y:S01]  /*17ef0*/  STL [R1+0x2f0], R11 ;  /* 0x0002f00b01007387 */ /* 0x0001e20000100800 */
[----:B---3--:R-:W-:-:S03]  /*17f00*/  SEL R4, R10, R150, !P3 ;  /* 0x000000960a047207 */ /* 0x008fc60005800000 */
[----:B------:R-:W3:Y:S01]  /*17f10*/  LDL.LU R150, [R1+0x32c] ;  /* 0x00032c0001967983 */ /* 0x000ee20000300800 */
[----:B0-----:R-:W-:-:S03]  /*17f20*/  IADD3 R11, P0, PT, R14, R7, RZ ;  /* 0x000000070e0b7210 */ /* 0x001fc60007f1e0ff */
[----:B------:R0:W-:Y:S01]  /*17f30*/  STL [R1+0x2ec], R3 ;  /* 0x0002ec0301007387 */ /* 0x0001e20000100800 */
[----:B------:R-:W-:Y:S01]  /*17f40*/  IMAD R5, R4, UR6, RZ ;  /* 0x0000000604057c24 */ /* 0x000fe2000f8e02ff */
[----:B------:R-:W-:Y:S02]  /*17f50*/  LEA.HI.X.SX32 R4, R14, R6, 0x1, P0 ;  /* 0x000000060e047211 */ /* 0x000fe400000f0eff */
[----:B------:R1:W-:Y:S01]  /*17f60*/  STL [R1+0x2f8], R11 ;  /* 0x0002f80b01007387 */ /* 0x0003e20000100800 */
[----:B0-----:R-:W-:-:S03]  /*17f70*/  SEL R3, R10, R155, !P3 ;  /* 0x0000009b0a037207 */ /* 0x001fc60005800000 */
[----:B------:R-:W3:Y:S01]  /*17f80*/  LDL.LU R155, [R1+0x334] ;  /* 0x00033400019b7983 */ /* 0x000ee20000300800 */
[----:B-1----:R-:W-:-:S03]  /*17f90*/  IADD3 R11, P0, PT, R13, R7, RZ ;  /* 0x000000070d0b7210 */ /* 0x002fc60007f1e0ff */
        /* <DEDUP_REMOVED lines=15> */
[----:B------:R0:W-:Y:S01]  /*18090*/  STL [R1+0x310], R11 ;  /* 0x0003100b01007387 */ /* 0x0001e20000100800 */
[----:B--2---:R-:W-:-:S03]  /*180a0*/  SEL R4, R10, R156, !P3 ;  /* 0x0000009c0a047207 */ /* 0x004fc60005800000 */
[----:B------:R-:W2:Y:S01]  /*180b0*/  LDL.LU R156, [R1+0x34c] ;  /* 0x00034c00019c7983 */ /* 0x000ea20000300800 */
[----:B------:R-:W-:Y:S01]  /*180c0*/  IMAD R5, R3, UR6, RZ ;  /* 0x0000000603057c24 */ /* 0x000fe2000f8e02ff */
[-C--:B------:R-:W-:Y:S02]  /*180d0*/  LEA.HI.X.SX32 R3, R14, R6.reuse, 0x1, P0 ;  /* 0x000000060e037211 */ /* 0x080fe400000f0eff */
[C---:B0-----:R-:W-:Y:S01]  /*180e0*/  IADD3 R11, P0, PT, R13.reuse, R7, RZ ;  /* 0x000000070d0b7210 */ /* 0x041fe20007f1e0ff */
[----:B------:R-:W-:Y:S02]  /*180f0*/  IMAD R14, R4, UR6, RZ ;  /* 0x00000006040e7c24 */ /* 0x000fe4000f8e02ff */
[----:B------:R-:W-:Y:S01]  /*18100*/  STL [R1+0x30c], R3 ;  /* 0x00030c0301007387 */ /* 0x000fe20000100800 */
[----:B------:R-:W-:-:S03]  /*18110*/  LEA.HI.X.SX32 R4, R13, R6, 0x1, P0 ;  /* 0x000000060d047211 */ /* 0x000fc600000f0eff */
[----:B------:R0:W-:Y:S02]  /*18120*/  STL [R1+0x318], R11 ;  /* 0x0003180b01007387 */ /* 0x0001e40000100800 */
[----:B0-----:R-:W-:Y:S02]  /*18130*/  IADD3 R11, P0, PT, R5, R7, RZ ;  /* 0x00000007050b7210 */ /* 0x001fe40007f1e0ff */
[----:B----4-:R-:W-:Y:S02]  /*18140*/  SEL R3, R10, R149, !P3 ;  /* 0x000000950a037207 */ /* 0x010fe40005800000 */
[----:B------:R-:W4:Y:S04]  /*18150*/  LDL.LU R149, [R1+0x354] ;  /* 0x0003540001957983 */ /* 0x000f280000300800 */
[----:B------:R-:W-:Y:S01]  /*18160*/  STL [R1+0x314], R4 ;  /* 0x0003140401007387 */ /* 0x000fe20000100800 */
[----:B------:R-:W-:-:S03]  /*18170*/  IMAD R13, R3, UR6, RZ ;  /* 0x00000006030d7c24 */ /* 0x000fc6000f8e02ff */
[----:B------:R0:W-:Y:S02]  /*18180*/  STL [R1+0x320], R11 ;  /* 0x0003200b01007387 */ /* 0x0001e40000100800 */
[----:B0-----:R-:W-:Y:S02]  /*18190*/  LEA.HI.X.SX32 R11, R5, R6, 0x1, P0 ;  /* 0x00000006050b7211 */ /* 0x001fe400000f0eff */
[-C--:B------:R-:W-:Y:S02]  /*181a0*/  IADD3 R5, P0, PT, R14, R7.reuse, RZ ;  /* 0x000000070e057210 */ /* 0x080fe40007f1e0ff */
[----:B------:R-:W-:Y:S01]  /*181b0*/  SEL R4, R10, R164, !P3 ;  /* 0x000000a40a047207 */ /* 0x000fe20005800000 */
[----:B------:R0:W-:Y:S01]  /*181c0*/  STL [R1+0x31c], R11 ;  /* 0x00031c0b01007387 */ /* 0x0001e20000100800 */
[----:B------:R-:W-:Y:S02]  /*181d0*/  LEA.HI.X.SX32 R12, R14, R6, 0x1, P0 ;  /* 0x000000060e0c7211 */ /* 0x000fe400000f0eff */
[----:B0-----:R-:W-:-:S02]  /*181e0*/  IADD3 R11, P0, PT, R13, R7, RZ ;  /* 0x000000070d0b7210 */ /* 0x001fc40007f1e0ff */
[----:B---3--:R-:W-:Y:S02]  /*181f0*/  SEL R3, R10, R150, !P3 ;  /* 0x000000960a037207 */ /* 0x008fe40005800000 */
[----:B------:R-:W3:Y:S04]  /*18200*/  LDL.LU R150, [R1+0x35c] ;  /* 0x00035c0001967983 */ /* 0x000ee80000300800 */
[----:B------:R0:W-:Y:S04]  /*18210*/  STL [R1+0x328], R5 ;  /* 0x0003280501007387 */ /* 0x0001e80000100800 */
[----:B------:R1:W-:Y:S01]  /*18220*/  STL [R1+0x324], R12 ;  /* 0x0003240c01007387 */ /* 0x0003e20000100800 */
[----:B0-----:R-:W-:Y:S01]  /*18230*/  IMAD R5, R4, UR6, RZ ;  /* 0x0000000604057c24 */ /* 0x001fe2000f8e02ff */
[----:B------:R-:W-:-:S02]  /*18240*/  SEL R4, R10, R155, !P3 ;  /* 0x0000009b0a047207 */ /* 0x000fc40005800000 */
[----:B------:R-:W3:Y:S01]  /*18250*/  LDL.LU R155, [R1+0x364] ;  /* 0x00036400019b7983 */ /* 0x000ee20000300800 */
[----:B-1----:R-:W-:-:S03]  /*18260*/  LEA.HI.X.SX32 R12, R13, R6, 0x1, P0 ;  /* 0x000000060d0c7211 */ /* 0x002fc600000f0eff */
[----:B------:R0:W-:Y:S01]  /*18270*/  STL [R1+0x330], R11 ;  /* 0x0003300b01007387 */ /* 0x0001e20000100800 */
[----:B------:R-:W-:-:S03]  /*18280*/  IMAD R14, R3, UR6, RZ ;  /* 0x00000006030e7c24 */ /* 0x000fc6000f8e02ff */
[----:B------:R-:W-:Y:S01]  /*18290*/  STL [R1+0x32c], R12 ;  /* 0x00032c0c01007387 */ /* 0x000fe20000100800 */
[----:B0-----:R-:W-:Y:S01]  /*182a0*/  IADD3 R11, P0, PT, R5, R7, RZ ;  /* 0x00000007050b7210 */ /* 0x001fe20007f1e0ff */
[----:B------:R-:W-:Y:S01]  /*182b0*/  IMAD R13, R4, UR6, RZ ;  /* 0x00000006040d7c24 */ /* 0x000fe2000f8e02ff */
[----:B------:R-:W-:-:S03]  /*182c0*/  SEL R3, R10, R141, !P3 ;  /* 0x0000008d0a037207 */ /* 0x000fc60005800000 */
[----:B------:R0:W-:Y:S01]  /*182d0*/  STL [R1+0x338], R11 ;  /* 0x0003380b01007387 */ /* 0x0001e20000100800 */
[----:B------:R-:W-:-:S03]  /*182e0*/  LEA.HI.X.SX32 R4, R5, R6, 0x1, P0 ;  /* 0x0000000605047211 */ /* 0x000fc600000f0eff */
[----:B------:R-:W3:Y:S01]  /*182f0*/  LDL.LU R141, [R1+0x36c] ;  /* 0x00036c00018d7983 */ /* 0x000ee20000300800 */
[----:B0-----:R-:W-:-:S03]  /*18300*/  IADD3 R11, P0, PT, R14, R7, RZ ;  /* 0x000000070e0b7210 */ /* 0x001fc60007f1e0ff */
[----:B------:R0:W-:Y:S01]  /*18310*/  STL [R1+0x334], R4 ;  /* 0x0003340401007387 */ /* 0x0001e20000100800 */
[----:B------:R-:W-:-:S03]  /*18320*/  IMAD R5, R3, UR6, RZ ;  /* 0x0000000603057c24 */ /* 0x000fc6000f8e02ff */
[----:B------:R-:W-:Y:S01]  /*18330*/  STL [R1+0x340], R11 ;  /* 0x0003400b01007387 */ /* 0x000fe20000100800 */
[----:B------:R-:W-:Y:S02]  /*18340*/  LEA.HI.X.SX32 R3, R14, R6, 0x1, P0 ;  /* 0x000000060e037211 */ /* 0x000fe400000f0eff */
[C---:B0-----:R-:W-:Y:S02]  /*18350*/  SEL R4, R10.reuse, R142, !P3 ;  /* 0x0000008e0a047207 */ /* 0x041fe40005800000 */
[----:B------:R-:W3:Y:S04]  /*18360*/  LDL.LU R142, [R1+0x374] ;  /* 0x00037400018e7983 */ /* 0x000ee80000300800 */
[----:B------:R2:W-:Y:S02]  /*18370*/  STL [R1+0x33c], R3 ;  /* 0x00033c0301007387 */ /* 0x0005e40000100800 */
[----:B--2---:R-:W-:-:S02]  /*18380*/  SEL R3, R10, R156, !P3 ;  /* 0x0000009c0a037207 */ /* 0x004fc40005800000 */
[----:B------:R-:W2:Y:S01]  /*18390*/  LDL.LU R156, [R1+0x37c] ;  /* 0x00037c00019c7983 */ /* 0x000ea20000300800 */
[----:B------:R-:W-:Y:S01]  /*183a0*/  IADD3 R100, P0, PT, R13, R7, RZ ;  /* 0x000000070d647210 */ /* 0x000fe20007f1e0ff */
[----:B------:R-:W-:-:S03]  /*183b0*/  IMAD R14, R4, UR6, RZ ;  /* 0x00000006040e7c24 */ /* 0x000fc6000f8e02ff */
[-C--:B------:R-:W-:Y:S02]  /*183c0*/  LEA.HI.X.SX32 R102, R13, R6.reuse, 0x1, P0 ;  /* 0x000000060d667211 */ /* 0x080fe400000f0eff */
[-C--:B------:R-:W-:Y:S01]  /*183d0*/  IADD3 R11, P0, PT, R5, R7.reuse, RZ ;  /* 0x00000007050b7210 */ /* 0x080fe20007f1e0ff */
[----:B------:R-:W-:Y:S01]  /*183e0*/  STL [R1+0x348], R100 ;  /* 0x0003486401007387 */ /* 0x000fe20000100800 */
[----:B------:R-:W-:Y:S02]  /*183f0*/  IMAD R13, R3, UR6, RZ ;  /* 0x00000006030d7c24 */ /* 0x000fe4000f8e02ff */
[----:B------:R-:W-:Y:S01]  /*18400*/  LEA.HI.X.SX32 R3, R5, R6, 0x1, P0 ;  /* 0x0000000605037211 */ /* 0x000fe200000f0eff */
[----:B------:R-:W2:Y:S01]  /*18410*/  LDL.LU R164, [R1+0x384] ;  /* 0x0003840001a47983 */ /* 0x000ea20000300800 */
[----:B------:R-:W-:-:S03]  /*18420*/  IADD3 R5, P0, PT, R14, R7, RZ ;  /* 0x000000070e057210 */ /* 0x000fc60007f1e0ff */
[----:B------:R-:W-:Y:S04]  /*18430*/  STL [R1+0x350], R11 ;  /* 0x0003500b01007387 */ /* 0x000fe80000100800 */
[----:B------:R-:W-:Y:S01]  /*18440*/  STL [R1+0x344], R102 ;  /* 0x0003446601007387 */ /* 0x000fe20000100800 */
[----:B----4-:R-:W-:-:S03]  /*18450*/  SEL R4, R10, R149, !P3 ;  /* 0x000000950a047207 */ /* 0x010fc60005800000 */
[----:B------:R-:W4:Y:S04]  /*18460*/  LDL.LU R149, [R1+0x38c] ;  /* 0x00038c0001957983 */ /* 0x000f280000300800 */
[----:B------:R-:W-:Y:S04]  /*18470*/  STL [R1+0x34c], R3 ;  /* 0x00034c0301007387 */ /* 0x000fe80000100800 */
[----:B------:R0:W-:Y:S02]  /*18480*/  STL [R1+0x358], R5 ;  /* 0x0003580501007387 */ /* 0x0001e40000100800 */
[----:B0-----:R-:W-:Y:S01]  /*18490*/  IMAD R5, R4, UR6, RZ ;  /* 0x0000000604057c24 */ /* 0x001fe2000f8e02ff */
[----:B------:R-:W-:-:S02]  /*184a0*/  LEA.HI.X.SX32 R4, R14, R6, 0x1, P0 ;  /* 0x000000060e047211 */ /* 0x000fc400000f0eff */
[-C--:B------:R-:W-:Y:S02]  /*184b0*/  IADD3 R96, P0, PT, R13, R7.reuse, RZ ;  /* 0x000000070d607210 */ /* 0x080fe40007f1e0ff */
[----:B---3--:R-:W-:Y:S02]  /*184c0*/  SEL R3, R10, R150, !P3 ;  /* 0x000000960a037207 */ /* 0x008fe40005800000 */
[----:B------:R-:W3:Y:S03]  /*184d0*/  LDL.LU R150, [R1+0x394] ;  /* 0x0003940001967983 */ /* 0x000ee60000300800 */
[----:B------:R-:W-:Y:S01]  /*184e0*/  IMAD R14, R3, UR6, RZ ;  /* 0x00000006030e7c24 */ /* 0x000fe2000f8e02ff */
[----:B------:R-:W-:Y:S01]  /*184f0*/  LEA.HI.X.SX32 R3, R13, R6, 0x1, P0 ;  /* 0x000000060d037211 */ /* 0x000fe200000f0eff */
[----:B------:R0:W-:Y:S01]  /*18500*/  STL [R1+0x354], R4 ;  /* 0x0003540401007387 */ /* 0x0001e20000100800 */
[----:B------:R-:W-:-:S02]  /*18510*/  IADD3 R11, P0, PT, R5, R7, RZ ;  /* 0x00000007050b7210 */ /* 0x000fc40007f1e0ff */
[----:B0-----:R-:W-:Y:S02]  /*18520*/  SEL R4, R10, R155, !P3 ;  /* 0x0000009b0a047207 */ /* 0x001fe40005800000 */
[----:B------:R-:W3:Y:S04]  /*18530*/  LDL.LU R155, [R1+0x39c] ;  /* 0x00039c00019b7983 */ /* 0x000ee80000300800 */
[----:B------:R-:W-:Y:S04]  /*18540*/  STL [R1+0x360], R96 ;  /* 0x0003606001007387 */ /* 0x000fe80000100800 */
[----:B------:R0:W-:Y:S01]  /*18550*/  STL [R1+0x35c], R3 ;  /* 0x00035c0301007387 */ /* 0x0001e20000100800 */
[----:B------:R-:W-:Y:S01]  /*18560*/  IMAD R13, R4, UR6, RZ ;  /* 0x00000006040d7c24 */ /* 0x000fe2000f8e02ff */
[----:B0-----:R-:W-:-:S02]  /*18570*/  SEL R3, R10, R141, !P3 ;  /* 0x0000008d0a037207 */ /* 0x001fc40005800000 */
[----:B------:R-:W3:Y:S04]  /*18580*/  LDL.LU R141, [R1+0x3a4] ;  /* 0x0003a400018d7983 */ /* 0x000ee80000300800 */
[----:B------:R0:W-:Y:S02]  /*18590*/  STL [R1+0x368], R11 ;  /* 0x0003680b01007387 */ /* 0x0001e40000100800 */
[----:B0-----:R-:W-:Y:S02]  /*185a0*/  LEA.HI.X.SX32 R11, R5, R6, 0x1, P0 ;  /* 0x00000006050b7211 */ /* 0x001fe400000f0eff */
[----:B------:R-:W-:Y:S02]  /*185b0*/  IADD3 R5, P0, PT, R14, R7, RZ ;  /* 0x000000070e057210 */ /* 0x000fe40007f1e0ff */
[----:B------:R-:W-:Y:S01]  /*185c0*/  SEL R4, R10, R142, !P3 ;  /* 0x0000008e0a047207 */ /* 0x000fe20005800000 */
[----:B------:R0:W-:Y:S01]  /*185d0*/  STL [R1+0x364], R11 ;  /* 0x0003640b01007387 */ /* 0x0001e20000100800 */
[----:B------:R-:W-:-:S03]  /*185e0*/  LEA.HI.X.SX32 R12, R14, R6, 0x1, P0 ;  /* 0x000000060e0c7211 */ /* 0x000fc600000f0eff */
[----:B------:R-:W3:Y:S01]  /*185f0*/  LDL.LU R142, [R1+0x3ac] ;  /* 0x0003ac00018e7983 */ /* 0x000ee20000300800 */
[----:B0-----:R-:W-:-:S03]  /*18600*/  IADD3 R11, P0, PT, R13, R7, RZ ;  /* 0x000000070d0b7210 */ /* 0x001fc60007f1e0ff */
[----:B------:R0:W-:Y:S04]  /*18610*/  STL [R1+0x370], R5 ;  /* 0x0003700501007387 */ /* 0x0001e80000100800 */
[----:B------:R-:W-:Y:S04]  /*18620*/  STL [R1+0x36c], R12 ;  /* 0x00036c0c01007387 */ /* 0x000fe80000100800 */
[----:B------:R1:W-:Y:S01]  /*18630*/  STL [R1+0x378], R11 ;  /* 0x0003780b01007387 */ /* 0x0003e20000100800 */
[----:B0-----:R-:W-:Y:S01]  /*18640*/  IMAD R5, R3, UR6, RZ ;  /* 0x0000000603057c24 */ /* 0x001fe2000f8e02ff */
[----:B--2---:R-:W-:-:S02]  /*18650*/  SEL R3, R10, R156, !P3 ;  /* 0x0000009c0a037207 */ /* 0x004fc40005800000 */
[----:B------:R-:W2:Y:S01]  /*18660*/  LDL.LU R156, [R1+0x3b4] ;  /* 0x0003b400019c7983 */ /* 0x000ea20000300800 */
[----:B------:R-:W-:Y:S01]  /*18670*/  IMAD R14, R4, UR6, RZ ;  /* 0x00000006040e7c24 */ /* 0x000fe2000f8e02ff */
[----:B------:R-:W-:Y:S02]  /*18680*/  LEA.HI.X.SX32 R4, R13, R6, 0x1, P0 ;  /* 0x000000060d047211 */ /* 0x000fe400000f0eff */
[----:B-1----:R-:W-:-:S03]  /*18690*/  IADD3 R11, P0, PT, R5, R7, RZ ;  /* 0x00000007050b7210 */ /* 0x002fc60007f1e0ff */
[----:B------:R0:W-:Y:S01]  /*186a0*/  STL [R1+0x374], R4 ;  /* 0x0003740401007387 */ /* 0x0001e20000100800 */
[----:B------:R-:W-:-:S03]  /*186b0*/  IMAD R13, R3, UR6, RZ ;  /* 0x00000006030d7c24 */ /* 0x000fc6000f8e02ff */
[----:B------:R1:W-:Y:S01]  /*186c0*/  STL [R1+0x380], R11 ;  /* 0x0003800b01007387 */ /* 0x0003e20000100800 */
[----:B0-----:R-:W-:Y:S02]  /*186d0*/  SEL R4, R10, R164, !P3 ;  /* 0x000000a40a047207 */ /* 0x001fe40005800000 */
[----:B-1----:R-:W-:Y:S02]  /*186e0*/  LEA.HI.X.SX32 R11, R5, R6, 0x1, P0 ;  /* 0x00000006050b7211 */ /* 0x002fe400000f0eff */
[----:B------:R-:W-:-:S03]  /*186f0*/  IADD3 R5, P0, PT, R14, R7, RZ ;  /* 0x000000070e057210 */ /* 0x000fc60007f1e0ff */
[----:B------:R0:W-:Y:S01]  /*18700*/  STL [R1+0x37c], R11 ;  /* 0x00037c0b01007387 */ /* 0x0001e20000100800 */
[-C--:B------:R-:W-:Y:S02]  /*18710*/  LEA.HI.X.SX32 R12, R14, R6.reuse, 0x1, P0 ;  /* 0x000000060e0c7211 */ /* 0x080fe400000f0eff */
[----:B0-----:R-:W-:Y:S02]  /*18720*/  IADD3 R11, P0, PT, R13, R7, RZ ;  /* 0x000000070d0b7210 */ /* 0x001fe40007f1e0ff */
[----:B----4-:R-:W-:Y:S02]  /*18730*/  SEL R3, R10, R149, !P3 ;  /* 0x000000950a037207 */ /* 0x010fe40005800000 */
[----:B------:R-:W4:Y:S04]  /*18740*/  LDL.LU R149, [R1+0x3bc] ;  /* 0x0003bc0001957983 */ /* 0x000f280000300800 */
[----:B------:R0:W-:Y:S01]  /*18750*/  STL [R1+0x388], R5 ;  /* 0x0003880501007387 */ /* 0x0001e20000100800 */
[----:B------:R-:W-:Y:S01]  /*18760*/  IMAD R14, R3, UR6, RZ ;  /* 0x00000006030e7c24 */ /* 0x000fe2000f8e02ff */
[----:B------:R-:W-:-:S02]  /*18770*/  LEA.HI.X.SX32 R3, R13, R6, 0x1, P0 ;  /* 0x000000060d037211 */ /* 0x000fc400000f0eff */
[----:B------:R-:W-:Y:S01]  /*18780*/  STL [R1+0x384], R12 ;  /* 0x0003840c01007387 */ /* 0x000fe20000100800 */
[----:B0-----:R-:W-:-:S03]  /*18790*/  IMAD R5, R4, UR6, RZ ;  /* 0x0000000604057c24 */ /* 0x001fc6000f8e02ff */
[----:B------:R0:W-:Y:S02]  /*187a0*/  STL [R1+0x390], R11 ;  /* 0x0003900b01007387 */ /* 0x0001e40000100800 */
[C---:B0-----:R-:W-:Y:S02]  /*187b0*/  IADD3 R11, P0, PT, R5.reuse, R7, RZ ;  /* 0x00000007050b7210 */ /* 0x041fe40007f1e0ff */
[----:B---3--:R-:W-:Y:S02]  /*187c0*/  SEL R4, R10, R150, !P3 ;  /* 0x000000960a047207 */ /* 0x008fe40005800000 */
[----:B------:R-:W3:Y:S04]  /*187d0*/  LDL.LU R150, [R1+0x3c4] ;  /* 0x0003c40001967983 */ /* 0x000ee80000300800 */
[----:B------:R-:W-:Y:S04]  /*187e0*/  STL [R1+0x38c], R3 ;  /* 0x00038c0301007387 */ /* 0x000fe80000100800 */
[----:B------:R0:W-:Y:S01]  /*187f0*/  STL [R1+0x398], R11 ;  /* 0x0003980b01007387 */ /* 0x0001e20000100800 */
[----:B------:R-:W-:Y:S01]  /*18800*/  IMAD R13, R4, UR6, RZ ;  /* 0x00000006040d7c24 */ /* 0x000fe2000f8e02ff */
[----:B0-----:R-:W-:-:S02]  /*18810*/  LEA.HI.X.SX32 R11, R5, R6, 0x1, P0 ;  /* 0x00000006050b7211 */ /* 0x001fc400000f0eff */
[----:B------:R-:W-:Y:S02]  /*18820*/  IADD3 R5, P0, PT, R14, R7, RZ ;  /* 0x000000070e057210 */ /* 0x000fe40007f1e0ff */
[----:B------:R-:W-:Y:S01]  /*18830*/  SEL R3, R10, R155, !P3 ;  /* 0x0000009b0a037207 */ /* 0x000fe20005800000 */
[----:B------:R0:W-:Y:S02]  /*18840*/  STL [R1+0x394], R11 ;  /* 0x0003940b01007387 */ /* 0x0001e40000100800 */
[----:B0-----:R-:W-:Y:S02]  /*18850*/  LEA.HI.X.SX32 R11, R14, R6, 0x1, P0 ;  /* 0x000000060e0b7211 */ /* 0x001fe400000f0eff */
[----:B------:R-:W-:Y:S02]  /*18860*/  SEL R4, R10, R141, !P3 ;  /* 0x0000008d0a047207 */ /* 0x000fe40005800000 */
[----:B------:R-:W3:Y:S01]  /*18870*/  LDL.LU R141, [R1+0x3cc] ;  /* 0x0003cc00018d7983 */ /* 0x000ee20000300800 */
[----:B------:R-:W-:-:S03]  /*18880*/  IADD3 R83, P0, PT, R13, R7, RZ ;  /* 0x000000070d537210 */ /* 0x000fc60007f1e0ff */
[----:B------:R0:W-:Y:S04]  /*18890*/  STL [R1+0x3a0], R5 ;  /* 0x0003a00501007387 */ /* 0x0001e80000100800 */
[----:B------:R1:W-:Y:S01]  /*188a0*/  STL [R1+0x39c], R11 ;  /* 0x00039c0b01007387 */ /* 0x0003e20000100800 */
[----:B------:R-:W-:Y:S01]  /*188b0*/  LEA.HI.X.SX32 R85, R13, R6, 0x1, P0 ;  /* 0x000000060d557211 */ /* 0x000fe200000f0eff */
[----:B0-----:R-:W-:Y:S01]  /*188c0*/  IMAD R5, R3, UR6, RZ ;  /* 0x0000000603057c24 */ /* 0x001fe2000f8e02ff */
[----:B------:R-:W-:Y:S02]  /*188d0*/  SEL R3, R10, R142, !P3 ;  /* 0x0000008e0a037207 */ /* 0x000fe40005800000 */
[----:B------:R-:W3:Y:S02]  /*188e0*/  LDL.LU R142, [R1+0x3d4] ;  /* 0x0003d400018e7983 */ /* 0x000ee40000300800 */
[----:B------:R-:W-:-:S02]  /*188f0*/  IADD3 R117, P0, PT, R5, R7, RZ ;  /* 0x0000000705757210 */ /* 0x000fc40007f1e0ff */
[----:B------:R-:W-:Y:S01]  /*18900*/  STL [R1+0x3a8], R83 ;  /* 0x0003a85301007387 */ /* 0x000fe20000100800 */
[----:B------:R-:W-:-:S03]  /*18910*/  IMAD R14, R4, UR6, RZ ;  /* 0x00000006040e7c24 */ /* 0x000fc6000f8e02ff */
[----:B------:R-:W3:Y:S04]  /*18920*/  LDL.LU R155, [R1+0x3dc] ;  /* 0x0003dc00019b7983 */ /* 0x000ee80000300800 */
[----:B------:R-:W-:Y:S04]  /*18930*/  STL [R1+0x3a4], R85 ;  /* 0x0003a45501007387 */ /* 0x000fe80000100800 */
[----:B------:R-:W-:Y:S01]  /*18940*/  STL [R1+0x3b0], R117 ;  /* 0x0003b07501007387 */ /* 0x000fe20000100800 */
[----:B--2---:R-:W-:-:S03]  /*18950*/  SEL R4, R10, R156, !P3 ;  /* 0x0000009c0a047207 */ /* 0x004fc60005800000 */
[----:B------:R-:W2:Y:S01]  /*18960*/  LDL.LU R156, [R1+0x3e4] ;  /* 0x0003e400019c7983 */ /* 0x000ea20000300800 */
[----:B------:R-:W-:Y:S01]  /*18970*/  LEA.HI.X.SX32 R12, R5, R6, 0x1, P0 ;  /* 0x00000006050c7211 */ /* 0x000fe200000f0eff */
[----:B------:R-:W-:Y:S01]  /*18980*/  IMAD R13, R3, UR6, RZ ;  /* 0x00000006030d7c24 */ /* 0x000fe2000f8e02ff */
[----:B------:R-:W-:Y:S01]  /*18990*/  IADD3 R162, P0, PT, R14, R7, RZ ;  /* 0x000000070ea27210 */ /* 0x000fe20007f1e0ff */
[----:B------:R-:W-:-:S03]  /*189a0*/  IMAD R5, R4, UR6, RZ ;  /* 0x0000000604057c24 */ /* 0x000fc6000f8e02ff */
[-C--:B-1----:R-:W-:Y:S02]  /*189b0*/  LEA.HI.X.SX32 R11, R14, R6.reuse, 0x1, P0 ;  /* 0x000000060e0b7211 */ /* 0x082fe400000f0eff */
[CC--:B------:R-:W-:Y:S01]  /*189c0*/  IADD3 R148, P0, PT, R13.reuse, R7.reuse, RZ ;  /* 0x000000070d947210 */ /* 0x0c0fe20007f1e0ff */
[----:B------:R-:W-:Y:S03]  /*189d0*/  STL [R1+0x3ac], R12 ;  /* 0x0003ac0c01007387 */ /* 0x000fe60000100800 */
[-C--:B------:R-:W-:Y:S02]  /*189e0*/  LEA.HI.X.SX32 R161, R13, R6.reuse, 0x1, P0 ;  /* 0x000000060da17211 */ /* 0x080fe400000f0eff */
[C---:B------:R-:W-:Y:S01]  /*189f0*/  IADD3 R160, P0, PT, R5.reuse, R7, RZ ;  /* 0x0000000705a07210 */ /* 0x040fe20007f1e0ff */
[----:B------:R-:W-:Y:S03]  /*18a00*/  STL [R1+0x3b8], R162 ;  /* 0x0003b8a201007387 */ /* 0x000fe60000100800 */
[----:B------:R-:W-:-:S02]  /*18a10*/  LEA.HI.X.SX32 R147, R5, R6, 0x1, P0 ;  /* 0x0000000605937211 */ /* 0x000fc400000f0eff */
[----:B----4-:R-:W-:Y:S02]  /*18a20*/  SEL R3, R10, R149, !P3 ;  /* 0x000000950a037207 */ /* 0x010fe40005800000 */
[----:B------:R-:W4:Y:S03]  /*18a30*/  LDL.LU R149, [R1+0x3ec] ;  /* 0x0003ec0001957983 */ /* 0x000f260000300800 */
[----:B------:R-:W-:Y:S01]  /*18a40*/  IMAD R14, R3, UR6, RZ ;  /* 0x00000006030e7c24 */ /* 0x000fe2000f8e02ff */
[----:B------:R-:W-:Y:S04]  /*18a50*/  STL [R1+0x3b4], R11 ;  /* 0x0003b40b01007387 */ /* 0x000fe80000100800 */
[C---:B------:R-:W-:Y:S01]  /*18a60*/  IADD3 R154, P0, PT, R14.reuse, R7, RZ ;  /* 0x000000070e9a7210 */ /* 0x040fe20007f1e0ff */
[----:B------:R-:W-:Y:S03]  /*18a70*/  STL [R1+0x3c0], R148 ;  /* 0x0003c09401007387 */ /* 0x000fe60000100800 */
[----:B------:R-:W-:-:S02]  /*18a80*/  LEA.HI.X.SX32 R159, R14, R6, 0x1, P0 ;  /* 0x000000060e9f7211 */ /* 0x000fc400000f0eff */
[----:B---3--:R-:W-:Y:S02]  /*18a90*/  SEL R4, R10, R150, !P3 ;  /* 0x000000960a047207 */ /* 0x008fe40005800000 */
[----:B------:R-:W3:Y:S03]  /*18aa0*/  LDL.LU R150, [R1+0x3f4] ;  /* 0x0003f40001967983 */ /* 0x000ee60000300800 */
[----:B------:R-:W-:Y:S01]  /*18ab0*/  IMAD R13, R4, UR6, RZ ;  /* 0x00000006040d7c24 */ /* 0x000fe2000f8e02ff */
[----:B------:R-:W-:Y:S04]  /*18ac0*/  STL [R1+0x3bc], R161 ;  /* 0x0003bca101007387 */ /* 0x000fe80000100800 */
[C---:B------:R-:W-:Y:S01]  /*18ad0*/  IADD3 R146, P0, PT, R13.reuse, R7, RZ ;  /* 0x000000070d927210 */ /* 0x040fe20007f1e0ff */
[----:B------:R-:W-:Y:S03]  /*18ae0*/  STL [R1+0x3c8], R160 ;  /* 0x0003c8a001007387 */ /* 0x000fe60000100800 */
[----:B------:R-:W-:-:S02]  /*18af0*/  LEA.HI.X.SX32 R153, R13, R6, 0x1, P0 ;  /* 0x000000060d997211 */ /* 0x000fc400000f0eff */
[----:B------:R-:W-:Y:S02]  /*18b00*/  SEL R3, R10, R141, !P3 ;  /* 0x0000008d0a037207 */ /* 0x000fe40005800000 */
[----:B------:R-:W3:Y:S03]  /*18b10*/  LDL.LU R141, [R1+0x3fc] ;  /* 0x0003fc00018d7983 */ /* 0x000ee60000300800 */
[----:B------:R-:W-:-:S05]  /*18b20*/  IMAD R5, R3, UR6, RZ ;  /* 0x0000000603057c24 */ /* 0x000fca000f8e02ff */
[----:B------:R-:W-:-:S04]  /*18b30*/  IADD3 R165, P0, PT, R5, R7, RZ ;  /* 0x0000000705a57210 */ /* 0x000fc80007f1e0ff */
[----:B------:R-:W-:Y:S02]  /*18b40*/  LEA.HI.X.SX32 R145, R5, R6, 0x1, P0 ;  /* 0x0000000605917211 */ /* 0x000fe400000f0eff */
[----:B------:R-:W-:Y:S02]  /*18b50*/  SEL R4, R10, R142, !P3 ;  /* 0x0000008e0a047207 */ /* 0x000fe40005800000 */
[----:B------:R-:W3:Y:S03]  /*18b60*/  LDL.LU R142, [R1+0x404] ;  /* 0x00040400018e7983 */ /* 0x000ee60000300800 */
[----:B------:R-:W-:Y:S01]  /*18b70*/  IMAD R14, R4, UR6, RZ ;  /* 0x00000006040e7c24 */ /* 0x000fe2000f8e02ff */
[----:B------:R-:W-:-:S04]  /*18b80*/  SEL R3, R10, R155, !P3 ;  /* 0x0000009b0a037207 */ /* 0x000fc80005800000 */
[CC--:B------:R-:W-:Y:S01]  /*18b90*/  IADD3 R157, P0, PT, R14.reuse, R7.reuse, RZ ;  /* 0x000000070e9d7210 */ /* 0x0c0fe20007f1e0ff */
[----:B------:R-:W-:Y:S01]  /*18ba0*/  IMAD R13, R3, UR6, RZ ;  /* 0x00000006030d7c24 */ /* 0x000fe2000f8e02ff */
[----:B------:R-:W-:Y:S02]  /*18bb0*/  STL [R1+0x3c4], R147 ;  /* 0x0003c49301007387 */ /* 0x000fe40000100800 */
[----:B------:R-:W-:Y:S02]  /*18bc0*/  LEA.HI.X.SX32 R158, R14, R6, 0x1, P0 ;  /* 0x000000060e9e7211 */ /* 0x000fe400000f0eff */
        /* <DEDUP_REMOVED lines=8> */
[----:B------:R-:W-:Y:S04]  /*18c50*/  STL [R1+0x3e8], R157 ;  /* 0x0003e89d01007387 */ /* 0x000fe80000100800 */
[----:B------:R-:W-:Y:S04]  /*18c60*/  STL [R1+0x3e4], R158 ;  /* 0x0003e49e01007387 */ /* 0x000fe80000100800 */
[----:B------:R-:W-:Y:S04]  /*18c70*/  STL [R1+0x3f0], R151 ;  /* 0x0003f09701007387 */ /* 0x000fe80000100800 */
[----:B------:R-:W-:Y:S01]  /*18c80*/  STL [R1+0x3ec], R152 ;  /* 0x0003ec9801007387 */ /* 0x000fe20000100800 */
[----:B--2---:R-:W-:-:S05]  /*18c90*/  SEL R4, R10, R156, !P3 ;  /* 0x0000009c0a047207 */ /* 0x004fca0005800000 */
[----:B------:R-:W-:-:S05]  /*18ca0*/  IMAD R5, R4, UR6, RZ ;  /* 0x0000000604057c24 */ /* 0x000fca000f8e02ff */
[----:B------:R-:W-:-:S05]  /*18cb0*/  IADD3 R143, P0, PT, R5, R7, RZ ;  /* 0x00000007058f7210 */ /* 0x000fca0007f1e0ff */
[----:B------:R-:W-:Y:S04]  /*18cc0*/  STL [R1+0x3f8], R143 ;  /* 0x0003f88f01007387 */ /* 0x000fe80000100800 */
[----:B------:R-:W2:Y:S04]  /*18cd0*/  LDL.LU R137, [R1+0x534] ;  /* 0x0005340001897983 */ /* 0x000ea80000300800 */
[----:B------:R-:W2:Y:S01]  /*18ce0*/  LDL.LU R140, [R1+0x530] ;  /* 0x00053000018c7983 */ /* 0x000ea20000300800 */
[----:B------:R-:W0:Y:S01]  /*18cf0*/  S2R R2, SR_TID.X ;  /* 0x0000000000027919 */ /* 0x000e220000002100 */
[----:B------:R-:W-:-:S02]  /*18d00*/  LEA.HI.X.SX32 R144, R5, R6, 0x1, P0 ;  /* 0x0000000605907211 */ /* 0x000fc400000f0eff */
[----:B------:R-:W2:Y:S04]  /*18d10*/  LDL.LU R138, [R1+0x52c] ;  /* 0x00052c00018a7983 */ /* 0x000ea80000300800 */
[----:B------:R-:W2:Y:S04]  /*18d20*/  LDL.LU R124, [R1+0x528] ;  /* 0x00052800017c7983 */ /* 0x000ea80000300800 */
[----:B------:R-:W2:Y:S04]  /*18d30*/  LDL.LU R125, [R1+0x524] ;  /* 0x00052400017d7983 */ /* 0x000ea80000300800 */
[----:B------:R-:W2:Y:S04]  /*18d40*/  LDL.LU R126, [R1+0x520] ;  /* 0x00052000017e7983 */ /* 0x000ea80000300800 */
[----:B------:R-:W2:Y:S04]  /*18d50*/  LDL.LU R127, [R1+0x51c] ;  /* 0x00051c00017f7983 */ /* 0x000ea80000300800 */
[----:B------:R-:W2:Y:S04]  /*18d60*/  LDL.LU R128, [R1+0x518] ;  /* 0x0005180001807983 */ /* 0x000ea80000300800 */
[----:B------:R-:W2:Y:S01]  /*18d70*/  LDL.LU R129, [R1+0x514] ;  /* 0x0005140001817983 */ /* 0x000ea20000300800 */
[----:B------:R-:W-:-:S04]  /*18d80*/  @!UP1 UIADD3 UR4, UPT, UPT, -UR4, 0x100000, URZ ;  /* 0x0010000004049890 */ /* 0x000fc8000fffe1ff */
[----:B------:R-:W-:Y:S02]  /*18d90*/  @!UP1 USHF.L.U32 UR5, UR4, 0xb, URZ ;  /* 0x0000000b04059899 */ /* 0x000fe400080006ff */
[----:B------:R-:W-:Y:S01]  /*18da0*/  @!UP1 USHF.L.U32 UR4, UR4, 0x1, URZ ;  /* 0x0000000104049899 */ /* 0x000fe200080006ff */
[----:B------:R-:W2:Y:S04]  /*18db0*/  LDL.LU R130, [R1+0x510] ;  /* 0x0005100001827983 */ /* 0x000ea80000300800 */
[----:B------:R-:W2:Y:S04]  /*18dc0*/  LDL.LU R131, [R1+0x50c] ;  /* 0x00050c0001837983 */ /* 0x000ea80000300800 */
[----:B------:R-:W2:Y:S01]  /*18dd0*/  LDL.LU R132, [R1+0x508] ;  /* 0x0005080001847983 */ /* 0x000ea20000300800 */
[----:B----4-:R-:W-:-:S03]  /*18de0*/  SEL R3, R10, R149, !P3 ;  /* 0x000000950a037207 */ /* 0x010fc60005800000 */
[----:B------:R-:W4:Y:S02]  /*18df0*/  LDL.LU R133, [R1+0x504] ;  /* 0x0005040001857983 */ /* 0x000f240000300800 */
[----:B------:R-:W-:Y:S02]  /*18e00*/  IMAD R14, R3, UR6, RZ ;  /* 0x00000006030e7c24 */ /* 0x000fe4000f8e02ff */
[----:B------:R-:W4:Y:S03]  /*18e10*/  LDL.LU R134, [R1+0x500] ;  /* 0x0005000001867983 */ /* 0x000f260000300800 */
[C---:B------:R-:W-:Y:S01]  /*18e20*/  IADD3 R163, P0, PT, R14.reuse, R7, RZ ;  /* 0x000000070ea37210 */ /* 0x040fe20007f1e0ff */
[----:B------:R-:W4:Y:S03]  /*18e30*/  LDL.LU R135, [R1+0x4fc] ;  /* 0x0004fc0001877983 */ /* 0x000f260000300800 */
[----:B------:R-:W-:Y:S01]  /*18e40*/  LEA.HI.X.SX32 R164, R14, R6, 0x1, P0 ;  /* 0x000000060ea47211 */ /* 0x000fe200000f0eff */
[----:B------:R-:W4:Y:S01]  /*18e50*/  LDL.LU R136, [R1+0x4f4] ;  /* 0x0004f40001887983 */ /* 0x000f220000300800 */
[----:B------:R-:W-:-:S03]  /*18e60*/  VOTEU.ALL UP1, P1 ;  /* 0x0000000000ff7886 */ /* 0x000fc60000820000 */
[----:B------:R-:W4:Y:S01]  /*18e70*/  LDL.LU R139, [R1+0x4f8] ;  /* 0x0004f800018b7983 */ /* 0x000f220000300800 */
[----:B---3--:R-:W-:Y:S01]  /*18e80*/  SEL R4, R10, R150, !P3 ;  /* 0x000000960a047207 */ /* 0x008fe20005800000 */
[----:B------:R1:W3:Y:S04]  /*18e90*/  @!UP1 SYNCS.EXCH.64 URZ, [UR10+0x14008], UR4 ;  /* 0x014008040aff95b2 */ /* 0x0002e80008000100 */
[----:B------:R-:W-:Y:S01]  /*18ea0*/  IMAD R13, R4, UR6, RZ ;  /* 0x00000006040d7c24 */ /* 0x000fe2000f8e02ff */
[----:B------:R-:W-:Y:S01]  /*18eb0*/  STL [R1+0x3f4], R144 ;  /* 0x0003f49001007387 */ /* 0x000fe20000100800 */
[----:B0-----:R-:W-:-:S03]  /*18ec0*/  LOP3.LUT R2, R2, 0x7f, RZ, 0xc0, !PT ;  /* 0x0000007f02027812 */ /* 0x001fc600078ec0ff */
[----:B------:R-:W-:Y:S01]  /*18ed0*/  STL [R1+0x400], R163 ;  /* 0x000400a301007387 */ /* 0x000fe20000100800 */
[----:B------:R-:W-:Y:S01]  /*18ee0*/  VIADD R91, R0, 0xdf ;  /* 0x000000df005b7836 */ /* 0x000fe20000000000 */
[----:B-1----:R-:W0:Y:S02]  /*18ef0*/  LDCU UR4, c[0x0][0x3b0] ;  /* 0x00007600ff0477ac */ /* 0x002e240008000800 */
[----:B------:R-:W-:Y:S01]  /*18f00*/  STL [R1+0x3fc], R164 ;  /* 0x0003fca401007387 */ /* 0x000fe20000100800 */
[----:B------:R-:W1:Y:S01]  /*18f10*/  LDCU UR5, c[0x0][0x3b0] ;  /* 0x00007600ff0577ac */ /* 0x000e620008000800 */
[----:B------:R-:W-:Y:S02]  /*18f20*/  SEL R3, R10, R141, !P3 ;  /* 0x0000008d0a037207 */ /* 0x000fe40005800000 */
[----:B------:R-:W-:-:S03]  /*18f30*/  IADD3 R141, P0, PT, R13, R7, RZ ;  /* 0x000000070d8d7210 */ /* 0x000fc60007f1e0ff */
[----:B------:R-:W-:Y:S01]  /*18f40*/  IMAD R3, R3, UR6, RZ ;  /* 0x0000000603037c24 */ /* 0x000fe2000f8e02ff */
[----:B------:R-:W-:-:S04]  /*18f50*/  LEA.HI.X.SX32 R156, R13, R6, 0x1, P0 ;  /* 0x000000060d9c7211 */ /* 0x000fc800000f0eff */
[----:B------:R-:W-:-:S04]  /*18f60*/  IADD3 R150, P0, PT, R3, R7, RZ ;  /* 0x0000000703967210 */ /* 0x000fc80007f1e0ff */
[----:B------:R-:W-:Y:S02]  /*18f70*/  LEA.HI.X.SX32 R155, R3, R6, 0x1, P0 ;  /* 0x00000006039b7211 */ /* 0x000fe400000f0eff */
[----:B------:R-:W-:-:S05]  /*18f80*/  SEL R4, R10, R142, !P3 ;  /* 0x0000008e0a047207 */ /* 0x000fca0005800000 */
[----:B------:R-:W-:Y:S01]  /*18f90*/  IMAD R4, R4, UR6, RZ ;  /* 0x0000000604047c24 */ /* 0x000fe2000f8e02ff */
[----:B------:R-:W-:Y:S04]  /*18fa0*/  STL [R1+0x408], R141 ;  /* 0x0004088d01007387 */ /* 0x000fe80000100800 */
[C---:B------:R-:W-:Y:S01]  /*18fb0*/  IADD3 R142, P0, PT, R4.reuse, R7, RZ ;  /* 0x00000007048e7210 */ /* 0x040fe20007f1e0ff */
[----:B------:R-:W-:Y:S03]  /*18fc0*/  STL [R1+0x404], R156 ;  /* 0x0004049c01007387 */ /* 0x000fe60000100800 */
[----:B------:R-:W-:Y:S01]  /*18fd0*/  LEA.HI.X.SX32 R149, R4, R6, 0x1, P0 ;  /* 0x0000000604957211 */ /* 0x000fe200000f0eff */
[----:B------:R-:W-:Y:S04]  /*18fe0*/  STL [R1+0x410], R150 ;  /* 0x0004109601007387 */ /* 0x000fe80000100800 */
[----:B------:R-:W-:Y:S04]  /*18ff0*/  STL [R1+0x40c], R155 ;  /* 0x00040c9b01007387 */ /* 0x000fe80000100800 */
[----:B------:R-:W-:Y:S04]  /*19000*/  STL [R1+0x418], R142 ;  /* 0x0004188e01007387 */ /* 0x000fe80000100800 */
[----:B------:R-:W-:Y:S04]  /*19010*/  STL [R1+0x414], R149 ;  /* 0x0004149501007387 */ /* 0x000fe80000100800 */
[----:B--2---:R2:W-:Y:S04]  /*19020*/  STS.U8 [R2+UR10+0x10200], R140 ;  /* 0x0102008c02007988 */ /* 0x0045e8000800000a */
[----:B--2---:R-:W2:Y:S01]  /*19030*/  LDL.LU R140, [R1+0x4f0] ;  /* 0x0004f000018c7983 */ /* 0x004ea20000300800 */
[----:B------:R-:W-:Y:S01]  /*19040*/  IABS R14, R91 ;  /* 0x0000005b000e7213 */ /* 0x000fe20000000000 */
[----:B------:R-:W-:-:S04]  /*19050*/  VIADD R3, R0, 0xde ;  /* 0x000000de00037836 */ /* 0x000fc80000000000 */
[----:B------:R-:W-:Y:S01]  /*19060*/  IMAD.HI.U32 R4, R9, R14, RZ ;  /* 0x0000000e09047227 */ /* 0x000fe200078e00ff */
[----:B------:R-:W-:Y:S02]  /*19070*/  IABS R13, R3 ;  /* 0x00000003000d7213 */ /* 0x000fe40000000000 */
[----:B------:R-:W-:Y:S01]  /*19080*/  ISETP.GE.AND P0, PT, R3, RZ, PT ;  /* 0x000000ff0300720c */ /* 0x000fe20003f06270 */
[----:B------:R-:W-:Y:S01]  /*19090*/  IMAD.MOV R4, RZ, RZ, -R4 ;  /* 0x000000ffff047224 */ /* 0x000fe200078e0a04 */
[----:B------:R0:W-:Y:S01]  /*190a0*/  STS.U8 [R2+UR10+0x10000], R137 ;  /* 0x0100008902007988 */ /* 0x0001e2000800000a */
[----:B------:R-:W-:-:S03]  /*190b0*/  IMAD.HI.U32 R3, R9, R13, RZ ;  /* 0x0000000d09037227 */ /* 0x000fc600078e00ff */
[----:B------:R1:W-:Y:S01]  /*190c0*/  STS.U8 [R2+UR10+0x10400], R138 ;  /* 0x0104008a02007988 */ /* 0x0003e2000800000a */
[C---:B------:R-:W-:Y:S02]  /*190d0*/  IMAD R14, R8.reuse, R4, R14 ;  /* 0x00000004080e7224 */ /* 0x040fe400078e020e */
[----:B------:R-:W-:Y:S01]  /*190e0*/  IMAD.MOV R3, RZ, RZ, -R3 ;  /* 0x000000ffff037224 */ /* 0x000fe200078e0a03 */
[----:B0-----:R-:W3:Y:S04]  /*190f0*/  LDL.LU R137, [R1+0x4ec] ;  /* 0x0004ec0001897983 */ /* 0x001ee80000300800 */
[----:B-1----:R-:W3:Y:S04]  /*19100*/  LDL.LU R138, [R1+0x4e8] ;  /* 0x0004e800018a7983 */ /* 0x002ee80000300800 */
[----:B------:R-:W3:Y:S01]  /*19110*/  LDL.LU R4, [R1+0x4e4] ;  /* 0x0004e40001047983 */ /* 0x000ee20000300800 */
[----:B------:R-:W-:-:S03]  /*19120*/  IMAD R13, R8, R3, R13 ;  /* 0x00000003080d7224 */ /* 0x000fc600078e020d */
[----:B------:R-:W3:Y:S01]  /*19130*/  LDL.LU R5, [R1+0x4e0] ;  /* 0x0004e00001057983 */ /* 0x000ee20000300800 */
[----:B------:R-:W-:-:S03]  /*19140*/  LOP3.LUT R3, R2, 0x10, RZ, 0x3c, !PT ;  /* 0x0000001002037812 */ /* 0x000fc600078e3cff */
[----:B------:R-:W3:Y:S04]  /*19150*/  LDL.LU R114, [R1+0x4dc] ;  /* 0x0004dc0001727983 */ /* 0x000ee80000300800 */
[----:B------:R-:W3:Y:S04]  /*19160*/  LDL.LU R115, [R1+0x4d8] ;  /* 0x0004d80001737983 */ /* 0x000ee80000300800 */
[----:B------:R-:W3:Y:S04]  /*19170*/  LDL.LU R116, [R1+0x4d4] ;  /* 0x0004d40001747983 */ /* 0x000ee80000300800 */
[----:B------:R-:W3:Y:S04]  /*19180*/  LDL.LU R118, [R1+0x4d0] ;  /* 0x0004d00001767983 */ /* 0x000ee80000300800 */
[----:B------:R-:W3:Y:S04]  /*19190*/  LDL.LU R119, [R1+0x4cc] ;  /* 0x0004cc0001777983 */ /* 0x000ee80000300800 */
[----:B------:R-:W3:Y:S04]  /*191a0*/  LDL.LU R120, [R1+0x4c8] ;  /* 0x0004c80001787983 */ /* 0x000ee80000300800 */
[----:B------:R-:W3:Y:S04]  /*191b0*/  LDL.LU R121, [R1+0x4c4] ;  /* 0x0004c40001797983 */ /* 0x000ee80000300800 */
[----:B------:R-:W-:Y:S04]  /*191c0*/  STS.U8 [R2+UR10+0x10600], R124 ;  /* 0x0106007c02007988 */ /* 0x000fe8000800000a */
        /* <DEDUP_REMOVED lines=8> */
[----:B----4-:R-:W-:Y:S04]  /*19250*/  STS.U8 [R2+UR10+0x11800], R133 ;  /* 0x0118008502007988 */ /* 0x010fe8000800000a */
[----:B------:R-:W-:Y:S04]  /*19260*/  STS.U8 [R2+UR10+0x11a00], R134 ;  /* 0x011a008602007988 */ /* 0x000fe8000800000a */
[----:B------:R-:W-:Y:S04]  /*19270*/  STS.U8 [R2+UR10+0x11c00], R135 ;  /* 0x011c008702007988 */ /* 0x000fe8000800000a */
[----:B------:R-:W-:Y:S04]  /*19280*/  STS.U8 [R2+UR10+0x11e00], R136 ;  /* 0x011e008802007988 */ /* 0x000fe8000800000a */
[----:B------:R-:W4:Y:S04]  /*19290*/  LDL.LU R122, [R1+0x4c0] ;  /* 0x0004c000017a7983 */ /* 0x000f280000300800 */
[----:B------:R0:W-:Y:S04]  /*192a0*/  STS.U8 [R3+UR10+0x10080], R139 ;  /* 0x0100808b03007988 */ /* 0x0001e8000800000a */
[----:B------:R-:W4:Y:S04]  /*192b0*/  LDL.LU R123, [R1+0x4bc] ;  /* 0x0004bc00017b7983 */ /* 0x000f280000300800 */
[----:B0-----:R-:W4:Y:S04]  /*192c0*/  LDL.LU R139, [R1+0x4b4] ;  /* 0x0004b400018b7983 */ /* 0x001f280000300800 */
[----:B--2---:R0:W-:Y:S04]  /*192d0*/  STS.U8 [R3+UR10+0x10280], R140 ;  /* 0x0102808c03007988 */ /* 0x0041e8000800000a */
[----:B0-----:R-:W2:Y:S04]  /*192e0*/  LDL.LU R140, [R1+0x4b8] ;  /* 0x0004b800018c7983 */ /* 0x001ea80000300800 */
        /* <DEDUP_REMOVED lines=10> */
[----:B---3--:R0:W-:Y:S04]  /*19390*/  STS.U8 [R3+UR10+0x10880], R4 ;  /* 0x0108800403007988 */ /* 0x0081e8000800000a */
[----:B------:R-:W3:Y:S04]  /*193a0*/  LDL.LU R134, [R1+0x488] ;  /* 0x0004880001867983 */ /* 0x000ee80000300800 */
[----:B------:R-:W3:Y:S01]  /*193b0*/  LDL.LU R135, [R1+0x484] ;  /* 0x0004840001877983 */ /* 0x000ee20000300800 */
[----:B0-----:R-:W-:-:S03]  /*193c0*/  LOP3.LUT R4, R2, 0x20, RZ, 0x3c, !PT ;  /* 0x0000002002047812 */ /* 0x001fc600078e3cff */
[----:B------:R0:W-:Y:S04]  /*193d0*/  STS.U8 [R3+UR10+0x10480], R137 ;  /* 0x0104808903007988 */ /* 0x0001e8000800000a */
[----:B------:R-:W3:Y:S04]  /*193e0*/  LDL.LU R136, [R1+0x480] ;  /* 0x0004800001887983 */ /* 0x000ee80000300800 */
[----:B------:R1:W-:Y:S04]  /*193f0*/  STS.U8 [R3+UR10+0x10680], R138 ;  /* 0x0106808a03007988 */ /* 0x0003e8000800000a */
[----:B0-----:R-:W3:Y:S04]  /*19400*/  LDL.LU R137, [R1+0x47c] ;  /* 0x00047c0001897983 */ /* 0x001ee80000300800 */
[----:B------:R-:W-:Y:S04]  /*19410*/  STS.U8 [R3+UR10+0x10a80], R5 ;  /* 0x010a800503007988 */ /* 0x000fe8000800000a */
[----:B-1----:R-:W3:Y:S04]  /*19420*/  LDL.LU R138, [R1+0x474] ;  /* 0x00047400018a7983 */ /* 0x002ee80000300800 */
        /* <DEDUP_REMOVED lines=9> */
[----:B------:R0:W-:Y:S04]  /*194c0*/  STS.U8 [R3+UR10+0x11e80], R139 ;  /* 0x011e808b03007988 */ /* 0x0001e8000800000a */
        /* <DEDUP_REMOVED lines=10> */
[----:B------:R-:W2:Y:S01]  /*19570*/  LDL.LU R122, [R1+0x450] ;  /* 0x00045000017a7983 */ /* 0x000ea20000300800 */
[----:B------:R-:W-:-:S03]  /*19580*/  LOP3.LUT R5, R2, 0x30, RZ, 0x3c, !PT ;  /* 0x0000003002057812 */ /* 0x000fc600078e3cff */
[----:B------:R0:W-:Y:S04]  /*19590*/  STS.U8 [R4+UR10+0x10300], R124 ;  /* 0x0103007c04007988 */ /* 0x0001e8000800000a */
[----:B------:R-:W2:Y:S04]  /*195a0*/  LDL.LU R123, [R1+0x44c] ;  /* 0x00044c00017b7983 */ /* 0x000ea80000300800 */
[----:B------:R1:W-:Y:S04]  /*195b0*/  STS.U8 [R4+UR10+0x10500], R125 ;  /* 0x0105007d04007988 */ /* 0x0003e8000800000a */
[----:B0-----:R-:W2:Y:S04]  /*195c0*/  LDL.LU R124, [R1+0x448] ;  /* 0x00044800017c7983 */ /* 0x001ea80000300800 */
[----:B------:R0:W-:Y:S04]  /*195d0*/  STS.U8 [R4+UR10+0x10700], R126 ;  /* 0x0107007e04007988 */ /* 0x0001e8000800000a */
[----:B-1----:R-:W2:Y:S04]  /*195e0*/  LDL.LU R125, [R1+0x444] ;  /* 0x00044400017d7983 */ /* 0x002ea80000300800 */
[----:B0-----:R-:W2:Y:S04]  /*195f0*/  LDL.LU R126, [R1+0x440] ;  /* 0x00044000017e7983 */ /* 0x001ea80000300800 */
[----:B------:R-:W2:Y:S04]  /*19600*/  LDL.LU R2, [R1+0x43c] ;  /* 0x00043c0001027983 */ /* 0x000ea80000300800 */
[----:B------:R0:W-:Y:S04]  /*19610*/  STS.U8 [R4+UR10+0x10900], R127 ;  /* 0x0109007f04007988 */ /* 0x0001e8000800000a */
[----:B------:R1:W-:Y:S04]  /*19620*/  STS.U8 [R4+UR10+0x10b00], R128 ;  /* 0x010b008004007988 */ /* 0x0003e8000800000a */
[----:B------:R3:W-:Y:S04]  /*19630*/  STS.U8 [R4+UR10+0x10d00], R129 ;  /* 0x010d008104007988 */ /* 0x0007e8000800000a */
[----:B0-----:R-:W2:Y:S04]  /*19640*/  LDL.LU R127, [R1+0x438] ;  /* 0x00043800017f7983 */ /* 0x001ea80000300800 */
[----:B-1----:R-:W2:Y:S04]  /*19650*/  LDL.LU R128, [R1+0x434] ;  /* 0x0004340001807983 */ /* 0x002ea80000300800 */
[----:B------:R0:W-:Y:S04]  /*19660*/  STS.U8 [R4+UR10+0x10f00], R130 ;  /* 0x010f008204007988 */ /* 0x0001e8000800000a */
[----:B---3--:R-:W3:Y:S04]  /*19670*/  LDL.LU R129, [R1+0x430] ;  /* 0x0004300001817983 */ /* 0x008ee80000300800 */
[----:B------:R1:W-:Y:S04]  /*19680*/  STS.U8 [R4+UR10+0x11100], R131 ;  /* 0x0111008304007988 */ /* 0x0003e8000800000a */
[----:B0-----:R-:W3:Y:S04]  /*19690*/  LDL.LU R130, [R1+0x42c] ;  /* 0x00042c0001827983 */ /* 0x001ee80000300800 */
[----:B------:R0:W-:Y:S04]  /*196a0*/  STS.U8 [R4+UR10+0x11300], R132 ;  /* 0x0113008404007988 */ /* 0x0001e8000800000a */
[----:B-1----:R-:W3:Y:S04]  /*196b0*/  LDL.LU R131, [R1+0x428] ;  /* 0x0004280001837983 */ /* 0x002ee80000300800 */
        /* <DEDUP_REMOVED lines=12> */
[----:B----4-:R1:W-:Y:S04]  /*19780*/  STS.U8 [R5+UR10+0x10180], R139 ;  /* 0x0101808b05007988 */ /* 0x0103e8000800000a */
[----:B0-----:R-:W4:Y:S04]  /*19790*/  LDL.LU R138, [R1+0x220] ;  /* 0x00022000018a7983 */ /* 0x001f280000300800 */
[----:B-1----:R-:W3:Y:S04]  /*197a0*/  LDL.LU R139, [R1+0x21c] ;  /* 0x00021c00018b7983 */ /* 0x002ee80000300800 */
[----:B--2---:R0:W-:Y:S04]  /*197b0*/  STS.U8 [R5+UR10+0x10380], R140 ;  /* 0x0103808c05007988 */ /* 0x0041e8000800000a */
[----:B0-----:R-:W2:Y:S04]  /*197c0*/  LDL.LU R140, [R1+0x218] ;  /* 0x00021800018c7983 */ /* 0x001ea80000300800 */
[----:B------:R-:W2:Y:S04]  /*197d0*/  LDL.LU R4, [R1+0x210] ;  /* 0x0002100001047983 */ /* 0x000ea80000300800 */
[----:B------:R-:W2:Y:S04]  /*197e0*/  LDL.LU R3, [R1+0x20c] ;  /* 0x00020c0001037983 */ /* 0x000ea80000300800 */
[----:B------:R0:W-:Y:S04]  /*197f0*/  STS.U8 [R5+UR10+0x10580], R114 ;  /* 0x0105807205007988 */ /* 0x0001e8000800000a */
[----:B------:R1:W-:Y:S04]  /*19800*/  STS.U8 [R5+UR10+0x10780], R115 ;  /* 0x0107807305007988 */ /* 0x0003e8000800000a */
[----:B------:R1:W-:Y:S04]  /*19810*/  STS.U8 [R5+UR10+0x10980], R116 ;  /* 0x0109807405007988 */ /* 0x0003e8000800000a */
[----:B0-----:R-:W2:Y:S04]  /*19820*/  LDL.LU R114, [R1+0xb68] ;  /* 0x000b680001727983 */ /* 0x001ea80000300800 */
[----:B-1----:R-:W2:Y:S04]  /*19830*/  LDL.LU R115, [R1+0xb64] ;  /* 0x000b640001737983 */ /* 0x002ea80000300800 */
[----:B------:R-:W2:Y:S04]  /*19840*/  LDL.LU R116, [R1+0xb60] ;  /* 0x000b600001747983 */ /* 0x000ea80000300800 */
[----:B------:R0:W-:Y:S02]  /*19850*/  STS.U8 [R5+UR10+0x11d80], R2 ;  /* 0x011d800205007988 */ /* 0x0001e4000800000a */
[----:B0-----:R-:W0:Y:S02]  /*19860*/  S2R R2, SR_TID.X ;  /* 0x0000000000027919 */ /* 0x001e240000002100 */
[----:B------:R1:W-:Y:S04]  /*19870*/  STS.U8 [R5+UR10+0x10b80], R118 ;  /* 0x010b807605007988 */ /* 0x0003e8000800000a */
[----:B------:R1:W-:Y:S04]  /*19880*/  STS.U8 [R5+UR10+0x10d80], R119 ;  /* 0x010d807705007988 */ /* 0x0003e8000800000a */
[----:B------:R1:W-:Y:S04]  /*19890*/  STS.U8 [R5+UR10+0x10f80], R120 ;  /* 0x010f807805007988 */ /* 0x0003e8000800000a */
[----:B-1----:R-:W2:Y:S04]  /*198a0*/  LDL.LU R118, [R1+0xb5c] ;  /* 0x000b5c0001767983 */ /* 0x002ea80000300800 */
[----:B------:R-:W2:Y:S04]  /*198b0*/  LDL.LU R119, [R1+0xb58] ;  /* 0x000b580001777983 */ /* 0x000ea80000300800 */
[----:B------:R-:W2:Y:S04]  /*198c0*/  LDL.LU R120, [R1+0xb54] ;  /* 0x000b540001787983 */ /* 0x000ea80000300800 */
[----:B------:R1:W-:Y:S04]  /*198d0*/  STS.U8 [R5+UR10+0x11180], R121 ;  /* 0x0111807905007988 */ /* 0x0003e8000800000a */
[----:B------:R1:W-:Y:S01]  /*198e0*/  STS.U8 [R5+UR10+0x11380], R122 ;  /* 0x0113807a05007988 */ /* 0x0003e2000800000a */
[----:B0-----:R-:W-:-:S03]  /*198f0*/  LOP3.LUT R2, R2, 0x7f, RZ, 0xc0, !PT ;  /* 0x0000007f02027812 */ /* 0x001fc600078ec0ff */
[----:B------:R0:W-:Y:S04]  /*19900*/  STS.U8 [R5+UR10+0x11580], R123 ;  /* 0x0115807b05007988 */ /* 0x0001e8000800000a */
[----:B-1----:R-:W2:Y:S04]  /*19910*/  LDL.LU R121, [R1+0xb50] ;  /* 0x000b500001797983 */ /* 0x002ea80000300800 */
[----:B------:R-:W2:Y:S04]  /*19920*/  LDL.LU R122, [R1+0xb4c] ;  /* 0x000b4c00017a7983 */ /* 0x000ea80000300800 */
[----:B0-----:R-:W2:Y:S04]  /*19930*/  LDL.LU R123, [R1+0xb48] ;  /* 0x000b4800017b7983 */ /* 0x001ea80000300800 */
[----:B------:R0:W-:Y:S04]  /*19940*/  STS.U8 [R5+UR10+0x11780], R124 ;  /* 0x0117807c05007988 */ /* 0x0001e8000800000a */
[----:B------:R1:W-:Y:S04]  /*19950*/  STS.U8 [R5+UR10+0x11980], R125 ;  /* 0x0119807d05007988 */ /* 0x0003e8000800000a */
[----:B------:R1:W-:Y:S04]  /*19960*/  STS.U8 [R5+UR10+0x11b80], R126 ;  /* 0x011b807e05007988 */ /* 0x0003e8000800000a */
[----:B0-----:R-:W2:Y:S04]  /*19970*/  LDL.LU R124, [R1+0xb44] ;  /* 0x000b4400017c7983 */ /* 0x001ea80000300800 */
[----:B-1----:R-:W2:Y:S04]  /*19980*/  LDL.LU R125, [R1+0xb40] ;  /* 0x000b4000017d7983 */ /* 0x002ea80000300800 */
[----:B------:R-:W2:Y:S04]  /*19990*/  LDL.LU R126, [R1+0xb3c] ;  /* 0x000b3c00017e7983 */ /* 0x000ea80000300800 */
[----:B------:R0:W-:Y:S04]  /*199a0*/  STS.U8 [R5+UR10+0x11f80], R68 ;  /* 0x011f804405007988 */ /* 0x0001e8000800000a */
[----:B------:R1:W-:Y:S04]  /*199b0*/  STS.U8 [R2+UR10], R127 ;  /* 0x0000007f02007988 */ /* 0x0003e8000800000a */
[----:B------:R4:W-:Y:S04]  /*199c0*/  STS.U8 [R2+UR10+0x400], R128 ;  /* 0x0004008002007988 */ /* 0x0009e8000800000a */
[----:B0-----:R-:W2:Y:S04]  /*199d0*/  LDL.LU R5, [R1+0x214] ;  /* 0x0002140001057983 */ /* 0x001ea80000300800 */
[----:B-1----:R-:W2:Y:S04]  /*199e0*/  LDL.LU R127, [R1+0xb38] ;  /* 0x000b3800017f7983 */ /* 0x002ea80000300800 */
[----:B----4-:R-:W4:Y:S04]  /*199f0*/  LDL.LU R128, [R1+0xb34] ;  /* 0x000b340001807983 */ /* 0x010f280000300800 */
[----:B---3--:R0:W-:Y:S04]  /*19a00*/  STS.U8 [R2+UR10+0x800], R129 ;  /* 0x0008008102007988 */ /* 0x0081e8000800000a */
[----:B------:R1:W-:Y:S04]  /*19a10*/  STS.U8 [R2+UR10+0xc00], R130 ;  /* 0x000c008202007988 */ /* 0x0003e8000800000a */
[----:B------:R3:W-:Y:S04]  /*19a20*/  STS.U8 [R2+UR10+0x1000], R131 ;  /* 0x0010008302007988 */ /* 0x0007e8000800000a */
[----:B0-----:R-:W4:Y:S04]  /*19a30*/  LDL.LU R129, [R1+0xb30] ;  /* 0x000b300001817983 */ /* 0x001f280000300800 */
[----:B-1----:R-:W4:Y:S04]  /*19a40*/  LDL.LU R130, [R1+0xb2c] ;  /* 0x000b2c0001827983 */ /* 0x002f280000300800 */
[----:B---3--:R-:W3:Y:S04]  /*19a50*/  LDL.LU R131, [R1+0xb28] ;  /* 0x000b280001837983 */ /* 0x008ee80000300800 */
[----:B------:R0:W-:Y:S04]  /*19a60*/  STS.U8 [R2+UR10+0x1400], R132 ;  /* 0x0014008402007988 */ /* 0x0001e8000800000a */
[----:B------:R1:W-:Y:S04]  /*19a70*/  STS.U8 [R2+UR10+0x1800], R133 ;  /* 0x0018008502007988 */ /* 0x0003e8000800000a */
[----:B------:R1:W-:Y:S04]  /*19a80*/  STS.U8 [R2+UR10+0x1c00], R134 ;  /* 0x001c008602007988 */ /* 0x0003e8000800000a */
[----:B0-----:R-:W3:Y:S04]  /*19a90*/  LDL.LU R132, [R1+0xb24] ;  /* 0x000b240001847983 */ /* 0x001ee80000300800 */
[----:B-1----:R-:W3:Y:S04]  /*19aa0*/  LDL.LU R133, [R1+0xb20] ;  /* 0x000b200001857983 */ /* 0x002ee80000300800 */
[----:B------:R-:W3:Y:S04]  /*19ab0*/  LDL.LU R134, [R1+0xb1c] ;  /* 0x000b1c0001867983 */ /* 0x000ee80000300800 */
        /* <DEDUP_REMOVED lines=8> */
[----:B0-----:R-:W3:Y:S04]  /*19b40*/  LDL.LU R138, [R1+0xb0c] ;  /* 0x000b0c00018a7983 */ /* 0x001ee80000300800 */
[----:B-1----:R-:W3:Y:S04]  /*19b50*/  LDL.LU R139, [R1+0xb08] ;  /* 0x000b0800018b7983 */ /* 0x002ee80000300800 */
[----:B--2---:R0:W-:Y:S04]  /*19b60*/  STS.U8 [R2+UR10+0x3400], R140 ;  /* 0x0034008c02007988 */ /* 0x0041e8000800000a */
[----:B0-----:R-:W2:Y:S04]  /*19b70*/  LDL.LU R140, [R1+0xb04] ;  /* 0x000b0400018c7983 */ /* 0x001ea80000300800 */
[----:B------:R0:W-:Y:S04]  /*19b80*/  STS.U8 [R2+UR10+0x4000], R3 ;  /* 0x0040000302007988 */ /* 0x0001e8000800000a */
[----:B------:R1:W-:Y:S01]  /*19b90*/  STS.U8 [R2+UR10+0x3c00], R4 ;  /* 0x003c000402007988 */ /* 0x0003e2000800000a */
[----:B0-----:R-:W-:-:S02]  /*19ba0*/  LOP3.LUT R3, R2, 0x10, RZ, 0x3c, !PT ;  /* 0x0000001002037812 */ /* 0x001fc400078e3cff */
[C---:B-1----:R-:W-:Y:S01]  /*19bb0*/  LOP3.LUT R4, R2.reuse, 0x20, RZ, 0x3c, !PT ;  /* 0x0000002002047812 */ /* 0x042fe200078e3cff */
[----:B------:R-:W-:Y:S04]  /*19bc0*/  STS.U8 [R2+UR10+0x7c00], R126 ;  /* 0x007c007e02007988 */ /* 0x000fe8000800000a */
[----:B------:R0:W-:Y:S04]  /*19bd0*/  STS.U8 [R2+UR10+0x3800], R5 ;  /* 0x0038000502007988 */ /* 0x0001e8000800000a */
[----:B------:R-:W-:Y:S04]  /*19be0*/  STS.U8 [R2+UR10+0x7800], R127 ;  /* 0x0078007f02007988 */ /* 0x000fe8000800000a */
[----:B----4-:R-:W-:Y:S01]  /*19bf0*/  STS.U8 [R2+UR10+0x7400], R128 ;  /* 0x0074008002007988 */ /* 0x010fe2000800000a */
[----:B0-----:R-:W-:-:S03]  /*19c00*/  LOP3.LUT R5, R2, 0x30, RZ, 0x3c, !PT ;  /* 0x0000003002057812 */ /* 0x001fc600078e3cff */
[----:B------:R-:W-:Y:S04]  /*19c10*/  STS.U8 [R2+UR10+0x7000], R129 ;  /* 0x0070008102007988 */ /* 0x000fe8000800000a */
[----:B------:R-:W-:Y:S04]  /*19c20*/  STS.U8 [R2+UR10+0x6c00], R130 ;  /* 0x006c008202007988 */ /* 0x000fe8000800000a */
[----:B---3--:R-:W-:Y:S04]  /*19c30*/  STS.U8 [R2+UR10+0x6800], R131 ;  /* 0x0068008302007988 */ /* 0x008fe8000800000a */
[----:B------:R-:W-:Y:S04]  /*19c40*/  STS.U8 [R2+UR10+0x6400], R132 ;  /* 0x0064008402007988 */ /* 0x000fe8000800000a */
[----:B------:R-:W-:Y:S04]  /*19c50*/  STS.U8 [R2+UR10+0x6000], R133 ;  /* 0x0060008502007988 */ /* 0x000fe8000800000a */
[----:B------:R-:W-:Y:S04]  /*19c60*/  STS.U8 [R2+UR10+0x5c00], R134 ;  /* 0x005c008602007988 */ /* 0x000fe8000800000a */
[----:B------:R-:W-:Y:S04]  /*19c70*/  STS.U8 [R2+UR10+0x5800], R135 ;  /* 0x0058008702007988 */ /* 0x000fe8000800000a */
[----:B------:R-:W-:Y:S04]  /*19c80*/  STS.U8 [R2+UR10+0x5400], R136 ;  /* 0x0054008802007988 */ /* 0x000fe8000800000a */
[----:B------:R-:W-:Y:S04]  /*19c90*/  STS.U8 [R2+UR10+0x5000], R137 ;  /* 0x0050008902007988 */ /* 0x000fe8000800000a */
[----:B------:R-:W-:Y:S04]  /*19ca0*/  STS.U8 [R2+UR10+0x4c00], R138 ;  /* 0x004c008a02007988 */ /* 0x000fe8000800000a */
[----:B------:R0:W-:Y:S04]  /*19cb0*/  STS.U8 [R2+UR10+0x4800], R139 ;  /* 0x0048008b02007988 */ /* 0x0001e8000800000a */
[----:B0-----:R-:W3:Y:S04]  /*19cc0*/  LDL R139, [R1+0x188] ;  /* 0x00018800018b7983 */ /* 0x001ee80000100800 */
[----:B--2---:R-:W-:Y:S04]  /*19cd0*/  STS.U8 [R2+UR10+0x4400], R140 ;  /* 0x0044008c02007988 */ /* 0x004fe8000800000a */
        /* <DEDUP_REMOVED lines=32> */
[----:B------:R-:W-:Y:S04]  /*19ee0*/  STS.U8 [R4+UR10+0x100], R88 ;  /* 0x0001005804007988 */ /* 0x000fe8000800000a */
[----:B0-----:R-:W2:Y:S04]  /*19ef0*/  LDL R3, [R1+0x184] ;  /* 0x0001840001037983 */ /* 0x001ea80000100800 */
        /* <DEDUP_REMOVED lines=31> */
[----:B------:R1:W-:Y:S04]  /*1a0f0*/  STS.U8 [R5+UR10+0x6980], R21 ;  /* 0x0069801505007988 */ /* 0x0003e8000800000a */
[----:B------:R4:W-:Y:S04]  /*1a100*/  STS.U8 [R5+UR10+0x6d80], R19 ;  /* 0x006d801305007988 */ /* 0x0009e8000800000a */
[----:B0-----:R-:W2:Y:S04]  /*1a110*/  LDL R15, [R1+0x194] ;  /* 0x00019400010f7983 */ /* 0x001ea80000100800 */
[----:B-1----:R-:W2:Y:S04]  /*1a120*/  LDL R21, [R1+0x190] ;  /* 0x0001900001157983 */ /* 0x002ea80000100800 */
[----:B----4-:R-:W4:Y:S04]  /*1a130*/  LDL R19, [R1+0x18c] ;  /* 0x00018c0001137983 */ /* 0x010f280000100800 */
[----:B------:R-:W4:Y:S01]  /*1a140*/  LDL R4, [R1+0x198] ;  /* 0x0001980001047983 */ /* 0x000f220000100800 */
[----:B------:R-:W-:Y:S01]  /*1a150*/  LOP3.LUT R140, R2, 0x40, RZ, 0x3c, !PT ;  /* 0x00000040028c7812 */ /* 0x000fe200078e3cff */
[----:B---3--:R-:W-:Y:S01]  /*1a160*/  @P2 IMAD.MOV.U32 R16, RZ, RZ, R139 ;  /* 0x000000ffff102224 */ /* 0x008fe200078e008b */
[----:B------:R-:W-:Y:S01]  /*1a170*/  PRMT R138, RZ, 0x7610, R138 ;  /* 0x00007610ff8a7816 */ /* 0x000fe2000000008a */
[----:B------:R-:W-:Y:S01]  /*1a180*/  STS.U8 [R5+UR10+0x180], R67 ;  /* 0x0001804305007988 */ /* 0x000fe2000800000a */
[----:B------:R-:W-:-:S03]  /*1a190*/  PRMT R137, RZ, 0x7610, R137 ;  /* 0x00007610ff897816 */ /* 0x000fc60000000089 */
        /* <DEDUP_REMOVED lines=35> */
[----:B------:R0:W-:Y:S01]  /*1a3d0*/  STS.U8 [R140+UR10+0x1a00], R73 ;  /* 0x001a00498c007988 */ /* 0x0001e2000800000a */
[----:B--2---:R-:W-:Y:S01]  /*1a3e0*/  @P2 IMAD.MOV.U32 R17, RZ, RZ, R3 ;  /* 0x000000ffff112224 */ /* 0x004fe200078e0003 */
[----:B------:R-:W-:-:S02]  /*1a3f0*/  PRMT R136, RZ, 0x7610, R136 ;  /* 0x00007610ff887816 */ /* 0x000fc40000000088 */
[----:B------:R-:W2:Y:S04]  /*1a400*/  LDL R20, [R1+0x1d0] ;  /* 0x0001d00001147983 */ /* 0x000ea80000100800 */
[----:B------:R1:W3:Y:S04]  /*1a410*/  @P2 LDG.E.U8 R138, desc[UR24][R16.64] ;  /* 0x00000018108a2981 */ /* 0x0002e8000c1e1100 */
[----:B------:R-:W2:Y:S01]  /*1a420*/  LDL R18, [R1+0x1cc] ;  /* 0x0001cc0001127983 */ /* 0x000ea20000100800 */
[----:B------:R-:W-:Y:S02]  /*1a430*/  PRMT R135, RZ, 0x7610, R135 ;  /* 0x00007610ff877816 */ /* 0x000fe40000000087 */
[----:B------:R-:W-:Y:S01]  /*1a440*/  PRMT R134, RZ, 0x7610, R134 ;  /* 0x00007610ff867816 */ /* 0x000fe20000000086 */
[----:B0-----:R-:W2:Y:S04]  /*1a450*/  LDL R140, [R1+0x1d8] ;  /* 0x0001d800018c7983 */ /* 0x001ea80000100800 */
[----:B------:R-:W2:Y:S04]  /*1a460*/  LDL R88, [R1+0x228] ;  /* 0x0002280001587983 */ /* 0x000ea80000100800 */
[----:B------:R-:W2:Y:S04]  /*1a470*/  LDL R87, [R1+0x204] ;  /* 0x0002040001577983 */ /* 0x000ea80000100800 */
[----:B------:R-:W2:Y:S04]  /*1a480*/  LDL R5, [R1+0x22c] ;  /* 0x00022c0001057983 */ /* 0x000ea80000100800 */
[----:B------:R-:W2:Y:S04]  /*1a490*/  LDL R2, [R1+0x230] ;  /* 0x0002300001027983 */ /* 0x000ea80000100800 */
[----:B------:R-:W2:Y:S04]  /*1a4a0*/  LDL R3, [R1+0x234] ;  /* 0x0002340001037983 */ /* 0x000ea80000100800 */
[----:B------:R-:W2:Y:S01]  /*1a4b0*/  LDL R139, [R1+0x238] ;  /* 0x00023800018b7983 */ /* 0x000ea20000100800 */
[----:B-1----:R-:W-:-:S03]  /*1a4c0*/  @P2 IMAD.MOV.U32 R16, RZ, RZ, R21 ;  /* 0x000000ffff102224 */ /* 0x002fc600078e0015 */
[----:B------:R-:W2:Y:S01]  /*1a4d0*/  LDL R21, [R1+0x268] ;  /* 0x0002680001157983 */ /* 0x000ea20000100800 */
[----:B----4-:R-:W-:-:S03]  /*1a4e0*/  @P2 IMAD.MOV.U32 R17, RZ, RZ, R19 ;  /* 0x000000ffff112224 */ /* 0x010fc600078e0013 */
[----:B------:R-:W4:Y:S04]  /*1a4f0*/  LDL R19, [R1+0x264] ;  /* 0x0002640001137983 */ /* 0x000f280000100800 */
[----:B------:R0:W2:Y:S02]  /*1a500*/  @P2 LDG.E.U8 R137, desc[UR24][R16.64] ;  /* 0x0000001810892981 */ /* 0x0000a4000c1e1100 */
[----:B0-----:R-:W-:Y:S02]  /*1a510*/  @P2 IMAD.MOV.U32 R16, RZ, RZ, R4 ;  /* 0x000000ffff102224 */ /* 0x001fe400078e0004 */
[----:B------:R-:W-:Y:S01]  /*1a520*/  @P2 IMAD.MOV.U32 R17, RZ, RZ, R15 ;  /* 0x000000ffff112224 */ /* 0x000fe200078e000f */
[----:B------:R-:W2:Y:S04]  /*1a530*/  LDL R4, [R1+0x270] ;  /* 0x0002700001047983 */ /* 0x000ea80000100800 */
[----:B------:R0:W2:Y:S04]  /*1a540*/  @P2 LDG.E.U8 R136, desc[UR24][R16.64] ;  /* 0x0000001810882981 */ /* 0x0000a8000c1e1100 */
[----:B------:R-:W2:Y:S04]  /*1a550*/  LDL R15, [R1+0x26c] ;  /* 0x00026c00010f7983 */ /* 0x000ea80000100800 */
[----:B------:R-:W0:Y:S04]  /*1a560*/  LDL R16, [R1+0x1c4] ;  /* 0x0001c40001107983 */ /* 0x000e280000100800 */
[----:B------:R-:W0:Y:S02]  /*1a570*/  LDL R17, [R1+0x1c8] ;  /* 0x0001c80001117983 */ /* 0x000e240000100800 */
[----:B0-----:R-:W-:-:S04]  /*1a580*/  @P2 LOP3.LUT R17, R17, R16, RZ, 0x3c, !PT ;  /* 0x0000001011112212 */ /* 0x001fc800078e3cff */
[----:B------:R-:W-:-:S04]  /*1a590*/  @P2 LOP3.LUT R16, R17, R16, RZ, 0x3c, !PT ;  /* 0x0000001011102212 */ /* 0x000fc800078e3cff */
[----:B------:R-:W-:-:S05]  /*1a5a0*/  @P2 LOP3.LUT R17, R17, R16, RZ, 0x3c, !PT ;  /* 0x0000001011112212 */ /* 0x000fca00078e3cff */
[----:B------:R2:W3:Y:S02]  /*1a5b0*/  @P2 LDG.E.U8 R135, desc[UR24][R16.64] ;  /* 0x0000001810872981 */ /* 0x0004e4000c1e1100 */
[----:B--2---:R-:W-:Y:S02]  /*1a5c0*/  @P2 IMAD.MOV.U32 R16, RZ, RZ, R20 ;  /* 0x000000ffff102224 */ /* 0x004fe400078e0014 */
[----:B------:R-:W-:Y:S01]  /*1a5d0*/  @P2 IMAD.MOV.U32 R17, RZ, RZ, R18 ;  /* 0x000000ffff112224 */ /* 0x000fe200078e0012 */
[----:B------:R-:W2:Y:S04]  /*1a5e0*/  LDL R20, [R1+0x278] ;  /* 0x0002780001147983 */ /* 0x000ea80000100800 */
[----:B------:R0:W2:Y:S04]  /*1a5f0*/  @P2 LDG.E.U8 R134, desc[UR24][R16.64] ;  /* 0x0000001810862981 */ /* 0x0000a8000c1e1100 */
[----:B------:R-:W2:Y:S04]  /*1a600*/  LDL R18, [R1+0x274] ;  /* 0x0002740001127983 */ /* 0x000ea80000100800 */
[----:B------:R-:W2:Y:S01]  /*1a610*/  LDL R17, [R1+0x1d4] ;  /* 0x0001d40001117983 */ /* 0x000ea20000100800 */
[----:B------:R-:W-:Y:S01]  /*1a620*/  PRMT R133, RZ, 0x7610, R133 ;  /* 0x00007610ff857816 */ /* 0x000fe20000000085 */
[----:B0-----:R-:W-:Y:S01]  /*1a630*/  @P2 IMAD.MOV.U32 R16, RZ, RZ, R140 ;  /* 0x000000ffff102224 */ /* 0x001fe200078e008c */
[----:B------:R-:W-:Y:S01]  /*1a640*/  PRMT R132, RZ, 0x7610, R132 ;  /* 0x00007610ff847816 */ /* 0x000fe20000000084 */
[----:B------:R-:W3:Y:S01]  /*1a650*/  LDL R140, [R1+0x2b8] ;  /* 0x0002b800018c7983 */ /* 0x000ee20000100800 */
[----:B------:R-:W-:-:S02]  /*1a660*/  PRMT R131, RZ, 0x7610, R131 ;  /* 0x00007610ff837816 */ /* 0x000fc40000000083 */
[----:B------:R-:W-:Y:S02]  /*1a670*/  PRMT R130, RZ, 0x7610, R130 ;  /* 0x00007610ff827816 */ /* 0x000fe40000000082 */
[----:B------:R-:W-:Y:S02]  /*1a680*/  PRMT R129, RZ, 0x7610, R129 ;  /* 0x00007610ff817816 */ /* 0x000fe40000000081 */
[----:B------:R-:W-:Y:S02]  /*1a690*/  PRMT R128, RZ, 0x7610, R128 ;  /* 0x00007610ff807816 */ /* 0x000fe40000000080 */
[----:B------:R-:W-:Y:S01]  /*1a6a0*/  PRMT R127, RZ, 0x7610, R127 ;  /* 0x00007610ff7f7816 */ /* 0x000fe2000000007f */
[----:B--2---:R0:W2:Y:S02]  /*1a6b0*/  @P2 LDG.E.U8 R133, desc[UR24][R16.64] ;  /* 0x0000001810852981 */ /* 0x0040a4000c1e1100 */
[----:B0-----:R-:W-:Y:S02]  /*1a6c0*/  @P2 IMAD.MOV.U32 R16, RZ, RZ, R88 ;  /* 0x000000ffff102224 */ /* 0x001fe400078e0058 */
[----:B------:R-:W-:Y:S01]  /*1a6d0*/  @P2 IMAD.MOV.U32 R17, RZ, RZ, R87 ;  /* 0x000000ffff112224 */ /* 0x000fe200078e0057 */
[----:B------:R-:W2:Y:S04]  /*1a6e0*/  LDL R88, [R1+0x2a0] ;  /* 0x0002a00001587983 */ /* 0x000ea80000100800 */
[----:B------:R0:W2:Y:S04]  /*1a6f0*/  @P2 LDG.E.U8 R132, desc[UR24][R16.64] ;  /* 0x0000001810842981 */ /* 0x0000a8000c1e1100 */
[----:B------:R-:W2:Y:S01]  /*1a700*/  LDL R87, [R1+0x29c] ;  /* 0x00029c0001577983 */ /* 0x000ea20000100800 */
[----:B0-----:R-:W-:-:S02]  /*1a710*/  @P2 IMAD.MOV.U32 R16, RZ, RZ, R2 ;  /* 0x000000ffff102224 */ /* 0x001fc400078e0002 */
[----:B------:R-:W-:Y:S01]  /*1a720*/  @P2 IMAD.MOV.U32 R17, RZ, RZ, R5 ;  /* 0x000000ffff112224 */ /* 0x000fe200078e0005 */
[----:B------:R-:W-:Y:S01]  /*1a730*/  PRMT R126, RZ, 0x7610, R126 ;  /* 0x00007610ff7e7816 */ /* 0x000fe2000000007e */
[----:B------:R-:W2:Y:S04]  /*1a740*/  LDL R5, [R1+0x2bc] ;  /* 0x0002bc0001057983 */ /* 0x000ea80000100800 */
[----:B------:R0:W2:Y:S01]  /*1a750*/  @P2 LDG.E.U8 R131, desc[UR24][R16.64] ;  /* 0x0000001810832981 */ /* 0x0000a2000c1e1100 */
[----:B------:R-:W-:Y:S02]  /*1a760*/  PRMT R125, RZ, 0x7610, R125 ;  /* 0x00007610ff7d7816 */ /* 0x000fe4000000007d */
[----:B------:R-:W-:Y:S01]  /*1a770*/  PRMT R124, RZ, 0x7610, R124 ;  /* 0x00007610ff7c7816 */ /* 0x000fe2000000007c */
[----:B------:R-:W2:Y:S01]  /*1a780*/  LDL R2, [R1+0x2c0] ;  /* 0x0002c00001027983 */ /* 0x000ea20000100800 */
[----:B0-----:R-:W-:-:S02]  /*1a790*/  @P2 IMAD.MOV.U32 R16, RZ, RZ, R139 ;  /* 0x000000ffff102224 */ /* 0x001fc400078e008b */
[----:B------:R-:W-:Y:S01]  /*1a7a0*/  @P2 IMAD.MOV.U32 R17, RZ, RZ, R3 ;  /* 0x000000ffff112224 */ /* 0x000fe200078e0003 */
[----:B------:R-:W2:Y:S04]  /*1a7b0*/  LDL R139, [R1+0x2b0] ;  /* 0x0002b000018b7983 */ /* 0x000ea80000100800 */
[----:B------:R0:W2:Y:S04]  /*1a7c0*/  @P2 LDG.E.U8 R130, desc[UR24][R16.64] ;  /* 0x0000001810822981 */ /* 0x0000a8000c1e1100 */
[----:B------:R-:W2:Y:S01]  /*1a7d0*/  LDL R3, [R1+0x2ac] ;  /* 0x0002ac0001037983 */ /* 0x000ea20000100800 */
[----:B0-----:R-:W-:-:S02]  /*1a7e0*/  @P2 IMAD.MOV.U32 R16, RZ, RZ, R21 ;  /* 0x000000ffff102224 */ /* 0x001fc400078e0015 */
[----:B----4-:R-:W-:Y:S01]  /*1a7f0*/  @P2 IMAD.MOV.U32 R17, RZ, RZ, R19 ;  /* 0x000000ffff112224 */ /* 0x010fe200078e0013 */
[----:B------:R-:W-:Y:S01]  /*1a800*/  PRMT R123, RZ, 0x7610, R123 ;  /* 0x00007610ff7b7816 */ /* 0x000fe2000000007b */
[----:B------:R-:W4:Y:S04]  /*1a810*/  LDL R19, [R1+0x2c4] ;  /* 0x0002c40001137983 */ /* 0x000f280000100800 */
[----:B------:R0:W2:Y:S04]  /*1a820*/  @P2 LDG.E.U8 R129, desc[UR24][R16.64] ;  /* 0x0000001810812981 */ /* 0x0000a8000c1e1100 */
[----:B------:R-:W2:Y:S01]  /*1a830*/  LDL R21, [R1+0x2c8] ;  /* 0x0002c80001157983 */ /* 0x000ea20000100800 */
[----:B0-----:R-:W-:-:S02]  /*1a840*/  @P2 IMAD.MOV.U32 R16, RZ, RZ, R4 ;  /* 0x000000ffff102224 */ /* 0x001fc400078e0004 */
[----:B------:R-:W-:Y:S01]  /*1a850*/  @P2 IMAD.MOV.U32 R17, RZ, RZ, R15 ;  /* 0x000000ffff112224 */ /* 0x000fe200078e000f */
[----:B------:R-:W2:Y:S04]  /*1a860*/  LDL R4, [R1+0x2d0] ;  /* 0x0002d00001047983 */ /* 0x000ea80000100800 */
[----:B------:R0:W2:Y:S04]  /*1a870*/  @P2 LDG.E.U8 R128, desc[UR24][R16.64] ;  /* 0x0000001810802981 */ /* 0x0000a8000c1e1100 */
[----:B------:R-:W2:Y:S01]  /*1a880*/  LDL R15, [R1+0x2cc] ;  /* 0x0002cc00010f7983 */ /* 0x000ea20000100800 */
[----:B0-----:R-:W-:-:S02]  /*1a890*/  @P2 IMAD.MOV.U32 R16, RZ, RZ, R20 ;  /* 0x000000ffff102224 */ /* 0x001fc400078e0014 */
        /* <DEDUP_REMOVED lines=20> */
[----:B------:R0:W2:Y:S02]  /*1a9e0*/  @P2 LDG.E.U8 R124, desc[UR24][R16.64] ;  /* 0x00000018107c2981 */ /* 0x0000a4000c1e1100 */
[----:B0-----:R-:W-:Y:S02]  /*1a9f0*/  @P2 IMAD.MOV.U32 R16, RZ, RZ, R139 ;  /* 0x000000ffff102224 */ /* 0x001fe400078e008b */
[----:B------:R-:W-:Y:S01]  /*1aa00*/  @P2 IMAD.MOV.U32 R17, RZ, RZ, R3 ;  /* 0x000000ffff112224 */ /* 0x000fe200078e0003 */
[----:B------:R-:W2:Y:S04]  /*1aa10*/  LDL R139, [R1+0x2f0] ;  /* 0x0002f000018b7983 */ /* 0x000ea80000100800 */
[----:B------:R3:W2:Y:S04]  /*1aa20*/  @P2 LDG.E.U8 R123, desc[UR24][R16.64] ;  /* 0x00000018107b2981 */ /* 0x0006a8000c1e1100 */
[----:B------:R-:W2:Y:S04]  /*1aa30*/  LDL R3, [R1+0x2ec] ;  /* 0x0002ec0001037983 */ /* 0x000ea80000100800 */
[----:B------:R-:W2:Y:S01]  /*1aa40*/  LDL R17, [R1+0x2b4] ;  /* 0x0002b40001117983 */ /* 0x000ea20000100800 */
[----:B------:R-:W-:Y:S01]  /*1aa50*/  PRMT R122, RZ, 0x7610, R122 ;  /* 0x00007610ff7a7816 */ /* 0x000fe2000000007a */
[----:B---3--:R-:W-:Y:S01]  /*1aa60*/  @P2 IMAD.MOV.U32 R16, RZ, RZ, R140 ;  /* 0x000000ffff102224 */ /* 0x008fe200078e008c */
        /* <DEDUP_REMOVED lines=10> */
[----:B------:R-:W-:Y:S01]  /*1ab10*/  PRMT R114, RZ, 0x7610, R114 ;  /* 0x00007610ff727816 */ /* 0x000fe20000000072 */
[----:B------:R-:W2:Y:S04]  /*1ab20*/  LDL R5, [R1+0x314] ;  /* 0x0003140001057983 */ /* 0x000ea80000100800 */
[----:B------:R0:W2:Y:S01]  /*1ab30*/  @P2 LDG.E.U8 R121, desc[UR24][R16.64] ;  /* 0x0000001810792981 */ /* 0x0000a2000c1e1100 */
[----:B------:R-:W-:-:S02]  /*1ab40*/  PRMT R113, RZ, 0x7610, R113 ;  /* 0x00007610ff717816 */ /* 0x000fc40000000071 */
[----:B------:R-:W-:Y:S01]  /*1ab50*/  PRMT R112, RZ, 0x7610, R112 ;  /* 0x00007610ff707816 */ /* 0x000fe20000000070 */
[----:B------:R-:W2:Y:S01]  /*1ab60*/  LDL R2, [R1+0x318] ;  /* 0x0003180001027983 */ /* 0x000ea20000100800 */
[----:B0-----:R-:W-:Y:S02]  /*1ab70*/  @P2 IMAD.MOV.U32 R16, RZ, RZ, R21 ;  /* 0x000000ffff102224 */ /* 0x001fe400078e0015 */
[----:B----4-:R-:W-:Y:S01]  /*1ab80*/  @P2 IMAD.MOV.U32 R17, RZ, RZ, R19 ;  /* 0x000000ffff112224 */ /* 0x010fe200078e0013 */
        /* <DEDUP_REMOVED lines=28> */
[----:B------:R0:W2:Y:S04]  /*1ad50*/  @P2 LDG.E.U8 R114, desc[UR24][R16.64] ;  /* 0x0000001810722981 */ /* 0x0000a8000c1e1100 */
        /* <DEDUP_REMOVED lines=12> */
[----:B------:R-:W2:Y:S01]  /*1ae20*/  LDL R17, [R1+0x30c] ;  /* 0x00030c0001117983 */ /* 0x000ea20000100800 */
[----:B------:R-:W-:Y:S01]  /*1ae30*/  PRMT R111, RZ, 0x7610, R111 ;  /* 0x00007610ff6f7816 */ /* 0x000fe2000000006f */
[----:B---3--:R-:W-:Y:S01]  /*1ae40*/  @P2 IMAD.MOV.U32 R16, RZ, RZ, R140 ;  /* 0x000000ffff102224 */ /* 0x008fe200078e008c */
[----:B------:R-:W-:Y:S01]  /*1ae50*/  PRMT R110, RZ, 0x7610, R110 ;  /* 0x00007610ff6e7816 */ /* 0x000fe2000000006e */
[----:B------:R-:W3:Y:S01]  /*1ae60*/  LDL R140, [R1+0x370] ;  /* 0x00037000018c7983 */ /* 0x000ee20000100800 */
[----:B------:R-:W-:Y:S02]  /*1ae70*/  PRMT R109, RZ, 0x7610, R109 ;  /* 0x00007610ff6d7816 */ /* 0x000fe4000000006d */
        /* <DEDUP_REMOVED lines=11> */
[----:B----4-:R-:W-:-:S02]  /*1af30*/  @P2 IMAD.MOV.U32 R16, RZ, RZ, R21 ;  /* 0x000000ffff102224 */ /* 0x010fc400078e0015 */
[----:B------:R-:W-:Y:S01]  /*1af40*/  @P2 IMAD.MOV.U32 R17, RZ, RZ, R19 ;  /* 0x000000ffff112224 */ /* 0x000fe200078e0013 */
        /* <DEDUP_REMOVED lines=9> */
[----:B------:R-:W-:-:S05]  /*1afe0*/  @P2 IMAD.MOV.U32 R17, RZ, RZ, R18 ;  /* 0x000000ffff112224 */ /* 0x000fca00078e0012 */
[----:B------:R0:W2:Y:S02]  /*1aff0*/  @P2 LDG.E.U8 R107, desc[UR24][R16.64] ;  /* 0x00000018106b2981 */ /* 0x0000a4000c1e1100 */
[----:B0-----:R-:W-:Y:S02]  /*1b000*/  @P2 IMAD.MOV.U32 R16, RZ, RZ, R88 ;  /* 0x000000ffff102224 */ /* 0x001fe400078e0058 */
[----:B------:R-:W-:-:S05]  /*1b010*/  @P2 IMAD.MOV.U32 R17, RZ, RZ, R87 ;  /* 0x000000ffff112224 */ /* 0x000fca00078e0057 */
[----:B------:R0:W2:Y:S02]  /*1b020*/  @P2 LDG.E.U8 R106, desc[UR24][R16.64] ;  /* 0x00000018106a2981 */ /* 0x0000a4000c1e1100 */
[----:B0-----:R-:W-:Y:S02]  /*1b030*/  @P2 IMAD.MOV.U32 R16, RZ, RZ, R139 ;  /* 0x000000ffff102224 */ /* 0x001fe400078e008b */
[----:B------:R-:W-:-:S05]  /*1b040*/  @P2 IMAD.MOV.U32 R17, RZ, RZ, R3 ;  /* 0x000000ffff112224 */ /* 0x000fca00078e0003 */
[----:B------:R0:W2:Y:S02]  /*1b050*/  @P2 LDG.E.U8 R105, desc[UR24][R16.64] ;  /* 0x0000001810692981 */ /* 0x0000a4000c1e1100 */
[----:B0-----:R-:W-:Y:S02]  /*1b060*/  @P2 IMAD.MOV.U32 R16, RZ, RZ, R100 ;  /* 0x000000ffff102224 */ /* 0x001fe400078e0064 */
[----:B------:R-:W-:Y:S02]  /*1b070*/  @P2 IMAD.MOV.U32 R17, RZ, RZ, R102 ;  /* 0x000000ffff112224 */ /* 0x000fe400078e0066 */
[----:B------:R-:W2:Y:S04]  /*1b080*/  LDL.LU R102, [R1+0xb00] ;  /* 0x000b000001667983 */ /* 0x000ea80000300800 */
[----:B------:R-:W2:Y:S04]  /*1b090*/  LDL.LU R100, [R1+0xafc] ;  /* 0x000afc0001647983 */ /* 0x000ea80000300800 */
[----:B------:R0:W2:Y:S01]  /*1b0a0*/  @P2 LDG.E.U8 R104, desc[UR24][R16.64] ;  /* 0x0000001810682981 */ /* 0x0000a2000c1e1100 */
[----:B------:R-:W-:-:S02]  /*1b0b0*/  PRMT R103, RZ, 0x7610, R103 ;  /* 0x00007610ff677816 */ /* 0x000fc40000000067 */
[----:B------:R-:W-:Y:S01]  /*1b0c0*/  PRMT R101, RZ, 0x7610, R101 ;  /* 0x00007610ff657816 */ /* 0x000fe20000000065 */
[----:B------:R-:W2:Y:S04]  /*1b0d0*/  LDL R18, [R1+0x38c] ;  /* 0x00038c0001127983 */ /* 0x000ea80000100800 */
[----:B------:R-:W2:Y:S04]  /*1b0e0*/  LDL R20, [R1+0x390] ;  /* 0x0003900001147983 */ /* 0x000ea80000100800 */
[----:B------:R-:W0:Y:S04]  /*1b0f0*/  LDL R16, [R1+0x34c] ;  /* 0x00034c0001107983 */ /* 0x000e280000100800 */
[----:B------:R-:W0:Y:S04]  /*1b100*/  LDL R17, [R1+0x350] ;  /* 0x0003500001117983 */ /* 0x000e280000100800 */
[----:B------:R-:W2:Y:S04]  /*1b110*/  LDL R87, [R1+0x394] ;  /* 0x0003940001577983 */ /* 0x000ea80000100800 */
[----:B------:R-:W2:Y:S04]  /*1b120*/  LDL R88, [R1+0x398] ;  /* 0x0003980001587983 */ /* 0x000ea80000100800 */
[----:B------:R-:W2:Y:S04]  /*1b130*/  LDL R3, [R1+0x39c] ;  /* 0x00039c0001037983 */ /* 0x000ea80000100800 */
[----:B------:R-:W2:Y:S01]  /*1b140*/  LDL R139, [R1+0x3a0] ;  /* 0x0003a000018b7983 */ /* 0x000ea20000100800 */
[----:B0-----:R-:W-:-:S04]  /*1b150*/  @P2 LOP3.LUT R17, R17, R16, RZ, 0x3c, !PT ;  /* 0x0000001011112212 */ /* 0x001fc800078e3cff */
[----:B------:R-:W-:-:S04]  /*1b160*/  @P2 LOP3.LUT R16, R17, R16, RZ, 0x3c, !PT ;  /* 0x0000001011102212 */ /* 0x000fc800078e3cff */
[----:B------:R-:W-:-:S05]  /*1b170*/  @P2 LOP3.LUT R17, R17, R16, RZ, 0x3c, !PT ;  /* 0x0000001011112212 */ /* 0x000fca00078e3cff */
[----:B------:R0:W3:Y:S04]  /*1b180*/  @P2 LDG.E.U8 R103, desc[UR24][R16.64] ;  /* 0x0000001810672981 */ /* 0x0000e8000c1e1100 */
[----:B------:R-:W0:Y:S04]  /*1b190*/  LDL R16, [R1+0x354] ;  /* 0x0003540001107983 */ /* 0x000e280000100800 */
[----:B------:R-:W0:Y:S01]  /*1b1a0*/  LDL R17, [R1+0x358] ;  /* 0x0003580001117983 */ /* 0x000e220000100800 */
[----:B--2---:R-:W-:Y:S02]  /*1b1b0*/  PRMT R102, RZ, 0x7610, R102 ;  /* 0x00007610ff667816 */ /* 0x004fe40000000066 */
[----:B0-----:R-:W-:-:S04]  /*1b1c0*/  @P2 LOP3.LUT R17, R17, R16, RZ, 0x3c, !PT ;  /* 0x0000001011112212 */ /* 0x001fc800078e3cff */
[----:B------:R-:W-:-:S04]  /*1b1d0*/  @P2 LOP3.LUT R16, R17, R16, RZ, 0x3c, !PT ;  /* 0x0000001011102212 */ /* 0x000fc800078e3cff */
[----:B------:R-:W-:-:S05]  /*1b1e0*/  @P2 LOP3.LUT R17, R17, R16, RZ, 0x3c, !PT ;  /* 0x0000001011112212 */ /* 0x000fca00078e3cff */
[----:B------:R0:W2:Y:S04]  /*1b1f0*/  @P2 LDG.E.U8 R102, desc[UR24][R16.64] ;  /* 0x0000001810662981 */ /* 0x0000a8000c1e1100 */
[----:B------:R-:W2:Y:S01]  /*1b200*/  LDL R17, [R1+0x35c] ;  /* 0x00035c0001117983 */ /* 0x000ea20000100800 */
[----:B0-----:R-:W-:-:S03]  /*1b210*/  @P2 IMAD.MOV.U32 R16, RZ, RZ, R96 ;  /* 0x000000ffff102224 */ /* 0x001fc600078e0060 */
[----:B------:R-:W3:Y:S04]  /*1b220*/  LDL.LU R96, [R1+0xaf8] ;  /* 0x000af80001607983 */ /* 0x000ee80000300800 */
[----:B--2---:R0:W2:Y:S04]  /*1b230*/  @P2 LDG.E.U8 R101, desc[UR24][R16.64] ;  /* 0x0000001810652981 */ /* 0x0040a8000c1e1100 */
[----:B------:R-:W0:Y:S04]  /*1b240*/  LDL R16, [R1+0x364] ;  /* 0x0003640001107983 */ /* 0x000e280000100800 */
[----:B------:R-:W0:Y:S01]  /*1b250*/  LDL R17, [R1+0x368] ;  /* 0x0003680001117983 */ /* 0x000e220000100800 */
[----:B------:R-:W-:-:S02]  /*1b260*/  PRMT R100, RZ, 0x7610, R100 ;  /* 0x00007610ff647816 */ /* 0x000fc40000000064 */
[----:B0-----:R-:W-:-:S04]  /*1b270*/  @P2 LOP3.LUT R17, R17, R16, RZ, 0x3c, !PT ;  /* 0x0000001011112212 */ /* 0x001fc800078e3cff */
[----:B------:R-:W-:-:S04]  /*1b280*/  @P2 LOP3.LUT R16, R17, R16, RZ, 0x3c, !PT ;  /* 0x0000001011102212 */ /* 0x000fc800078e3cff */
[----:B------:R-:W-:-:S05]  /*1b290*/  @P2 LOP3.LUT R17, R17, R16, RZ, 0x3c, !PT ;  /* 0x0000001011112212 */ /* 0x000fca00078e3cff */
[----:B------:R3:W2:Y:S04]  /*1b2a0*/  @P2 LDG.E.U8 R100, desc[UR24][R16.64] ;  /* 0x0000001810642981 */ /* 0x0006a8000c1e1100 */
[----:B------:R-:W2:Y:S01]  /*1b2b0*/  LDL R17, [R1+0x36c] ;  /* 0x00036c0001117983 */ /* 0x000ea20000100800 */
[----:B------:R-:W-:Y:S01]  /*1b2c0*/  PRMT R99, RZ, 0x7610, R99 ;  /* 0x00007610ff637816 */ /* 0x000fe20000000063 */
[----:B---3--:R-:W-:Y:S01]  /*1b2d0*/  @P2 IMAD.MOV.U32 R16, RZ, RZ, R140 ;  /* 0x000000ffff102224 */ /* 0x008fe200078e008c */
[----:B------:R-:W-:Y:S02]  /*1b2e0*/  PRMT R98, RZ, 0x7610, R98 ;  /* 0x00007610ff627816 */ /* 0x000fe40000000062 */
[----:B------:R-:W-:Y:S02]  /*1b2f0*/  PRMT R97, RZ, 0x7610, R97 ;  /* 0x00007610ff617816 */ /* 0x000fe40000000061 */
[----:B------:R-:W-:-:S02]  /*1b300*/  PRMT R96, RZ, 0x7610, R96 ;  /* 0x00007610ff607816 */ /* 0x000fc40000000060 */
[----:B------:R-:W-:Y:S02]  /*1b310*/  PRMT R95, RZ, 0x7610, R95 ;  /* 0x00007610ff5f7816 */ /* 0x000fe4000000005f */
[----:B------:R-:W-:Y:S02]  /*1b320*/  PRMT R94, RZ, 0x7610, R94 ;  /* 0x00007610ff5e7816 */ /* 0x000fe4000000005e */
[----:B------:R-:W-:Y:S01]  /*1b330*/  PRMT R93, RZ, 0x7610, R93 ;  /* 0x00007610ff5d7816 */ /* 0x000fe2000000005d */
[----:B--2---:R0:W2:Y:S02]  /*1b340*/  @P2 LDG.E.U8 R99, desc[UR24][R16.64] ;  /* 0x0000001810632981 */ /* 0x0040a4000c1e1100 */
[----:B0-----:R-:W-:Y:S02]  /*1b350*/  @P2 IMAD.MOV.U32 R16, RZ, RZ, R2 ;  /* 0x000000ffff102224 */ /* 0x001fe400078e0002 */
[----:B------:R-:W-:-:S05]  /*1b360*/  @P2 IMAD.MOV.U32 R17, RZ, RZ, R5 ;  /* 0x000000ffff112224 */ /* 0x000fca00078e0005 */
[----:B------:R4:W3:Y:S02]  /*1b370*/  @P2 LDG.E.U8 R98, desc[UR24][R16.64] ;  /* 0x0000001810622981 */ /* 0x0008e4000c1e1100 */
[----:B----4-:R-:W-:Y:S02]  /*1b380*/  @P2 IMAD.MOV.U32 R16, RZ, RZ, R21 ;  /* 0x000000ffff102224 */ /* 0x010fe400078e0015 */
[----:B------:R-:W-:-:S05]  /*1b390*/  @P2 IMAD.MOV.U32 R17, RZ, RZ, R19 ;  /* 0x000000ffff112224 */ /* 0x000fca00078e0013 */
[----:B------:R0:W4:Y:S02]  /*1b3a0*/  @P2 LDG.E.U8 R97, desc[UR24][R16.64] ;  /* 0x0000001810612981 */ /* 0x000124000c1e1100 */
[----:B0-----:R-:W-:Y:S02]  /*1b3b0*/  @P2 IMAD.MOV.U32 R16, RZ, RZ, R4 ;  /* 0x000000ffff102224 */ /* 0x001fe400078e0004 */
        /* <DEDUP_REMOVED lines=12> */
[----:B------:R-:W-:Y:S01]  /*1b480*/  @P2 IMAD.MOV.U32 R16, RZ, RZ, R83 ;  /* 0x000000ffff102224 */ /* 0x000fe200078e0053 */
[----:B------:R-:W2:Y:S04]  /*1b490*/  LDL.LU R85, [R1+0xaf4] ;  /* 0x000af40001557983 */ /* 0x000ea80000300800 */
[----:B------:R-:W2:Y:S01]  /*1b4a0*/  LDL.LU R83, [R1+0xaf0] ;  /* 0x000af00001537983 */ /* 0x000ea20000300800 */
[----:B------:R-:W-:-:S02]  /*1b4b0*/  PRMT R92, RZ, 0x7610, R92 ;  /* 0x00007610ff5c7816 */ /* 0x000fc4000000005c */
[----:B------:R-:W-:-:S04]  /*1b4c0*/  PRMT R90, RZ, 0x7610, R90 ;  /* 0x00007610ff5a7816 */ /* 0x000fc8000000005a */
[----:B------:R0:W3:Y:S01]  /*1b4d0*/  @P2 LDG.E.U8 R92, desc[UR24][R16.64] ;  /* 0x00000018105c2981 */ /* 0x0000e2000c1e1100 */
[----:B------:R-:W-:Y:S01]  /*1b4e0*/  PRMT R89, RZ, 0x7610, R89 ;  /* 0x00007610ff597816 */ /* 0x000fe20000000059 */
[----:B0-----:R-:W-:Y:S02]  /*1b4f0*/  @P2 IMAD.MOV.U32 R16, RZ, RZ, R117 ;  /* 0x000000ffff102224 */ /* 0x001fe400078e0075 */
[----:B------:R-:W-:Y:S01]  /*1b500*/  @P2 IMAD.MOV.U32 R17, RZ, RZ, R12 ;  /* 0x000000ffff112224 */ /* 0x000fe200078e000c */
[----:B------:R-:W-:Y:S01]  /*1b510*/  PRMT R59, RZ, 0x7610, R59 ;  /* 0x00007610ff3b7816 */ /* 0x000fe2000000003b */
[----:B------:R-:W3:Y:S04]  /*1b520*/  LDL.LU R12, [R1+0xaec] ;  /* 0x000aec00010c7983 */ /* 0x000ee80000300800 */
[----:B------:R0:W3:Y:S01]  /*1b530*/  @P2 LDG.E.U8 R90, desc[UR24][R16.64] ;  /* 0x00000018105a2981 */ /* 0x0000e2000c1e1100 */
[----:B------:R-:W-:-:S02]  /*1b540*/  PRMT R71, RZ, 0x7610, R71 ;  /* 0x00007610ff477816 */ /* 0x000fc40000000047 */
[----:B------:R-:W-:Y:S01]  /*1b550*/  PRMT R86, RZ, 0x7610, R86 ;  /* 0x00007610ff567816 */ /* 0x000fe20000000056 */
[----:B------:R-:W3:Y:S01]  /*1b560*/  LDL.LU R117, [R1+0xae8] ;  /* 0x000ae80001757983 */ /* 0x000ee20000300800 */
[----:B0-----:R-:W-:Y:S02]  /*1b570*/  @P2 IMAD.MOV.U32 R16, RZ, RZ, R162 ;  /* 0x000000ffff102224 */ /* 0x001fe400078e00a2 */
[----:B------:R-:W-:Y:S01]  /*1b580*/  @P2 IMAD.MOV.U32 R17, RZ, RZ, R11 ;  /* 0x000000ffff112224 */ /* 0x000fe200078e000b */
[----:B------:R-:W-:Y:S01]  /*1b590*/  PRMT R58, RZ, 0x7610, R58 ;  /* 0x00007610ff3a7816 */ /* 0x000fe2000000003a */
[----:B------:R-:W3:Y:S04]  /*1b5a0*/  LDL.LU R11, [R1+0xae4] ;  /* 0x000ae400010b7983 */ /* 0x000ee80000300800 */
[----:B------:R0:W3:Y:S01]  /*1b5b0*/  @P2 LDG.E.U8 R89, desc[UR24][R16.64] ;  /* 0x0000001810592981 */ /* 0x0000e2000c1e1100 */
[----:B------:R-:W-:-:S02]  /*1b5c0*/  PRMT R70, RZ, 0x7610, R70 ;  /* 0x00007610ff467816 */ /* 0x000fc40000000046 */
[----:B------:R-:W-:Y:S01]  /*1b5d0*/  PRMT R82, RZ, 0x7610, R82 ;  /* 0x00007610ff527816 */ /* 0x000fe20000000052 */
[----:B------:R-:W5:Y:S01]  /*1b5e0*/  LDL.LU R162, [R1+0xae0] ;  /* 0x000ae00001a27983 */ /* 0x000f620000300800 */
[----:B0-----:R-:W-:Y:S02]  /*1b5f0*/  @P2 IMAD.MOV.U32 R16, RZ, RZ, R148 ;  /* 0x000000ffff102224 */ /* 0x001fe400078e0094 */
[----:B------:R-:W-:Y:S02]  /*1b600*/  @P2 IMAD.MOV.U32 R17, RZ, RZ, R161 ;  /* 0x000000ffff112224 */ /* 0x000fe400078e00a1 */
[----:B------:R-:W5:Y:S04]  /*1b610*/  LDL.LU R161, [R1+0xadc] ;  /* 0x000adc0001a17983 */ /* 0x000f680000300800 */
[----:B------:R0:W3:Y:S04]  /*1b620*/  @P2 LDG.E.U8 R59, desc[UR24][R16.64] ;  /* 0x00000018103b2981 */ /* 0x0000e8000c1e1100 */
[----:B------:R-:W5:Y:S01]  /*1b630*/  LDL.LU R148, [R1+0xad8] ;  /* 0x000ad80001947983 */ /* 0x000f620000300800 */
[----:B0-----:R-:W-:-:S02]  /*1b640*/  @P2 IMAD.MOV.U32 R16, RZ, RZ, R160 ;  /* 0x000000ffff102224 */ /* 0x001fc400078e00a0 */
[----:B------:R-:W-:Y:S02]  /*1b650*/  @P2 IMAD.MOV.U32 R17, RZ, RZ, R147 ;  /* 0x000000ffff112224 */ /* 0x000fe400078e0093 */
[----:B------:R-:W5:Y:S04]  /*1b660*/  LDL.LU R147, [R1+0xad4] ;  /* 0x000ad40001937983 */ /* 0x000f680000300800 */
[----:B------:R0:W3:Y:S04]  /*1b670*/  @P2 LDG.E.U8 R71, desc[UR24][R16.64] ;  /* 0x0000001810472981 */ /* 0x0000e8000c1e1100 */
[----:B------:R-:W5:Y:S01]  /*1b680*/  LDL.LU R160, [R1+0xad0] ;  /* 0x000ad00001a07983 */ /* 0x000f620000300800 */
[----:B0-----:R-:W-:-:S02]  /*1b690*/  @P2 IMAD.MOV.U32 R16, RZ, RZ, R154 ;  /* 0x000000ffff102224 */ /* 0x001fc400078e009a */
[----:B------:R-:W-:Y:S02]  /*1b6a0*/  @P2 IMAD.MOV.U32 R17, RZ, RZ, R159 ;  /* 0x000000ffff112224 */ /* 0x000fe400078e009f */
[----:B------:R-:W5:Y:S01]  /*1b6b0*/  LDL.LU R159, [R1+0xacc] ;  /* 0x000acc00019f7983 */ /* 0x000f620000300800 */
[----:B------:R-:W-:-:S03]  /*1b6c0*/  PRMT R57, RZ, 0x7610, R57 ;  /* 0x00007610ff397816 */ /* 0x000fc60000000039 */
[----:B------:R-:W5:Y:S04]  /*1b6d0*/  LDL.LU R154, [R1+0xac8] ;  /* 0x000ac800019a7983 */ /* 0x000f680000300800 */
[----:B------:R-:W3:Y:S01]  /*1b6e0*/  LDL.LU R20, [R1+0x558] ;  /* 0x0005580001147983 */ /* 0x000ee20000300800 */
[----:B------:R-:W-:Y:S02]  /*1b6f0*/  PRMT R69, RZ, 0x7610, R69 ;  /* 0x00007610ff457816 */ /* 0x000fe40000000045 */
[----:B------:R-:W-:Y:S02]  /*1b700*/  PRMT R81, RZ, 0x7610, R81 ;  /* 0x00007610ff517816 */ /* 0x000fe40000000051 */
[----:B--2---:R-:W-:-:S06]  /*1b710*/  PRMT R83, RZ, 0x7610, R83 ;  /* 0x00007610ff537816 */ /* 0x004fcc0000000053 */
[----:B------:R0:W2:Y:S02]  /*1b720*/  @P2 LDG.E.U8 R83, desc[UR24][R16.64] ;  /* 0x0000001810532981 */ /* 0x0000a4000c1e1100 */
[----:B0-----:R-:W-:Y:S02]  /*1b730*/  @P2 IMAD.MOV.U32 R16, RZ, RZ, R146 ;  /* 0x000000ffff102224 */ /* 0x001fe400078e0092 */
[----:B------:R-:W-:Y:S01]  /*1b740*/  @P2 IMAD.MOV.U32 R17, RZ, RZ, R153 ;  /* 0x000000ffff112224 */ /* 0x000fe200078e0099 */
[----:B------:R-:W-:Y:S01]  /*1b750*/  PRMT R85, RZ, 0x7610, R85 ;  /* 0x00007610ff557816 */ /* 0x000fe20000000055 */
[----:B------:R-:W5:Y:S04]  /*1b760*/  LDL.LU R153, [R1+0xac4] ;  /* 0x000ac40001997983 */ /* 0x000f680000300800 */
[----:B------:R0:W2:Y:S04]  /*1b770*/  @P2 LDG.E.U8 R86, desc[UR24][R16.64] ;  /* 0x0000001810562981 */ /* 0x0000a8000c1e1100 */
[----:B------:R-:W5:Y:S04]  /*1b780*/  LDL.LU R146, [R1+0xac0] ;  /* 0x000ac00001927983 */ /* 0x000f680000300800 */
[----:B------:R-:W2:Y:S01]  /*1b790*/  LDL.LU R87, [R1+0x564] ;  /* 0x0005640001577983 */ /* 0x000ea20000300800 */
[----:B0-----:R-:W-:-:S02]  /*1b7a0*/  @P2 IMAD.MOV.U32 R16, RZ, RZ, R165 ;  /* 0x000000ffff102224 */ /* 0x001fc400078e00a5 */
[----:B------:R-:W-:Y:S02]  /*1b7b0*/  @P2 IMAD.MOV.U32 R17, RZ, RZ, R145 ;  /* 0x000000ffff112224 */ /* 0x000fe400078e0091 */
[----:B------:R-:W5:Y:S04]  /*1b7c0*/  LDL.LU R145, [R1+0xabc] ;  /* 0x000abc0001917983 */ /* 0x000f680000300800 */
[----:B------:R0:W4:Y:S04]  /*1b7d0*/  @P2 LDG.E.U8 R58, desc[UR24][R16.64] ;  /* 0x00000018103a2981 */ /* 0x000128000c1e1100 */
[----:B------:R-:W5:Y:S04]  /*1b7e0*/  LDL.LU R165, [R1+0xab8] ;  /* 0x000ab80001a57983 */ /* 0x000f680000300800 */
[----:B------:R-:W4:Y:S01]  /*1b7f0*/  LDL.LU R88, [R1+0x57c] ;  /* 0x00057c0001587983 */ /* 0x000f220000300800 */
        /* <DEDUP_REMOVED lines=10> */
[----:B------:R-:W5:Y:S01]  /*1b8a0*/  LDL.LU R151, [R1+0xaa8] ;  /* 0x000aa80001977983 */ /* 0x000f620000300800 */
        /* <DEDUP_REMOVED lines=15> */
[----:B------:R-:W4:Y:S01]  /*1b9a0*/  LDL.LU R141, [R1+0x5a8] ;  /* 0x0005a800018d7983 */ /* 0x000f220000300800 */
[----:B0-----:R-:W-:-:S02]  /*1b9b0*/  @P2 IMAD.MOV.U32 R16, RZ, RZ, R150 ;  /* 0x000000ffff102224 */ /* 0x001fc400078e0096 */
[----:B------:R-:W-:Y:S02]  /*1b9c0*/  @P2 IMAD.MOV.U32 R17, RZ, RZ, R155 ;  /* 0x000000ffff112224 */ /* 0x000fe400078e009b */
[----:B------:R-:W5:Y:S04]  /*1b9d0*/  LDL.LU R155, [R1+0xa90] ;  /* 0x000a9000019b7983 */ /* 0x000f680000300800 */
[----:B------:R0:W4:Y:S04]  /*1b9e0*/  @P2 LDG.E.U8 R81, desc[UR24][R16.64] ;  /* 0x0000001810512981 */ /* 0x000128000c1e1100 */
[----:B------:R-:W5:Y:S01]  /*1b9f0*/  LDL.LU R150, [R1+0xa8c] ;  /* 0x000a8c0001967983 */ /* 0x000f620000300800 */
[----:B0-----:R-:W-:-:S02]  /*1ba00*/  @P2 IMAD.MOV.U32 R17, RZ, RZ, R149 ;  /* 0x000000ffff112224 */ /* 0x001fc400078e0095 */
[----:B------:R-:W-:Y:S01]  /*1ba10*/  @P2 IMAD.MOV.U32 R16, RZ, RZ, R142 ;  /* 0x000000ffff102224 */ /* 0x000fe200078e008e */
[----:B------:R-:W5:Y:S04]  /*1ba20*/  LDL.LU R149, [R1+0xa88] ;  /* 0x000a880001957983 */ /* 0x000f680000300800 */
[----:B------:R-:W5:Y:S04]  /*1ba30*/  LDL.LU R142, [R1+0xa84] ;  /* 0x000a8400018e7983 */ /* 0x000f680000300800 */
[----:B------:R-:W4:Y:S01]  /*1ba40*/  LDL.LU R15, [R1+0x208] ;  /* 0x00020800010f7983 */ /* 0x000f220000300800 */
[----:B------:R-:W-:-:S02]  /*1ba50*/  PRMT R84, RZ, 0x7610, R84 ;  /* 0x00007610ff547816 */ /* 0x000fc40000000054 */
[----:B---3--:R-:W-:-:S04]  /*1ba60*/  SEL R18, R10, R20, !P3 ;  /* 0x000000140a127207 */ /* 0x008fc80005800000 */
[----:B------:R2:W3:Y:S01]  /*1ba70*/  @P2 LDG.E.U8 R84, desc[UR24][R16.64] ;  /* 0x0000001810542981 */ /* 0x0004e2000c1e1100 */
[----:B------:R-:W-:Y:S01]  /*1ba80*/  IMAD R18, R18, UR6, RZ ;  /* 0x0000000612127c24 */ /* 0x000fe2000f8e02ff */
[----:B------:R-:W-:Y:S02]  /*1ba90*/  PRMT R47, RZ, 0x7610, R47 ;  /* 0x00007610ff2f7816 */ /* 0x000fe4000000002f */
[----:B------:R-:W-:Y:S02]  /*1baa0*/  PRMT R56, RZ, 0x7610, R56 ;  /* 0x00007610ff387816 */ /* 0x000fe40000000038 */
[----:B------:R-:W-:Y:S02]  /*1bab0*/  PRMT R68, RZ, 0x7610, R68 ;  /* 0x00007610ff447816 */ /* 0x000fe40000000044 */
[----:B--2---:R-:W-:-:S05]  /*1bac0*/  SEL R16, R10, R87, !P3 ;  /* 0x000000570a107207 */ /* 0x004fca0005800000 */
[----:B------:R-:W-:Y:S01]  /*1bad0*/  IMAD R19, R16, UR6, RZ ;  /* 0x0000000610137c24 */ /* 0x000fe2000f8e02ff */
[----:B----4-:R-:W-:-:S05]  /*1bae0*/  SEL R17, R10, R88, !P3 ;  /* 0x000000580a117207 */ /* 0x010fca0005800000 */
[----:B------:R-:W-:Y:S01]  /*1baf0*/  IMAD R20, R17, UR4, RZ ;  /* 0x0000000411147c24 */ /* 0x000fe2000f8e02ff */
[----:B------:R-:W0:Y:S01]  /*1bb00*/  LDCU UR4, c[0x0][0x3b0] ;  /* 0x00007600ff0477ac */ /* 0x000e220008000800 */
[----:B------:R-:W-:-:S05]  /*1bb10*/  SEL R16, R10, R3, !P3 ;  /* 0x000000030a107207 */ /* 0x000fca0005800000 */
[----:B------:R-:W-:Y:S01]  /*1bb20*/  IMAD R21, R16, UR5, RZ ;  /* 0x0000000510157c24 */ /* 0x000fe2000f8e02ff */
[----:B------:R-:W-:Y:S01]  /*1bb30*/  PRMT R80, RZ, 0x7610, R80 ;  /* 0x00007610ff507816 */ /* 0x000fe20000000050 */
[----:B------:R-:W1:Y:S01]  /*1bb40*/  LDCU UR5, c[0x0][0x3b0] ;  /* 0x00007600ff0577ac */ /* 0x000e620008000800 */
[----:B------:R-:W-:Y:S01]  /*1bb50*/  @!P4 IMAD.MOV R15, RZ, RZ, -R15 ;  /* 0x000000ffff0fc224 */ /* 0x000fe200078e0a0f */
[----:B------:R-:W-:-:S04]  /*1bb60*/  IADD3 R4, P4, PT, R18, R7, RZ ;  /* 0x0000000712047210 */ /* 0x000fc80007f9e0ff */
[-C--:B------:R-:W-:Y:S02]  /*1bb70*/  LEA.HI.X.SX32 R5, R18, R6.reuse, 0x1, P4 ;  /* 0x0000000612057211 */ /* 0x080fe400020f0eff */
[CC--:B------:R-:W-:Y:S01]  /*1bb80*/  IADD3 R2, P4, PT, R19.reuse, R7.reuse, RZ ;  /* 0x0000000713027210 */ /* 0x0c0fe20007f9e0ff */
[----:B------:R-:W-:Y:S03]  /*1bb90*/  STL [R1+0x420], R4 ;  /* 0x0004200401007387 */ /* 0x000fe60000100800 */
[-C--:B------:R-:W-:Y:S02]  /*1bba0*/  LEA.HI.X.SX32 R88, R19, R6.reuse, 0x1, P4 ;  /* 0x0000000613587211 */ /* 0x080fe400020f0eff */
[----:B------:R-:W-:Y:S01]  /*1bbb0*/  IADD3 R3, P4, PT, R20, R7, RZ ;  /* 0x0000000714037210 */ /* 0x000fe20007f9e0ff */
[----:B------:R2:W-:Y:S01]  /*1bbc0*/  STL [R1+0x41c], R5 ;  /* 0x00041c0501007387 */ /* 0x0005e20000100800 */
[----:B------:R-:W-:Y:S01]  /*1bbd0*/  @P2 IMAD.MOV.U32 R16, RZ, RZ, R4 ;  /* 0x000000ffff102224 */ /* 0x000fe200078e0004 */
[----:B------:R-:W-:Y:S01]  /*1bbe0*/  SEL R18, R10, R139, !P3 ;  /* 0x0000008b0a127207 */ /* 0x000fe20005800000 */
[----:B------:R-:W-:Y:S01]  /*1bbf0*/  @P2 IMAD.MOV.U32 R17, RZ, RZ, R5 ;  /* 0x000000ffff112224 */ /* 0x000fe200078e0005 */
[----:B------:R-:W-:Y:S04]  /*1bc00*/  STL [R1+0x428], R2 ;  /* 0x0004280201007387 */ /* 0x000fe80000100800 */
[----:B------:R4:W-:Y:S01]  /*1bc10*/  STL [R1+0x424], R88 ;  /* 0x0004245801007387 */ /* 0x0009e20000100800 */
[----:B--2---:R-:W-:-:S02]  /*1bc20*/  LEA.HI.X.SX32 R5, R20, R6, 0x1, P4 ;  /* 0x0000000614057211 */ /* 0x004fc400020f0eff */
[----:B------:R-:W-:Y:S01]  /*1bc30*/  IADD3 R139, P4, PT, R21, R7, RZ ;  /* 0x00000007158b7210 */ /* 0x000fe20007f9e0ff */
[----:B------:R2:W-:Y:S04]  /*1bc40*/  STL [R1+0x430], R3 ;  /* 0x0004300301007387 */ /* 0x0005e80000100800 */
[----:B------:R-:W3:Y:S04]  /*1bc50*/  LDL.LU R4, [R1+0x5cc] ;  /* 0x0005cc0001047983 */ /* 0x000ee80000300800 */
[----:B------:R0:W3:Y:S04]  /*1bc60*/  @P2 LDG.E.U8 R47, desc[UR24][R16.64] ;  /* 0x00000018102f2981 */ /* 0x0000e8000c1e1100 */
[----:B------:R-:W3:Y:S04]  /*1bc70*/  LDL.LU R87, [R1+0x5c4] ;  /* 0x0005c40001577983 */ /* 0x000ee80000300800 */
[----:B------:R-:W-:Y:S01]  /*1bc80*/  STL [R1+0x42c], R5 ;  /* 0x00042c0501007387 */ /* 0x000fe20000100800 */
[----:B0-----:R-:W-:-:S03]  /*1bc90*/  SEL R16, R10, R141, !P3 ;  /* 0x0000008d0a107207 */ /* 0x001fc60005800000 */
[----:B------:R-:W-:Y:S01]  /*1bca0*/  STL [R1+0x438], R139 ;  /* 0x0004388b01007387 */ /* 0x000fe20000100800 */
[----:B------:R-:W-:-:S03]  /*1bcb0*/  LEA.HI.X.SX32 R141, R21, R6, 0x1, P4 ;  /* 0x00000006158d7211 */ /* 0x000fc600020f0eff */
[----:B------:R-:W3:Y:S01]  /*1bcc0*/  LDL.LU R21, [R1+0x5c8] ;  /* 0x0005c80001157983 */ /* 0x000ee20000300800 */
[----:B------:R-:W-:Y:S01]  /*1bcd0*/  IMAD R18, R18, UR15, RZ ;  /* 0x0000000f12127c24 */ /* 0x000fe2000f8e02ff */
[----:B------:R-:W-:Y:S01]  /*1bce0*/  PRMT R46, RZ, 0x7610, R46 ;  /* 0x00007610ff2e7816 */ /* 0x000fe2000000002e */
[----:B------:R-:W-:Y:S01]  /*1bcf0*/  IMAD R19, R16, UR16, RZ ;  /* 0x0000001010137c24 */ /* 0x000fe2000f8e02ff */
[----:B------:R0:W-:Y:S01]  /*1bd00*/  STL [R1+0x434], R141 ;  /* 0x0004348d01007387 */ /* 0x0001e20000100800 */
[----:B------:R-:W-:Y:S02]  /*1bd10*/  @P2 IMAD.MOV.U32 R16, RZ, RZ, R2 ;  /* 0x000000ffff102224 */ /* 0x000fe400078e0002 */
[----:B------:R-:W-:Y:S01]  /*1bd20*/  @P2 IMAD.MOV.U32 R17, RZ, RZ, R88 ;  /* 0x000000ffff112224 */ /* 0x000fe200078e0058 */
[CC--:B------:R-:W-:Y:S01]  /*1bd30*/  IADD3 R140, P4, PT, R18.reuse, R7.reuse, RZ ;  /* 0x00000007128c7210 */ /* 0x0c0fe20007f9e0ff */
[----:B----4-:R-:W4:Y:S01]  /*1bd40*/  LDL.LU R88, [R1+0x5c0] ;  /* 0x0005c00001587983 */ /* 0x010f220000300800 */
[----:B------:R-:W0:Y:S02]  /*1bd50*/  LDCU UR15, c[0x0][0x3b0] ;  /* 0x00007600ff0f77ac */ /* 0x000e240008000800 */
[----:B------:R-:W-:Y:S01]  /*1bd60*/  LEA.HI.X.SX32 R20, R18, R6, 0x1, P4 ;  /* 0x0000000612147211 */ /* 0x000fe200020f0eff */
[----:B------:R1:W4:Y:S01]  /*1bd70*/  @P2 LDG.E.U8 R56, desc[UR24][R16.64] ;  /* 0x0000001810382981 */ /* 0x000322000c1e1100 */
[----:B------:R-:W-:Y:S01]  /*1bd80*/  IADD3 R2, P4, PT, R19, R7, RZ ;  /* 0x0000000713027210 */ /* 0x000fe20007f9e0ff */
[----:B------:R-:W0:Y:S02]  /*1bd90*/  LDCU UR16, c[0x0][0x3b0] ;  /* 0x00007600ff1077ac */ /* 0x000e240008000800 */
[----:B------:R-:W-:Y:S01]  /*1bda0*/  STL [R1+0x440], R140 ;  /* 0x0004408c01007387 */ /* 0x000fe20000100800 */
[----:B-1----:R-:W-:-:S02]  /*1bdb0*/  @P2 IMAD.MOV.U32 R16, RZ, RZ, R3 ;  /* 0x000000ffff102224 */ /* 0x002fc400078e0003 */
[----:B------:R-:W-:Y:S01]  /*1bdc0*/  @P2 IMAD.MOV.U32 R17, RZ, RZ, R5 ;  /* 0x000000ffff112224 */ /* 0x000fe200078e0005 */
[----:B--2---:R-:W2:Y:S04]  /*1bdd0*/  LDL.LU R3, [R1+0x5b8] ;  /* 0x0005b80001037983 */ /* 0x004ea80000300800 */
[----:B------:R-:W-:Y:S04]  /*1bde0*/  STL [R1+0x43c], R20 ;  /* 0x00043c1401007387 */ /* 0x000fe80000100800 */
[----:B------:R1:W2:Y:S04]  /*1bdf0*/  @P2 LDG.E.U8 R68, desc[UR24][R16.64] ;  /* 0x0000001810442981 */ /* 0x0002a8000c1e1100 */
[----:B------:R-:W-:Y:S01]  /*1be00*/  STL [R1+0x448], R2 ;  /* 0x0004480201007387 */ /* 0x000fe20000100800 */
[----:B-1----:R-:W-:-:S02]  /*1be10*/  @P2 IMAD.MOV.U32 R17, RZ, RZ, R141 ;  /* 0x000000ffff112224 */ /* 0x002fc400078e008d */
[----:B------:R-:W-:Y:S01]  /*1be20*/  @P2 IMAD.MOV.U32 R16, RZ, RZ, R139 ;  /* 0x000000ffff102224 */ /* 0x000fe200078e008b */
[----:B0-----:R-:W5:Y:S04]  /*1be30*/  LDL.LU R141, [R1+0xa80] ;  /* 0x000a8000018d7983 */ /* 0x001f680000300800 */
[----:B------:R-:W2:Y:S01]  /*1be40*/  LDL.LU R139, [R1+0x5bc] ;  /* 0x0005bc00018b7983 */ /* 0x000ea20000300800 */
[----:B------:R-:W-:-:S03]  /*1be50*/  LEA.HI.X.SX32 R5, R19, R6, 0x1, P4 ;  /* 0x0000000613057211 */ /* 0x000fc600020f0eff */
[----:B------:R0:W2:Y:S01]  /*1be60*/  @P2 LDG.E.U8 R80, desc[UR24][R16.64] ;  /* 0x0000001810502981 */ /* 0x0000a2000c1e1100 */
[----:B------:R-:W-:Y:S02]  /*1be70*/  ISETP.GT.U32.AND P4, PT, R8, R11, PT ;  /* 0x0000000b0800720c */ /* 0x000fe40003f84070 */
[----:B------:R-:W-:Y:S01]  /*1be80*/  PRMT R55, RZ, 0x7610, R55 ;  /* 0x00007610ff377816 */ /* 0x000fe20000000037 */
[----:B0-----:R-:W-:Y:S02]  /*1be90*/  @P2 IMAD.MOV.U32 R16, RZ, RZ, R140 ;  /* 0x000000ffff102224 */ /* 0x001fe400078e008c */
[----:B------:R-:W-:-:S05]  /*1bea0*/  @P2 IMAD.MOV.U32 R17, RZ, RZ, R20 ;  /* 0x000000ffff112224 */ /* 0x000fca00078e0014 */
[----:B------:R0:W2:Y:S03]  /*1beb0*/  @P2 LDG.E.U8 R46, desc[UR24][R16.64] ;  /* 0x00000018102e2981 */ /* 0x0000a6000c1e1100 */
[----:B------:R-:W-:Y:S02]  /*1bec0*/  @!P4 IMAD.IADD R11, R11, 0x1, -R8 ;  /* 0x000000010b0bc824 */ /* 0x000fe400078e0a08 */
[----:B0-----:R-:W-:Y:S02]  /*1bed0*/  @P2 IMAD.MOV.U32 R16, RZ, RZ, R2 ;  /* 0x000000ffff102224 */ /* 0x001fe400078e0002 */
[----:B------:R-:W-:-:S05]  /*1bee0*/  @P2 IMAD.MOV.U32 R17, RZ, RZ, R5 ;  /* 0x000000ffff112224 */ /* 0x000fca00078e0005 */
[----:B------:R3:W2:Y:S04]  /*1bef0*/  @P2 LDG.E.U8 R55, desc[UR24][R16.64] ;  /* 0x0000001810372981 */ /* 0x0006a8000c1e1100 */
[----:B------:R0:W-:Y:S01]  /*1bf00*/  STL [R1+0x444], R5 ;  /* 0x0004440501007387 */ /* 0x0001e20000100800 */
[----:B------:R-:W-:Y:S02]  /*1bf10*/  PRMT R67, RZ, 0x7610, R67 ;  /* 0x00007610ff437816 */ /* 0x000fe40000000043 */
[----:B------:R-:W-:Y:S02]  /*1bf20*/  PRMT R79, RZ, 0x7610, R79 ;  /* 0x00007610ff4f7816 */ /* 0x000fe4000000004f */
[----:B------:R-:W-:Y:S02]  /*1bf30*/  PRMT R45, RZ, 0x7610, R45 ;  /* 0x00007610ff2d7816 */ /* 0x000fe4000000002d */
[----:B---3--:R-:W-:-:S05]  /*1bf40*/  SEL R16, R10, R4, !P3 ;  /* 0x000000040a107207 */ /* 0x008fca0005800000 */
[----:B------:R-:W-:Y:S01]  /*1bf50*/  IMAD R19, R16, UR5, RZ ;  /* 0x0000000510137c24 */ /* 0x000fe2000f8e02ff */
[----:B------:R-:W1:Y:S01]  /*1bf60*/  LDCU UR5, c[0x0][0x3b0] ;  /* 0x00007600ff0577ac */ /* 0x000e620008000800 */
[C---:B------:R-:W-:Y:S02]  /*1bf70*/  SEL R17, R10.reuse, R87, !P3 ;  /* 0x000000570a117207 */ /* 0x040fe40005800000 */
[----:B------:R-:W-:-:S05]  /*1bf80*/  SEL R18, R10, R21, !P3 ;  /* 0x000000150a127207 */ /* 0x000fca0005800000 */
[----:B------:R-:W-:Y:S01]  /*1bf90*/  IMAD R18, R18, UR4, RZ ;  /* 0x0000000412127c24 */ /* 0x000fe2000f8e02ff */
[----:B------:R-:W3:Y:S04]  /*1bfa0*/  LDCU UR4, c[0x0][0x3b0] ;  /* 0x00007600ff0477ac */ /* 0x000ee80008000800 */
[-C--:B------:R-:W-:Y:S02]  /*1bfb0*/  IADD3 R4, P4, PT, R18, R7.reuse, RZ ;  /* 0x0000000712047210 */ /* 0x080fe40007f9e0ff */
[----:B----4-:R-:W-:Y:S02]  /*1bfc0*/  SEL R16, R10, R88, !P3 ;  /* 0x000000580a107207 */ /* 0x010fe40005800000 */
[-C--:B0-----:R-:W-:Y:S01]  /*1bfd0*/  LEA.HI.X.SX32 R5, R18, R6.reuse, 0x1, P4 ;  /* 0x0000000612057211 */ /* 0x081fe200020f0eff */
[----:B------:R-:W-:Y:S01]  /*1bfe0*/  IMAD R20, R17, UR15, RZ ;  /* 0x0000000f11147c24 */ /* 0x000fe2000f8e02ff */
[C---:B------:R-:W-:Y:S01]  /*1bff0*/  IADD3 R2, P4, PT, R19.reuse, R7, RZ ;  /* 0x0000000713027210 */ /* 0x040fe20007f9e0ff */
[----:B------:R-:W-:Y:S01]  /*1c000*/  IMAD R21, R16, UR16, RZ ;  /* 0x0000001010157c24 */ /* 0x000fe2000f8e02ff */
[----:B------:R-:W-:Y:S01]  /*1c010*/  STL [R1+0x450], R4 ;  /* 0x0004500401007387 */ /* 0x000fe20000100800 */
[----:B------:R-:W-:Y:S01]  /*1c020*/  @P2 IMAD.MOV.U32 R16, RZ, RZ, R4 ;  /* 0x000000ffff102224 */ /* 0x000fe200078e0004 */
[-C--:B------:R-:W-:Y:S01]  /*1c030*/  LEA.HI.X.SX32 R88, R19, R6.reuse, 0x1, P4 ;  /* 0x0000000613587211 */ /* 0x080fe200020f0eff */
[----:B------:R-:W-:Y:S01]  /*1c040*/  @P2 IMAD.MOV.U32 R17, RZ, RZ, R5 ;  /* 0x000000ffff112224 */ /* 0x000fe200078e0005 */
[----:B------:R0:W-:Y:S01]  /*1c050*/  STL [R1+0x44c], R5 ;  /* 0x00044c0501007387 */ /* 0x0001e20000100800 */
[----:B------:R-:W-:Y:S01]  /*1c060*/  PRMT R54, RZ, 0x7610, R54 ;  /* 0x00007610ff367816 */ /* 0x000fe20000000036 */
[----:B------:R-:W4:Y:S01]  /*1c070*/  LDCU UR15, c[0x0][0x3b0] ;  /* 0x00007600ff0f77ac */ /* 0x000f220008000800 */
[----:B--2---:R-:W-:Y:S01]  /*1c080*/  SEL R18, R10, R3, !P3 ;  /* 0x000000030a127207 */ /* 0x004fe20005800000 */
[----:B------:R2:W4:Y:S01]  /*1c090*/  @P2 LDG.E.U8 R67, desc[UR24][R16.64] ;  /* 0x0000001810432981 */ /* 0x000522000c1e1100 */
[----:B------:R-:W-:Y:S01]  /*1c0a0*/  IADD3 R3, P4, PT, R20, R7, RZ ;  /* 0x0000000714037210 */ /* 0x000fe20007f9e0ff */
[----:B------:R-:W1:Y:S02]  /*1c0b0*/  LDCU UR16, c[0x0][0x3b0] ;  /* 0x00007600ff1077ac */ /* 0x000e640008000800 */
[----:B---3--:R-:W-:Y:S01]  /*1c0c0*/  IMAD R18, R18, UR4, RZ ;  /* 0x0000000412127c24 */ /* 0x008fe2000f8e02ff */
[----:B0-----:R-:W-:Y:S01]  /*1c0d0*/  LEA.HI.X.SX32 R5, R20, R6, 0x1, P4 ;  /* 0x0000000614057211 */ /* 0x001fe200020f0eff */
[----:B------:R-:W-:Y:S01]  /*1c0e0*/  STL [R1+0x458], R2 ;  /* 0x0004580201007387 */ /* 0x000fe20000100800 */
[----:B------:R-:W0:Y:S03]  /*1c0f0*/  LDCU UR4, c[0x0][0x3b0] ;  /* 0x00007600ff0477ac */ /* 0x000e260008000800 */
[----:B------:R3:W-:Y:S04]  /*1c100*/  STL [R1+0x454], R88 ;  /* 0x0004545801007387 */ /* 0x0007e80000100800 */
[----:B------:R0:W-:Y:S01]  /*1c110*/  STL [R1+0x460], R3 ;  /* 0x0004600301007387 */ /* 0x0001e20000100800 */
[----:B--2---:R-:W-:-:S03]  /*1c120*/  @P2 IMAD.MOV.U32 R17, RZ, RZ, R88 ;  /* 0x000000ffff112224 */ /* 0x004fc600078e0058 */
[----:B------:R-:W2:Y:S04]  /*1c130*/  LDL.LU R4, [R1+0x5b0] ;  /* 0x0005b00001047983 */ /* 0x000ea80000300800 */
[----:B------:R-:W4:Y:S01]  /*1c140*/  LDL.LU R87, [R1+0x5ac] ;  /* 0x0005ac0001577983 */ /* 0x000f220000300800 */
[----:B------:R-:W-:Y:S02]  /*1c150*/  SEL R16, R10, R139, !P3 ;  /* 0x0000008b0a107207 */ /* 0x000fe40005800000 */
[C---:B------:R-:W-:Y:S01]  /*1c160*/  IADD3 R139, P4, PT, R21.reuse, R7, RZ ;  /* 0x00000007158b7210 */ /* 0x040fe20007f9e0ff */
[----:B------:R-:W-:Y:S03]  /*1c170*/  STL [R1+0x45c], R5 ;  /* 0x00045c0501007387 */ /* 0x000fe60000100800 */
[----:B------:R-:W-:-:S02]  /*1c180*/  LEA.HI.X.SX32 R140, R21, R6, 0x1, P4 ;  /* 0x00000006158c7211 */ /* 0x000fc400020f0eff */
[C---:B------:R-:W-:Y:S01]  /*1c190*/  IADD3 R20, P4, PT, R18.reuse, R7, RZ ;  /* 0x0000000712147210 */ /* 0x040fe20007f9e0ff */
[----:B------:R0:W-:Y:S04]  /*1c1a0*/  STL [R1+0x468], R139 ;  /* 0x0004688b01007387 */ /* 0x0001e80000100800 */
[----:B---3--:R-:W3:Y:S01]  /*1c1b0*/  LDL.LU R88, [R1+0x598] ;  /* 0x0005980001587983 */ /* 0x008ee20000300800 */
[----:B------:R-:W-:-:S03]  /*1c1c0*/  LEA.HI.X.SX32 R21, R18, R6, 0x1, P4 ;  /* 0x0000000612157211 */ /* 0x000fc600020f0eff */
[----:B------:R-:W-:Y:S04]  /*1c1d0*/  STL [R1+0x464], R140 ;  /* 0x0004648c01007387 */ /* 0x000fe80000100800 */
[----:B------:R0:W-:Y:S04]  /*1c1e0*/  STL [R1+0x470], R20 ;  /* 0x0004701401007387 */ /* 0x0001e80000100800 */
[----:B------:R-:W3:Y:S01]  /*1c1f0*/  LDL.LU R18, [R1+0x5b4] ;  /* 0x0005b40001127983 */ /* 0x000ee20000300800 */
[----:B-1----:R-:W-:Y:S01]  /*1c200*/  IMAD R19, R16, UR5, RZ ;  /* 0x0000000510137c24 */ /* 0x002fe2000f8e02ff */
[----:B------:R-:W1:Y:S01]  /*1c210*/  LDCU UR5, c[0x0][0x3b0] ;  /* 0x00007600ff0577ac */ /* 0x000e620008000800 */
[----:B------:R-:W-:-:S05]  /*1c220*/  @P2 IMAD.MOV.U32 R16, RZ, RZ, R2 ;  /* 0x000000ffff102224 */ /* 0x000fca00078e0002 */
[----:B------:R0:W3:Y:S01]  /*1c230*/  @P2 LDG.E.U8 R79, desc[UR24][R16.64] ;  /* 0x00000018104f2981 */ /* 0x0000e2000c1e1100 */
[----:B------:R-:W-:Y:S01]  /*1c240*/  IADD3 R2, P4, PT, R19, R7, RZ ;  /* 0x0000000713027210 */ /* 0x000fe20007f9e0ff */
[----:B0-----:R-:W-:Y:S02]  /*1c250*/  @P2 IMAD.MOV.U32 R16, RZ, RZ, R3 ;  /* 0x000000ffff102224 */ /* 0x001fe400078e0003 */
[----:B------:R-:W3:Y:S01]  /*1c260*/  LDL.LU R3, [R1+0x588] ;  /* 0x0005880001037983 */ /* 0x000ee20000300800 */
[----:B------:R-:W-:-:S03]  /*1c270*/  @P2 IMAD.MOV.U32 R17, RZ, RZ, R5 ;  /* 0x000000ffff112224 */ /* 0x000fc600078e0005 */
[----:B------:R-:W-:Y:S04]  /*1c280*/  STL [R1+0x46c], R21 ;  /* 0x00046c1501007387 */ /* 0x000fe80000100800 */
[----:B------:R0:W3:Y:S04]  /*1c290*/  @P2 LDG.E.U8 R45, desc[UR24][R16.64] ;  /* 0x00000018102d2981 */ /* 0x0000e8000c1e1100 */
[----:B------:R-:W-:Y:S01]  /*1c2a0*/  STL [R1+0x478], R2 ;  /* 0x0004780201007387 */ /* 0x000fe20000100800 */
[----:B0-----:R-:W-:-:S03]  /*1c2b0*/  @P2 IMAD.MOV.U32 R16, RZ, RZ, R139 ;  /* 0x000000ffff102224 */ /* 0x001fc600078e008b */
[----:B------:R-:W3:Y:S01]  /*1c2c0*/  LDL.LU R139, [R1+0x594] ;  /* 0x00059400018b7983 */ /* 0x000ee20000300800 */
[----:B------:R-:W-:Y:S01]  /*1c2d0*/  @P2 IMAD.MOV.U32 R17, RZ, RZ, R140 ;  /* 0x000000ffff112224 */ /* 0x000fe200078e008c */
[----:B------:R-:W-:Y:S02]  /*1c2e0*/  PRMT R66, RZ, 0x7610, R66 ;  /* 0x00007610ff427816 */ /* 0x000fe40000000042 */
[----:B------:R-:W-:Y:S02]  /*1c2f0*/  LEA.HI.X.SX32 R5, R19, R6, 0x1, P4 ;  /* 0x0000000613057211 */ /* 0x000fe400020f0eff */
[----:B------:R0:W3:Y:S01]  /*1c300*/  @P2 LDG.E.U8 R54, desc[UR24][R16.64] ;  /* 0x0000001810362981 */ /* 0x0000e2000c1e1100 */
[----:B------:R-:W-:Y:S02]  /*1c310*/  ISETP.GT.U32.AND P4, PT, R8, R11, PT ;  /* 0x0000000b0800720c */ /* 0x000fe40003f84070 */
[----:B------:R-:W-:Y:S01]  /*1c320*/  PRMT R78, RZ, 0x7610, R78 ;  /* 0x00007610ff4e7816 */ /* 0x000fe2000000004e */
[----:B0-----:R-:W-:-:S02]  /*1c330*/  @P2 IMAD.MOV.U32 R16, RZ, RZ, R20 ;  /* 0x000000ffff102224 */ /* 0x001fc400078e0014 */
[----:B------:R-:W-:-:S05]  /*1c340*/  @P2 IMAD.MOV.U32 R17, RZ, RZ, R21 ;  /* 0x000000ffff112224 */ /* 0x000fca00078e0015 */
[----:B------:R0:W3:Y:S03]  /*1c350*/  @P2 LDG.E.U8 R66, desc[UR24][R16.64] ;  /* 0x0000001810422981 */ /* 0x0000e6000c1e1100 */
[----:B------:R-:W-:Y:S02]  /*1c360*/  @!P4 IMAD.IADD R11, R11, 0x1, -R8 ;  /* 0x000000010b0bc824 */ /* 0x000fe400078e0a08 */
[----:B0-----:R-:W-:Y:S02]  /*1c370*/  @P2 IMAD.MOV.U32 R16, RZ, RZ, R2 ;  /* 0x000000ffff102224 */ /* 0x001fe400078e0002 */
[----:B------:R-:W-:Y:S01]  /*1c380*/  @P2 IMAD.MOV.U32 R17, RZ, RZ, R5 ;  /* 0x000000ffff112224 */ /* 0x000fe200078e0005 */
[----:B------:R0:W-:Y:S04]  /*1c390*/  STL [R1+0x474], R5 ;  /* 0x0004740501007387 */ /* 0x0001e80000100800 */
[----:B------:R2:W3:Y:S01]  /*1c3a0*/  @P2 LDG.E.U8 R78, desc[UR24][R16.64] ;  /* 0x00000018104e2981 */ /* 0x0004e2000c1e1100 */
[----:B------:R-:W-:-:S02]  /*1c3b0*/  PRMT R44, RZ, 0x7610, R44 ;  /* 0x00007610ff2c7816 */ /* 0x000fc4000000002c */
[----:B------:R-:W-:Y:S02]  /*1c3c0*/  PRMT R53, RZ, 0x7610, R53 ;  /* 0x00007610ff357816 */ /* 0x000fe40000000035 */
[----:B------:R-:W-:Y:S02]  /*1c3d0*/  PRMT R65, RZ, 0x7610, R65 ;  /* 0x00007610ff417816 */ /* 0x000fe40000000041 */
[----:B------:R-:W-:Y:S02]  /*1c3e0*/  PRMT R77, RZ, 0x7610, R77 ;  /* 0x00007610ff4d7816 */ /* 0x000fe4000000004d */
[C---:B--2---:R-:W-:Y:S02]  /*1c3f0*/  SEL R16, R10.reuse, R4, !P3 ;  /* 0x000000040a107207 */ /* 0x044fe40005800000 */
[----:B----4-:R-:W-:-:S03]  /*1c400*/  SEL R17, R10, R87, !P3 ;  /* 0x000000570a117207 */ /* 0x010fc60005800000 */
[----:B-1----:R-:W-:Y:S01]  /*1c410*/  IMAD R19, R16, UR5, RZ ;  /* 0x0000000510137c24 */ /* 0x002fe2000f8e02ff */
[----:B------:R-:W1:Y:S01]  /*1c420*/  LDCU UR5, c[0x0][0x3b0] ;  /* 0x00007600ff0577ac */ /* 0x000e620008000800 */
[----:B------:R-:W-:Y:S01]  /*1c430*/  IMAD R20, R17, UR15, RZ ;  /* 0x0000000f11147c24 */ /* 0x000fe2000f8e02ff */
[----:B------:R-:W-:Y:S01]  /*1c440*/  PRMT R43, RZ, 0x7610, R43 ;  /* 0x00007610ff2b7816 */ /* 0x000fe2000000002b */
[----:B------:R-:W2:Y:S01]  /*1c450*/  LDCU UR15, c[0x0][0x3b0] ;  /* 0x00007600ff0f77ac */ /* 0x000ea20008000800 */
[----:B---3--:R-:W-:-:S05]  /*1c460*/  SEL R18, R10, R18, !P3 ;  /* 0x000000120a127207 */ /* 0x008fca0005800000 */
[----:B------:R-:W-:Y:S01]  /*1c470*/  IMAD R18, R18, UR4, RZ ;  /* 0x0000000412127c24 */ /* 0x000fe2000f8e02ff */
[----:B------:R-:W3:Y:S01]  /*1c480*/  LDCU UR4, c[0x0][0x3b0] ;  /* 0x00007600ff0477ac */ /* 0x000ee20008000800 */
[----:B------:R-:W-:-:S03]  /*1c490*/  SEL R16, R10, R88, !P3 ;  /* 0x000000580a107207 */ /* 0x000fc60005800000 */
[----:B0-----:R-:W-:-:S04]  /*1c4a0*/  IADD3 R5, P4, PT, R18, R7, RZ ;  /* 0x0000000712057210 */ /* 0x001fc80007f9e0ff */
[-C--:B------:R-:W-:Y:S02]  /*1c4b0*/  LEA.HI.X.SX32 R87, R18, R6.reuse, 0x1, P4 ;  /* 0x0000000612577211 */ /* 0x080fe400020f0eff */
[C---:B------:R-:W-:Y:S01]  /*1c4c0*/  IADD3 R2, P4, PT, R19.reuse, R7, RZ ;  /* 0x0000000713027210 */ /* 0x040fe20007f9e0ff */
[----:B------:R-:W-:Y:S01]  /*1c4d0*/  IMAD R21, R16, UR16, RZ ;  /* 0x0000001010157c24 */ /* 0x000fe2000f8e02ff */
[----:B------:R-:W-:Y:S01]  /*1c4e0*/  STL [R1+0x480], R5 ;  /* 0x0004800501007387 */ /* 0x000fe20000100800 */
[----:B------:R-:W-:Y:S01]  /*1c4f0*/  @P2 IMAD.MOV.U32 R16, RZ, RZ, R5 ;  /* 0x000000ffff102224 */ /* 0x000fe200078e0005 */
[-C--:B------:R-:W-:Y:S01]  /*1c500*/  LEA.HI.X.SX32 R4, R19, R6.reuse, 0x1, P4 ;  /* 0x0000000613047211 */ /* 0x080fe200020f0eff */
[----:B------:R-:W-:Y:S01]  /*1c510*/  @P2 IMAD.MOV.U32 R17, RZ, RZ, R87 ;  /* 0x000000ffff112224 */ /* 0x000fe200078e0057 */
[----:B------:R-:W-:Y:S01]  /*1c520*/  SEL R18, R10, R3, !P3 ;  /* 0x000000030a127207 */ /* 0x000fe20005800000 */
[----:B------:R-:W-:Y:S01]  /*1c530*/  STL [R1+0x47c], R87 ;  /* 0x00047c5701007387 */ /* 0x000fe20000100800 */
[----:B------:R-:W-:Y:S01]  /*1c540*/  IADD3 R3, P4, PT, R20, R7, RZ ;  /* 0x0000000714037210 */ /* 0x000fe20007f9e0ff */
[----:B------:R-:W0:Y:S02]  /*1c550*/  LDCU UR16, c[0x0][0x3b0] ;  /* 0x00007600ff1077ac */ /* 0x000e240008000800 */
[----:B------:R-:W-:Y:S01]  /*1c560*/  STL [R1+0x488], R2 ;  /* 0x0004880201007387 */ /* 0x000fe20000100800 */
[----:B---3--:R-:W-:Y:S01]  /*1c570*/  IMAD R18, R18, UR4, RZ ;  /* 0x0000000412127c24 */ /* 0x008fe2000f8e02ff */
[----:B------:R-:W3:Y:S02]  /*1c580*/  LDCU UR4, c[0x0][0x3b0] ;  /* 0x00007600ff0477ac */ /* 0x000ee40008000800 */
[----:B------:R4:W2:Y:S04]  /*1c590*/  @P2 LDG.E.U8 R44, desc[UR24][R16.64] ;  /* 0x00000018102c2981 */ /* 0x0008a8000c1e1100 */
[----:B------:R0:W-:Y:S01]  /*1c5a0*/  STL [R1+0x484], R4 ;  /* 0x0004840401007387 */ /* 0x0001e20000100800 */
[----:B----4-:R-:W-:Y:S01]  /*1c5b0*/  IMAD.MOV.U32 R17, RZ, RZ, R4 ;  /* 0x000000ffff117224 */ /* 0x010fe200078e0004 */
[----:B0-----:R-:W-:-:S02]  /*1c5c0*/  LEA.HI.X.SX32 R4, R20, R6, 0x1, P4 ;  /* 0x0000000614047211 */ /* 0x001fc400020f0eff */
[C---:B------:R-:W-:Y:S01]  /*1c5d0*/  IADD3 R5, P4, PT, R21.reuse, R7, RZ ;  /* 0x0000000715057210 */ /* 0x040fe20007f9e0ff */
[----:B------:R-:W-:Y:S01]  /*1c5e0*/  STL [R1+0x490], R3 ;  /* 0x0004900301007387 */ /* 0x000fe20000100800 */
[----:B------:R-:W-:Y:S02]  /*1c5f0*/  SEL R16, R10, R139, !P3 ;  /* 0x0000008b0a107207 */ /* 0x000fe40005800000 */
[----:B------:R-:W-:Y:S01]  /*1c600*/  LEA.HI.X.SX32 R21, R21, R6, 0x1, P4 ;  /* 0x0000000615157211 */ /* 0x000fe200020f0eff */
[----:B------:R-:W4:Y:S01]  /*1c610*/  LDL.LU R87, [R1+0x5a4] ;  /* 0x0005a40001577983 */ /* 0x000f220000300800 */
[----:B------:R-:W-:-:S03]  /*1c620*/  IADD3 R139, P4, PT, R18, R7, RZ ;  /* 0x00000007128b7210 */ /* 0x000fc60007f9e0ff */
[----:B------:R-:W2:Y:S01]  /*1c630*/  LDL.LU R88, [R1+0x584] ;  /* 0x0005840001587983 */ /* 0x000ea20000300800 */
[----:B------:R-:W-:-:S03]  /*1c640*/  LEA.HI.X.SX32 R20, R18, R6, 0x1, P4 ;  /* 0x0000000612147211 */ /* 0x000fc600020f0eff */
[----:B------:R0:W-:Y:S04]  /*1c650*/  STL [R1+0x48c], R4 ;  /* 0x00048c0401007387 */ /* 0x0001e80000100800 */
[----:B------:R-:W-:Y:S04]  /*1c660*/  STL [R1+0x498], R5 ;  /* 0x0004980501007387 */ /* 0x000fe80000100800 */
[----:B------:R-:W-:Y:S04]  /*1c670*/  STL [R1+0x494], R21 ;  /* 0x0004941501007387 */ /* 0x000fe80000100800 */
[----:B------:R0:W-:Y:S04]  /*1c680*/  STL [R1+0x4a0], R139 ;  /* 0x0004a08b01007387 */ /* 0x0001e80000100800 */
[----:B------:R-:W3:Y:S01]  /*1c690*/  LDL.LU R18, [R1+0x5a0] ;  /* 0x0005a00001127983 */ /* 0x000ee20000300800 */
[----:B-1----:R-:W-:Y:S01]  /*1c6a0*/  IMAD R19, R16, UR5, RZ ;  /* 0x0000000510137c24 */ /* 0x002fe2000f8e02ff */
[----:B------:R-:W1:Y:S01]  /*1c6b0*/  LDCU UR5, c[0x0][0x3b0] ;  /* 0x00007600ff0577ac */ /* 0x000e620008000800 */
[----:B------:R-:W-:-:S05]  /*1c6c0*/  @P2 IMAD.MOV.U32 R16, RZ, RZ, R2 ;  /* 0x000000ffff102224 */ /* 0x000fca00078e0002 */
[----:B------:R0:W3:Y:S01]  /*1c6d0*/  @P2 LDG.E.U8 R53, desc[UR24][R16.64] ;  /* 0x0000001810352981 */ /* 0x0000e2000c1e1100 */
[C---:B------:R-:W-:Y:S01]  /*1c6e0*/  IADD3 R2, P4, PT, R19.reuse, R7, RZ ;  /* 0x0000000713027210 */ /* 0x040fe20007f9e0ff */
[----:B0-----:R-:W-:Y:S02]  /*1c6f0*/  @P2 IMAD.MOV.U32 R16, RZ, RZ, R3 ;  /* 0x000000ffff102224 */ /* 0x001fe400078e0003 */
[----:B------:R-:W-:Y:S01]  /*1c700*/  @P2 IMAD.MOV.U32 R17, RZ, RZ, R4 ;  /* 0x000000ffff112224 */ /* 0x000fe200078e0004 */
[----:B------:R-:W-:Y:S01]  /*1c710*/  LEA.HI.X.SX32 R4, R19, R6, 0x1, P4 ;  /* 0x0000000613047211 */ /* 0x000fe200020f0eff */
[----:B------:R-:W3:Y:S04]  /*1c720*/  LDL.LU R3, [R1+0x578] ;  /* 0x0005780001037983 */ /* 0x000ee80000300800 */
[----:B------:R0:W3:Y:S04]  /*1c730*/  @P2 LDG.E.U8 R65, desc[UR24][R16.64] ;  /* 0x0000001810412981 */ /* 0x0000e8000c1e1100 */
[----:B------:R-:W-:Y:S01]  /*1c740*/  STL [R1+0x49c], R20 ;  /* 0x00049c1401007387 */ /* 0x000fe20000100800 */
[----:B0-----:R-:W-:-:S02]  /*1c750*/  @P2 IMAD.MOV.U32 R16, RZ, RZ, R5 ;  /* 0x000000ffff102224 */ /* 0x001fc400078e0005 */
[----:B------:R-:W-:Y:S01]  /*1c760*/  @P2 IMAD.MOV.U32 R17, RZ, RZ, R21 ;  /* 0x000000ffff112224 */ /* 0x000fe200078e0015 */
[----:B------:R-:W-:Y:S04]  /*1c770*/  STL [R1+0x4a8], R2 ;  /* 0x0004a80201007387 */ /* 0x000fe80000100800 */
[----:B------:R0:W3:Y:S04]  /*1c780*/  @P2 LDG.E.U8 R77, desc[UR24][R16.64] ;  /* 0x00000018104d2981 */ /* 0x0000e8000c1e1100 */
[----:B------:R1:W-:Y:S01]  /*1c790*/  STL [R1+0x4a4], R4 ;  /* 0x0004a40401007387 */ /* 0x0003e20000100800 */
[----:B0-----:R-:W-:-:S03]  /*1c7a0*/  @P2 IMAD.MOV.U32 R16, RZ, RZ, R139 ;  /* 0x000000ffff102224 */ /* 0x001fc600078e008b */
[----:B------:R-:W3:Y:S01]  /*1c7b0*/  LDL.LU R139, [R1+0x580] ;  /* 0x00058000018b7983 */ /* 0x000ee20000300800 */
[----:B------:R-:W-:Y:S01]  /*1c7c0*/  ISETP.GT.U32.AND P4, PT, R8, R12, PT ;  /* 0x0000000c0800720c */ /* 0x000fe20003f84070 */
[----:B------:R-:W-:Y:S01]  /*1c7d0*/  @P2 IMAD.MOV.U32 R17, RZ, RZ, R20 ;  /* 0x000000ffff112224 */ /* 0x000fe200078e0014 */
[----:B------:R-:W-:-:S04]  /*1c7e0*/  PRMT R52, RZ, 0x7610, R52 ;  /* 0x00007610ff347816 */ /* 0x000fc80000000034 */
[----:B------:R0:W3:Y:S02]  /*1c7f0*/  @P2 LDG.E.U8 R43, desc[UR24][R16.64] ;  /* 0x00000018102b2981 */ /* 0x0000e4000c1e1100 */
[----:B0-----:R-:W-:Y:S02]  /*1c800*/  @P2 IMAD.MOV.U32 R16, RZ, RZ, R2 ;  /* 0x000000ffff102224 */ /* 0x001fe400078e0002 */
[----:B------:R-:W-:-:S03]  /*1c810*/  @P2 IMAD.MOV.U32 R17, RZ, RZ, R4 ;  /* 0x000000ffff112224 */ /* 0x000fc600078e0004 */
[----:B------:R-:W-:Y:S02]  /*1c820*/  @!P4 IMAD.IADD R12, R12, 0x1, -R8 ;  /* 0x000000010c0cc824 */ /* 0x000fe400078e0a08 */
[----:B------:R4:W3:Y:S01]  /*1c830*/  @P2 LDG.E.U8 R52, desc[UR24][R16.64] ;  /* 0x0000001810342981 */ /* 0x0008e2000c1e1100 */
[----:B------:R-:W-:Y:S02]  /*1c840*/  PRMT R64, RZ, 0x7610, R64 ;  /* 0x00007610ff407816 */ /* 0x000fe40000000040 */
[C---:B----4-:R-:W-:Y:S02]  /*1c850*/  SEL R16, R10.reuse, R87, !P3 ;  /* 0x000000570a107207 */ /* 0x050fe40005800000 */
[----:B------:R-:W4:Y:S01]  /*1c860*/  LDL.LU R87, [R1+0x58c] ;  /* 0x00058c0001577983 */ /* 0x000f220000300800 */
[----:B--2---:R-:W-:Y:S02]  /*1c870*/  SEL R17, R10, R88, !P3 ;  /* 0x000000580a117207 */ /* 0x004fe40005800000 */
[----:B-1----:R-:W-:Y:S01]  /*1c880*/  IMAD R19, R16, UR5, RZ ;  /* 0x0000000510137c24 */ /* 0x002fe2000f8e02ff */
[----:B------:R-:W-:Y:S01]  /*1c890*/  PRMT R76, RZ, 0x7610, R76 ;  /* 0x00007610ff4c7816 */ /* 0x000fe2000000004c */
[----:B------:R-:W0:Y:S01]  /*1c8a0*/  LDCU UR5, c[0x0][0x3b0] ;  /* 0x00007600ff0577ac */ /* 0x000e220008000800 */
[----:B---3--:R-:W-:-:S05]  /*1c8b0*/  SEL R18, R10, R18, !P3 ;  /* 0x000000120a127207 */ /* 0x008fca0005800000 */
[----:B------:R-:W-:Y:S01]  /*1c8c0*/  IMAD R18, R18, UR4, RZ ;  /* 0x0000000412127c24 */ /* 0x000fe2000f8e02ff */
[----:B------:R-:W1:Y:S04]  /*1c8d0*/  LDCU UR4, c[0x0][0x3b0] ;  /* 0x00007600ff0477ac */ /* 0x000e680008000800 */
[----:B------:R-:W-:-:S04]  /*1c8e0*/  IADD3 R4, P4, PT, R18, R7, RZ ;  /* 0x0000000712047210 */ /* 0x000fc80007f9e0ff */
[-C--:B------:R-:W-:Y:S01]  /*1c8f0*/  LEA.HI.X.SX32 R20, R18, R6.reuse, 0x1, P4 ;  /* 0x0000000612147211 */ /* 0x080fe200020f0eff */
[----:B------:R2:W-:Y:S04]  /*1c900*/  STL [R1+0x4b0], R4 ;  /* 0x0004b00401007387 */ /* 0x0005e80000100800 */
[----:B------:R-:W3:Y:S01]  /*1c910*/  LDL.LU R88, [R1+0x570] ;  /* 0x0005700001587983 */ /* 0x000ee20000300800 */
[----:B------:R-:W-:Y:S02]  /*1c920*/  IMAD R18, R17, UR15, RZ ;  /* 0x0000000f11127c24 */ /* 0x000fe4000f8e02ff */
[----:B------:R-:W-:Y:S01]  /*1c930*/  @P2 IMAD.MOV.U32 R16, RZ, RZ, R4 ;  /* 0x000000ffff102224 */ /* 0x000fe200078e0004 */
[C---:B------:R-:W-:Y:S01]  /*1c940*/  IADD3 R2, P4, PT, R19.reuse, R7, RZ ;  /* 0x0000000713027210 */ /* 0x040fe20007f9e0ff */
[----:B------:R-:W-:Y:S01]  /*1c950*/  @P2 IMAD.MOV.U32 R17, RZ, RZ, R20 ;  /* 0x000000ffff112224 */ /* 0x000fe200078e0014 */
[----:B------:R0:W-:Y:S01]  /*1c960*/  STL [R1+0x4ac], R20 ;  /* 0x0004ac1401007387 */ /* 0x0001e20000100800 */
[----:B------:R-:W0:Y:S03]  /*1c970*/  LDCU UR15, c[0x0][0x3b0] ;  /* 0x00007600ff0f77ac */ /* 0x000e260008000800 */
[----:B------:R1:W3:Y:S04]  /*1c980*/  @P2 LDG.E.U8 R64, desc[UR24][R16.64] ;  /* 0x0000001810402981 */ /* 0x0002e8000c1e1100 */
[----:B------:R0:W-:Y:S01]  /*1c990*/  STL [R1+0x4b8], R2 ;  /* 0x0004b80201007387 */ /* 0x0001e20000100800 */
[----:B-1----:R-:W-:-:S02]  /*1c9a0*/  LEA.HI.X.SX32 R17, R19, R6, 0x1, P4 ;  /* 0x0000000613117211 */ /* 0x002fc400020f0eff */
[----:B--2---:R-:W-:Y:S02]  /*1c9b0*/  IADD3 R4, P4, PT, R18, R7, RZ ;  /* 0x0000000712047210 */ /* 0x004fe40007f9e0ff */
[----:B------:R-:W-:Y:S02]  /*1c9c0*/  SEL R16, R10, R3, !P3 ;  /* 0x000000030a107207 */ /* 0x000fe40005800000 */
[----:B0-----:R-:W-:Y:S01]  /*1c9d0*/  LEA.HI.X.SX32 R20, R18, R6, 0x1, P4 ;  /* 0x0000000612147211 */ /* 0x001fe200020f0eff */
[----:B------:R-:W2:Y:S04]  /*1c9e0*/  LDL.LU R3, [R1+0x568] ;  /* 0x0005680001037983 */ /* 0x000ea80000300800 */
[----:B------:R0:W-:Y:S04]  /*1c9f0*/  STL [R1+0x4b4], R17 ;  /* 0x0004b41101007387 */ /* 0x0001e80000100800 */
[----:B------:R-:W-:Y:S01]  /*1ca00*/  STL [R1+0x4c0], R4 ;  /* 0x0004c00401007387 */ /* 0x000fe20000100800 */
[----:B------:R-:W-:-:S03]  /*1ca10*/  SEL R18, R10, R139, !P3 ;  /* 0x0000008b0a127207 */ /* 0x000fc60005800000 */
[----:B------:R1:W-:Y:S04]  /*1ca20*/  STL [R1+0x4bc], R20 ;  /* 0x0004bc1401007387 */ /* 0x0003e80000100800 */
[----:B------:R-:W2:Y:S01]  /*1ca30*/  LDL.LU R139, [R1+0x56c] ;  /* 0x00056c00018b7983 */ /* 0x000ea20000300800 */
[----:B------:R-:W-:Y:S01]  /*1ca40*/  IMAD R19, R16, UR4, RZ ;  /* 0x0000000410137c24 */ /* 0x000fe2000f8e02ff */
[----:B------:R-:W-:Y:S01]  /*1ca50*/  PRMT R42, RZ, 0x7610, R42 ;  /* 0x00007610ff2a7816 */ /* 0x000fe2000000002a */
[----:B------:R-:W-:Y:S01]  /*1ca60*/  @P2 IMAD.MOV.U32 R16, RZ, RZ, R2 ;  /* 0x000000ffff102224 */ /* 0x000fe200078e0002 */
[----:B------:R-:W-:Y:S01]  /*1ca70*/  PRMT R51, RZ, 0x7610, R51 ;  /* 0x00007610ff337816 */ /* 0x000fe20000000033 */
[----:B------:R-:W2:Y:S01]  /*1ca80*/  LDCU UR4, c[0x0][0x3b0] ;  /* 0x00007600ff0477ac */ /* 0x000ea20008000800 */
[----:B------:R-:W-:-:S02]  /*1ca90*/  IADD3 R2, P4, PT, R19, R7, RZ ;  /* 0x0000000713027210 */ /* 0x000fc40007f9e0ff */
[----:B------:R0:W2:Y:S02]  /*1caa0*/  @P2 LDG.E.U8 R76, desc[UR24][R16.64] ;  /* 0x00000018104c2981 */ /* 0x0000a4000c1e1100 */
[----:B0-----:R-:W-:Y:S02]  /*1cab0*/  @P2 IMAD.MOV.U32 R17, RZ, RZ, R20 ;  /* 0x000000ffff112224 */ /* 0x001fe400078e0014 */
[----:B-1----:R-:W-:Y:S01]  /*1cac0*/  IMAD R20, R18, UR16, RZ ;  /* 0x0000001012147c24 */ /* 0x002fe2000f8e02ff */
[----:B------:R-:W-:Y:S01]  /*1cad0*/  STL [R1+0x4c8], R2 ;  /* 0x0004c80201007387 */ /* 0x000fe20000100800 */
[----:B------:R-:W-:Y:S01]  /*1cae0*/  @P2 IMAD.MOV.U32 R16, RZ, RZ, R4 ;  /* 0x000000ffff102224 */ /* 0x000fe200078e0004 */
[----:B------:R-:W-:Y:S01]  /*1caf0*/  LEA.HI.X.SX32 R4, R19, R6, 0x1, P4 ;  /* 0x0000000613047211 */ /* 0x000fe200020f0eff */
[----:B------:R-:W0:Y:S01]  /*1cb00*/  LDCU UR16, c[0x0][0x3b0] ;  /* 0x00007600ff1077ac */ /* 0x000e220008000800 */
[----:B------:R-:W-:Y:S02]  /*1cb10*/  IADD3 R21, P4, PT, R20, R7, RZ ;  /* 0x0000000714157210 */ /* 0x000fe40007f9e0ff */
[----:B------:R1:W2:Y:S04]  /*1cb20*/  @P2 LDG.E.U8 R42, desc[UR24][R16.64] ;  /* 0x00000018102a2981 */ /* 0x0002a8000c1e1100 */
[----:B------:R0:W-:Y:S04]  /*1cb30*/  STL [R1+0x4c4], R4 ;  /* 0x0004c40401007387 */ /* 0x0001e80000100800 */
[----:B------:R-:W-:Y:S01]  /*1cb40*/  STL [R1+0x4d0], R21 ;  /* 0x0004d01501007387 */ /* 0x000fe20000100800 */
[----:B-1----:R-:W-:-:S02]  /*1cb50*/  @P2 IMAD.MOV.U32 R16, RZ, RZ, R2 ;  /* 0x000000ffff102224 */ /* 0x002fc400078e0002 */
[----:B------:R-:W-:Y:S02]  /*1cb60*/  @P2 IMAD.MOV.U32 R17, RZ, RZ, R4 ;  /* 0x000000ffff112224 */ /* 0x000fe400078e0004 */
[----:B0-----:R-:W2:Y:S04]  /*1cb70*/  LDL.LU R4, [R1+0x574] ;  /* 0x0005740001047983 */ /* 0x001ea80000300800 */
[----:B------:R0:W2:Y:S01]  /*1cb80*/  @P2 LDG.E.U8 R51, desc[UR24][R16.64] ;  /* 0x0000001810332981 */ /* 0x0000a2000c1e1100 */
[----:B------:R-:W-:Y:S02]  /*1cb90*/  PRMT R63, RZ, 0x7610, R63 ;  /* 0x00007610ff3f7816 */ /* 0x000fe4000000003f */
[----:B0-----:R-:W-:-:S05]  /*1cba0*/  LEA.HI.X.SX32 R17, R20, R6, 0x1, P4 ;  /* 0x0000000614117211 */ /* 0x001fca00020f0eff */
[----:B------:R0:W-:Y:S01]  /*1cbb0*/  STL [R1+0x4cc], R17 ;  /* 0x0004cc1101007387 */ /* 0x0001e20000100800 */
[----:B----4-:R-:W-:-:S05]  /*1cbc0*/  SEL R18, R10, R87, !P3 ;  /* 0x000000570a127207 */ /* 0x010fca0005800000 */
[----:B------:R-:W-:Y:S01]  /*1cbd0*/  IMAD R18, R18, UR5, RZ ;  /* 0x0000000512127c24 */ /* 0x000fe2000f8e02ff */
[----:B------:R-:W1:Y:S04]  /*1cbe0*/  LDCU UR5, c[0x0][0x3b0] ;  /* 0x00007600ff0577ac */ /* 0x000e680008000800 */
[----:B------:R-:W-:-:S05]  /*1cbf0*/  IADD3 R2, P4, PT, R18, R7, RZ ;  /* 0x0000000712027210 */ /* 0x000fca0007f9e0ff */
[----:B------:R4:W-:Y:S04]  /*1cc00*/  STL [R1+0x4d8], R2 ;  /* 0x0004d80201007387 */ /* 0x0009e80000100800 */
[----:B------:R-:W2:Y:S01]  /*1cc10*/  LDL.LU R87, [R1+0x560] ;  /* 0x0005600001577983 */ /* 0x000ea20000300800 */
[----:B---3--:R-:W-:-:S03]  /*1cc20*/  SEL R16, R10, R88, !P3 ;  /* 0x000000580a107207 */ /* 0x008fc60005800000 */
[----:B------:R-:W3:Y:S02]  /*1cc30*/  LDL.LU R88, [R1+0x55c] ;  /* 0x00055c0001587983 */ /* 0x000ee40000300800 */
[----:B------:R-:W-:Y:S01]  /*1cc40*/  IMAD R19, R16, UR15, RZ ;  /* 0x0000000f10137c24 */ /* 0x000fe2000f8e02ff */
[----:B------:R-:W-:Y:S01]  /*1cc50*/  PRMT R75, RZ, 0x7610, R75 ;  /* 0x00007610ff4b7816 */ /* 0x000fe2000000004b */
[----:B------:R-:W-:Y:S01]  /*1cc60*/  @P2 IMAD.MOV.U32 R16, RZ, RZ, R21 ;  /* 0x000000ffff102224 */ /* 0x000fe200078e0015 */
[----:B------:R-:W1:Y:S04]  /*1cc70*/  LDCU UR15, c[0x0][0x3b0] ;  /* 0x00007600ff0f77ac */ /* 0x000e680008000800 */
[----:B------:R0:W3:Y:S02]  /*1cc80*/  @P2 LDG.E.U8 R63, desc[UR24][R16.64] ;  /* 0x00000018103f2981 */ /* 0x0000e4000c1e1100 */
[----:B0-----:R-:W-:-:S02]  /*1cc90*/  LEA.HI.X.SX32 R17, R18, R6, 0x1, P4 ;  /* 0x0000000612117211 */ /* 0x001fc400020f0eff */
[C---:B------:R-:W-:Y:S02]  /*1cca0*/  IADD3 R21, P4, PT, R19.reuse, R7, RZ ;  /* 0x0000000713157210 */ /* 0x040fe40007f9e0ff */
[C---:B--2---:R-:W-:Y:S02]  /*1ccb0*/  SEL R16, R10.reuse, R3, !P3 ;  /* 0x000000030a107207 */ /* 0x044fe40005800000 */
[----:B------:R-:W-:Y:S01]  /*1ccc0*/  LEA.HI.X.SX32 R19, R19, R6, 0x1, P4 ;  /* 0x0000000613137211 */ /* 0x000fe200020f0eff */
[----:B------:R-:W2:Y:S04]  /*1ccd0*/  LDL.LU R3, [R1+0x554] ;  /* 0x0005540001037983 */ /* 0x000ea80000300800 */
[----:B------:R0:W-:Y:S04]  /*1cce0*/  STL [R1+0x4d4], R17 ;  /* 0x0004d41101007387 */ /* 0x0001e80000100800 */
[----:B------:R-:W-:Y:S04]  /*1ccf0*/  STL [R1+0x4e0], R21 ;  /* 0x0004e01501007387 */ /* 0x000fe80000100800 */
[----:B------:R1:W-:Y:S01]  /*1cd00*/  STL [R1+0x4dc], R19 ;  /* 0x0004dc1301007387 */ /* 0x0003e20000100800 */
[----:B------:R-:W-:-:S03]  /*1cd10*/  SEL R18, R10, R139, !P3 ;  /* 0x0000008b0a127207 */ /* 0x000fc60005800000 */
[----:B------:R-:W2:Y:S01]  /*1cd20*/  LDL.LU R139, [R1+0x550] ;  /* 0x00055000018b7983 */ /* 0x000ea20000300800 */
[----:B------:R-:W-:Y:S01]  /*1cd30*/  IMAD R20, R16, UR4, RZ ;  /* 0x0000000410147c24 */ /* 0x000fe2000f8e02ff */
[----:B------:R-:W-:Y:S01]  /*1cd40*/  PRMT R41, RZ, 0x7610, R41 ;  /* 0x00007610ff297816 */ /* 0x000fe20000000029 */
[----:B------:R-:W-:Y:S01]  /*1cd50*/  @P2 IMAD.MOV.U32 R16, RZ, RZ, R2 ;  /* 0x000000ffff102224 */ /* 0x000fe200078e0002 */
[----:B------:R-:W1:Y:S02]  /*1cd60*/  LDCU UR4, c[0x0][0x3b0] ;  /* 0x00007600ff0477ac */ /* 0x000e640008000800 */
[C---:B----4-:R-:W-:Y:S02]  /*1cd70*/  IADD3 R2, P4, PT, R20.reuse, R7, RZ ;  /* 0x0000000714027210 */ /* 0x050fe40007f9e0ff */
[----:B------:R0:W4:Y:S02]  /*1cd80*/  @P2 LDG.E.U8 R75, desc[UR24][R16.64] ;  /* 0x00000018104b2981 */ /* 0x000124000c1e1100 */
[----:B------:R-:W-:Y:S01]  /*1cd90*/  LEA.HI.X.SX32 R20, R20, R6, 0x1, P4 ;  /* 0x0000000614147211 */ /* 0x000fe200020f0eff */
[----:B0-----:R-:W-:-:S02]  /*1cda0*/  @P2 IMAD.MOV.U32 R17, RZ, RZ, R19 ;  /* 0x000000ffff112224 */ /* 0x001fc400078e0013 */
[----:B-1----:R-:W-:Y:S01]  /*1cdb0*/  IMAD R19, R18, UR5, RZ ;  /* 0x0000000512137c24 */ /* 0x002fe2000f8e02ff */
[----:B------:R-:W-:Y:S01]  /*1cdc0*/  PRMT R50, RZ, 0x7610, R50 ;  /* 0x00007610ff327816 */ /* 0x000fe20000000032 */
[----:B------:R-:W-:Y:S01]  /*1cdd0*/  @P2 IMAD.MOV.U32 R16, RZ, RZ, R21 ;  /* 0x000000ffff102224 */ /* 0x000fe200078e0015 */
[----:B------:R-:W0:Y:S01]  /*1cde0*/  LDCU UR5, c[0x0][0x3b0] ;  /* 0x00007600ff0577ac */ /* 0x000e220008000800 */
[----:B------:R-:W-:Y:S04]  /*1cdf0*/  STL [R1+0x4e8], R2 ;  /* 0x0004e80201007387 */ /* 0x000fe80000100800 */
[----:B------:R1:W4:Y:S01]  /*1ce00*/  @P2 LDG.E.U8 R41, desc[UR24][R16.64] ;  /* 0x0000001810292981 */ /* 0x000322000c1e1100 */
[----:B------:R-:W-:Y:S02]  /*1ce10*/  PRMT R62, RZ, 0x7610, R62 ;  /* 0x00007610ff3e7816 */ /* 0x000fe4000000003e */
[----:B------:R-:W-:-:S02]  /*1ce20*/  SEL R18, R10, R4, !P3 ;  /* 0x000000040a127207 */ /* 0x000fc40005800000 */
[C---:B------:R-:W-:Y:S01]  /*1ce30*/  IADD3 R4, P4, PT, R19.reuse, R7, RZ ;  /* 0x0000000713047210 */ /* 0x040fe20007f9e0ff */
[----:B-1----:R-:W-:Y:S02]  /*1ce40*/  @P2 IMAD.MOV.U32 R16, RZ, RZ, R2 ;  /* 0x000000ffff102224 */ /* 0x002fe400078e0002 */
[----:B------:R-:W-:Y:S01]  /*1ce50*/  @P2 IMAD.MOV.U32 R17, RZ, RZ, R20 ;  /* 0x000000ffff112224 */ /* 0x000fe200078e0014 */
[----:B------:R-:W-:Y:S01]  /*1ce60*/  LEA.HI.X.SX32 R19, R19, R6, 0x1, P4 ;  /* 0x0000000613137211 */ /* 0x000fe200020f0eff */
[----:B------:R1:W-:Y:S04]  /*1ce70*/  STL [R1+0x4e4], R20 ;  /* 0x0004e41401007387 */ /* 0x0003e80000100800 */
[----:B------:R0:W4:Y:S01]  /*1ce80*/  @P2 LDG.E.U8 R50, desc[UR24][R16.64] ;  /* 0x0000001810322981 */ /* 0x000122000c1e1100 */
[----:B-1----:R-:W-:-:S03]  /*1ce90*/  IMAD R20, R18, UR15, RZ ;  /* 0x0000000f12147c24 */ /* 0x002fc6000f8e02ff */
[----:B------:R1:W-:Y:S01]  /*1cea0*/  STL [R1+0x4f0], R4 ;  /* 0x0004f00401007387 */ /* 0x0003e20000100800 */
[----:B------:R-:W2:Y:S01]  /*1ceb0*/  LDCU UR15, c[0x0][0x3b0] ;  /* 0x00007600ff0f77ac */ /* 0x000ea20008000800 */
[----:B0-----:R-:W-:Y:S02]  /*1cec0*/  @P2 IMAD.MOV.U32 R16, RZ, RZ, R4 ;  /* 0x000000ffff102224 */ /* 0x001fe400078e0004 */
[----:B------:R-:W-:Y:S01]  /*1ced0*/  @P2 IMAD.MOV.U32 R17, RZ, RZ, R19 ;  /* 0x000000ffff112224 */ /* 0x000fe200078e0013 */
[C---:B------:R-:W-:Y:S01]  /*1cee0*/  IADD3 R2, P4, PT, R20.reuse, R7, RZ ;  /* 0x0000000714027210 */ /* 0x040fe20007f9e0ff */
[----:B------:R0:W-:Y:S04]  /*1cef0*/  STL [R1+0x4ec], R19 ;  /* 0x0004ec1301007387 */ /* 0x0001e80000100800 */
[----:B------:R0:W4:Y:S01]  /*1cf00*/  @P2 LDG.E.U8 R62, desc[UR24][R16.64] ;  /* 0x00000018103e2981 */ /* 0x000122000c1e1100 */
[----:B-1----:R-:W-:-:S02]  /*1cf10*/  LEA.HI.X.SX32 R4, R20, R6, 0x1, P4 ;  /* 0x0000000614047211 */ /* 0x002fc400020f0eff */
[----:B------:R-:W-:-:S03]  /*1cf20*/  PRMT R74, RZ, 0x7610, R74 ;  /* 0x00007610ff4a7816 */ /* 0x000fc6000000004a */
[----:B0-----:R-:W-:Y:S01]  /*1cf30*/  @P2 IMAD.MOV.U32 R17, RZ, RZ, R4 ;  /* 0x000000ffff112224 */ /* 0x001fe200078e0004 */
[----:B------:R-:W-:Y:S04]  /*1cf40*/  STL [R1+0x4f8], R2 ;  /* 0x0004f80201007387 */ /* 0x000fe80000100800 */
[----:B------:R0:W-:Y:S01]  /*1cf50*/  STL [R1+0x4f4], R4 ;  /* 0x0004f40401007387 */ /* 0x0001e20000100800 */
[----:B------:R-:W-:Y:S02]  /*1cf60*/  PRMT R40, RZ, 0x7610, R40 ;  /* 0x00007610ff287816 */ /* 0x000fe40000000028 */
[----:B------:R-:W-:-:S05]  /*1cf70*/  SEL R18, R10, R87, !P3 ;  /* 0x000000570a127207 */ /* 0x000fca0005800000 */
[----:B------:R-:W-:Y:S01]  /*1cf80*/  IMAD R19, R18, UR4, RZ ;  /* 0x0000000412137c24 */ /* 0x000fe2000f8e02ff */
[----:B------:R-:W1:Y:S01]  /*1cf90*/  LDCU UR4, c[0x0][0x3b0] ;  /* 0x00007600ff0477ac */ /* 0x000e620008000800 */
[----:B---3--:R-:W-:-:S05]  /*1cfa0*/  SEL R16, R10, R88, !P3 ;  /* 0x000000580a107207 */ /* 0x008fca0005800000 */
[----:B------:R-:W-:Y:S01]  /*1cfb0*/  IMAD R20, R16, UR5, RZ ;  /* 0x0000000510147c24 */ /* 0x000fe2000f8e02ff */
[----:B------:R-:W-:Y:S01]  /*1cfc0*/  PRMT R49, RZ, 0x7610, R49 ;  /* 0x00007610ff317816 */ /* 0x000fe20000000031 */
[----:B------:R-:W-:Y:S01]  /*1cfd0*/  @P2 IMAD.MOV.U32 R16, RZ, RZ, R2 ;  /* 0x000000ffff102224 */ /* 0x000fe200078e0002 */
[----:B------:R-:W-:Y:S01]  /*1cfe0*/  PRMT R61, RZ, 0x7610, R61 ;  /* 0x00007610ff3d7816 */ /* 0x000fe2000000003d */
[----:B------:R-:W3:Y:S03]  /*1cff0*/  LDCU UR5, c[0x0][0x3b0] ;  /* 0x00007600ff0577ac */ /* 0x000ee60008000800 */
[----:B------:R0:W3:Y:S01]  /*1d000*/  @P2 LDG.E.U8 R74, desc[UR24][R16.64] ;  /* 0x00000018104a2981 */ /* 0x0000e2000c1e1100 */
[----:B--2---:R-:W-:Y:S02]  /*1d010*/  SEL R18, R10, R3, !P3 ;  /* 0x000000030a127207 */ /* 0x004fe40005800000 */
[----:B------:R-:W-:-:S04]  /*1d020*/  IADD3 R3, P4, PT, R19, R7, RZ ;  /* 0x0000000713037210 */ /* 0x000fc80007f9e0ff */
[----:B0-----:R-:W-:Y:S01]  /*1d030*/  LEA.HI.X.SX32 R17, R19, R6, 0x1, P4 ;  /* 0x0000000613117211 */ /* 0x001fe200020f0eff */
[----:B------:R-:W-:Y:S01]  /*1d040*/  IMAD R18, R18, UR16, RZ ;  /* 0x0000001012127c24 */ /* 0x000fe2000f8e02ff */
[----:B------:R0:W-:Y:S01]  /*1d050*/  STL [R1+0x500], R3 ;  /* 0x0005000301007387 */ /* 0x0001e20000100800 */
[----:B------:R-:W-:Y:S01]  /*1d060*/  PRMT R73, RZ, 0x7610, R73 ;  /* 0x00007610ff497816 */ /* 0x000fe20000000049 */
[----:B------:R-:W2:Y:S02]  /*1d070*/  LDCU UR16, c[0x0][0x3b0] ;  /* 0x00007600ff1077ac */ /* 0x000ea40008000800 */
[----:B------:R-:W2:Y:S01]  /*1d080*/  LDL.LU R4, [R1+0x548] ;  /* 0x0005480001047983 */ /* 0x000ea20000300800 */
[----:B------:R-:W-:-:S03]  /*1d090*/  SEL R16, R10, R139, !P3 ;  /* 0x0000008b0a107207 */ /* 0x000fc60005800000 */
[----:B------:R-:W3:Y:S01]  /*1d0a0*/  LDL.LU R87, [R1+0x544] ;  /* 0x0005440001577983 */ /* 0x000ee20000300800 */
[----:B------:R-:W-:-:S04]  /*1d0b0*/  IADD3 R139, P4, PT, R20, R7, RZ ;  /* 0x00000007148b7210 */ /* 0x000fc80007f9e0ff */
[----:B------:R-:W-:Y:S01]  /*1d0c0*/  LEA.HI.X.SX32 R2, R20, R6, 0x1, P4 ;  /* 0x0000000614027211 */ /* 0x000fe200020f0eff */
[----:B------:R-:W-:Y:S01]  /*1d0d0*/  STL [R1+0x4fc], R17 ;  /* 0x0004fc1101007387 */ /* 0x000fe20000100800 */
[----:B------:R-:W-:Y:S01]  /*1d0e0*/  IADD3 R21, P4, PT, R18, R7, RZ ;  /* 0x0000000712157210 */ /* 0x000fe20007f9e0ff */
[----:B------:R-:W-:Y:S01]  /*1d0f0*/  IMAD R19, R16, UR15, RZ ;  /* 0x0000000f10137c24 */ /* 0x000fe2000f8e02ff */
[----:B------:R-:W1:Y:S01]  /*1d100*/  LDCU UR15, c[0x0][0x3b0] ;  /* 0x00007600ff0f77ac */ /* 0x000e620008000800 */
[----:B------:R0:W-:Y:S01]  /*1d110*/  STL [R1+0x508], R139 ;  /* 0x0005088b01007387 */ /* 0x0001e20000100800 */
[----:B------:R-:W-:-:S03]  /*1d120*/  @P2 IMAD.MOV.U32 R16, RZ, RZ, R3 ;  /* 0x000000ffff102224 */ /* 0x000fc600078e0003 */
[----:B------:R0:W-:Y:S01]  /*1d130*/  STL [R1+0x504], R2 ;  /* 0x0005040201007387 */ /* 0x0001e20000100800 */
[----:B------:R-:W-:-:S03]  /*1d140*/  LEA.HI.X.SX32 R20, R18, R6, 0x1, P4 ;  /* 0x0000000612147211 */ /* 0x000fc600020f0eff */
[----:B------:R-:W4:Y:S04]  /*1d150*/  LDL.LU R88, [R1+0x540] ;  /* 0x0005400001587983 */ /* 0x000f280000300800 */
[----:B------:R-:W-:Y:S04]  /*1d160*/  STL [R1+0x510], R21 ;  /* 0x0005101501007387 */ /* 0x000fe80000100800 */
[----:B0-----:R-:W4:Y:S04]  /*1d170*/  LDL.LU R3, [R1+0x53c] ;  /* 0x00053c0001037983 */ /* 0x001f280000300800 */
[----:B------:R-:W4:Y:S04]  /*1d180*/  LDL.LU R18, [R1+0x54c] ;  /* 0x00054c0001127983 */ /* 0x000f280000300800 */
[----:B------:R0:W4:Y:S02]  /*1d190*/  @P2 LDG.E.U8 R40, desc[UR24][R16.64] ;  /* 0x0000001810282981 */ /* 0x000124000c1e1100 */
[----:B0-----:R-:W-:-:S02]  /*1d1a0*/  @P2 IMAD.MOV.U32 R16, RZ, RZ, R139 ;  /* 0x000000ffff102224 */ /* 0x001fc400078e008b */
[----:B------:R-:W4:Y:S01]  /*1d1b0*/  LDL.LU R139, [R1+0x538] ;  /* 0x00053800018b7983 */ /* 0x000f220000300800 */
[----:B------:R-:W-:Y:S01]  /*1d1c0*/  IMAD.MOV.U32 R17, RZ, RZ, R2 ;  /* 0x000000ffff117224 */ /* 0x000fe200078e0002 */
[----:B------:R-:W-:-:S04]  /*1d1d0*/  IADD3 R2, P4, PT, R19, R7, RZ ;  /* 0x0000000713027210 */ /* 0x000fc80007f9e0ff */
[----:B------:R-:W-:Y:S01]  /*1d1e0*/  LEA.HI.X.SX32 R19, R19, R6, 0x1, P4 ;  /* 0x0000000613137211 */ /* 0x000fe200020f0eff */
[----:B------:R0:W4:Y:S01]  /*1d1f0*/  @P2 LDG.E.U8 R49, desc[UR24][R16.64] ;  /* 0x0000001810312981 */ /* 0x000122000c1e1100 */
[----:B------:R-:W-:Y:S01]  /*1d200*/  ISETP.GT.U32.AND P4, PT, R8, R12, PT ;  /* 0x0000000c0800720c */ /* 0x000fe20003f84070 */
[----:B0-----:R-:W-:Y:S02]  /*1d210*/  @P2 IMAD.MOV.U32 R16, RZ, RZ, R21 ;  /* 0x000000ffff102224 */ /* 0x001fe400078e0015 */
[----:B------:R-:W-:-:S05]  /*1d220*/  @P2 IMAD.MOV.U32 R17, RZ, RZ, R20 ;  /* 0x000000ffff112224 */ /* 0x000fca00078e0014 */
[----:B------:R0:W4:Y:S05]  /*1d230*/  @P2 LDG.E.U8 R61, desc[UR24][R16.64] ;  /* 0x00000018103d2981 */ /* 0x00012a000c1e1100 */
[----:B------:R-:W-:Y:S02]  /*1d240*/  @!P4 IMAD.IADD R12, R12, 0x1, -R8 ;  /* 0x000000010c0cc824 */ /* 0x000fe400078e0a08 */
[----:B0-----:R-:W-:Y:S02]  /*1d250*/  @P2 IMAD.MOV.U32 R16, RZ, RZ, R2 ;  /* 0x000000ffff102224 */ /* 0x001fe400078e0002 */
[----:B------:R-:W-:-:S05]  /*1d260*/  @P2 IMAD.MOV.U32 R17, RZ, RZ, R19 ;  /* 0x000000ffff112224 */ /* 0x000fca00078e0013 */
[----:B------:R2:W4:Y:S04]  /*1d270*/  @P2 LDG.E.U8 R73, desc[UR24][R16.64] ;  /* 0x0000001810492981 */ /* 0x000528000c1e1100 */
[----:B------:R-:W-:Y:S04]  /*1d280*/  STL [R1+0x50c], R20 ;  /* 0x00050c1401007387 */ /* 0x000fe80000100800 */
[----:B------:R-:W-:Y:S01]  /*1d290*/  STL [R1+0x518], R2 ;  /* 0x0005180201007387 */ /* 0x000fe20000100800 */
[----:B------:R-:W-:-:S03]  /*1d2a0*/  PRMT R39, RZ, 0x7610, R39 ;  /* 0x00007610ff277816 */ /* 0x000fc60000000027 */
[----:B------:R0:W-:Y:S01]  /*1d2b0*/  STL [R1+0x514], R19 ;  /* 0x0005141301007387 */ /* 0x0001e20000100800 */
[----:B------:R-:W-:Y:S02]  /*1d2c0*/  PRMT R48, RZ, 0x7610, R48 ;  /* 0x00007610ff307816 */ /* 0x000fe40000000030 */
[----:B------:R-:W-:Y:S02]  /*1d2d0*/  PRMT R60, RZ, 0x7610, R60 ;  /* 0x00007610ff3c7816 */ /* 0x000fe4000000003c */
[----:B------:R-:W-:Y:S02]  /*1d2e0*/  PRMT R72, RZ, 0x7610, R72 ;  /* 0x00007610ff487816 */ /* 0x000fe40000000048 */
[C---:B------:R-:W-:Y:S02]  /*1d2f0*/  SEL R117, R10.reuse, R117, !P3 ;  /* 0x000000750a757207 */ /* 0x040fe40005800000 */
[----:B------:R-:W-:Y:S02]  /*1d300*/  PRMT R38, RZ, 0x7610, R38 ;  /* 0x00007610ff267816 */ /* 0x000fe40000000026 */
[----:B------:R-:W-:-:S02]  /*1d310*/  SEL R15, R10, R15, !P3 ;  /* 0x0000000f0a0f7207 */ /* 0x000fc40005800000 */
[----:B------:R-:W-:Y:S01]  /*1d320*/  PRMT R37, RZ, 0x7610, R37 ;  /* 0x00007610ff257816 */ /* 0x000fe20000000025 */
[----:B------:R-:W-:Y:S02]  /*1d330*/  @!P5 IMAD.MOV R11, RZ, RZ, -R11 ;  /* 0x000000ffff0bd224 */ /* 0x000fe400078e0a0b */
[----:B------:R-:W-:Y:S01]  /*1d340*/  @!P6 IMAD.MOV R12, RZ, RZ, -R12 ;  /* 0x000000ffff0ce224 */ /* 0x000fe200078e0a0c */
[----:B------:R-:W-:Y:S02]  /*1d350*/  PRMT R35, RZ, 0x7610, R35 ;  /* 0x00007610ff237816 */ /* 0x000fe40000000023 */
[C---:B------:R-:W-:Y:S02]  /*1d360*/  SEL R11, R10.reuse, R11, !P3 ;  /* 0x0000000b0a0b7207 */ /* 0x040fe40005800000 */
[----:B------:R-:W-:Y:S02]  /*1d370*/  SEL R12, R10, R12, !P3 ;  /* 0x0000000c0a0c7207 */ /* 0x000fe40005800000 */
[----:B------:R-:W-:-:S02]  /*1d380*/  PRMT R36, RZ, 0x7610, R36 ;  /* 0x00007610ff247816 */ /* 0x000fc40000000024 */
[----:B------:R-:W-:Y:S02]  /*1d390*/  PRMT R33, RZ, 0x7610, R33 ;  /* 0x00007610ff217816 */ /* 0x000fe40000000021 */
[----:B------:R-:W-:Y:S02]  /*1d3a0*/  PRMT R32, RZ, 0x7610, R32 ;  /* 0x00007610ff207816 */ /* 0x000fe40000000020 */
[----:B------:R-:W-:Y:S02]  /*1d3b0*/  PRMT R34, RZ, 0x7610, R34 ;  /* 0x00007610ff227816 */ /* 0x000fe40000000022 */
[----:B------:R-:W-:Y:S02]  /*1d3c0*/  PRMT R31, RZ, 0x7610, R31 ;  /* 0x00007610ff1f7816 */ /* 0x000fe4000000001f */
[----:B------:R-:W-:Y:S02]  /*1d3d0*/  PRMT R30, RZ, 0x7610, R30 ;  /* 0x00007610ff1e7816 */ /* 0x000fe4000000001e */
[----:B--2---:R-:W-:-:S02]  /*1d3e0*/  SEL R16, R10, R4, !P3 ;  /* 0x000000040a107207 */ /* 0x004fc40005800000 */
[----:B---3--:R-:W-:-:S03]  /*1d3f0*/  SEL R17, R10, R87, !P3 ;  /* 0x000000570a117207 */ /* 0x008fc60005800000 */
[----:B0-----:R-:W-:Y:S01]  /*1d400*/  IMAD R19, R16, UR5, RZ ;  /* 0x0000000510137c24 */ /* 0x001fe2000f8e02ff */
[----:B------:R-:W0:Y:S01]  /*1d410*/  LDCU UR5, c[0x0][0x3b0] ;  /* 0x00007600ff0577ac */ /* 0x000e220008000800 */
[----:B-1----:R-:W-:Y:S01]  /*1d420*/  IMAD R20, R17, UR15, RZ ;  /* 0x0000000f11147c24 */ /* 0x002fe2000f8e02ff */
[----:B------:R-:W1:Y:S01]  /*1d430*/  LDCU UR15, c[0x0][0x3b0] ;  /* 0x00007600ff0f77ac */ /* 0x000e620008000800 */
[----:B----4-:R-:W-:-:S05]  /*1d440*/  SEL R18, R10, R18, !P3 ;  /* 0x000000120a127207 */ /* 0x010fca0005800000 */
[----:B------:R-:W-:Y:S01]  /*1d450*/  IMAD R18, R18, UR4, RZ ;  /* 0x0000000412127c24 */ /* 0x000fe2000f8e02ff */
[----:B------:R-:W2:Y:S04]  /*1d460*/  LDCU UR4, c[0x0][0x3b0] ;  /* 0x00007600ff0477ac */ /* 0x000ea80008000800 */
[----:B------:R-:W-:-:S04]  /*1d470*/  IADD3 R4, P4, PT, R18, R7, RZ ;  /* 0x0000000712047210 */ /* 0x000fc80007f9e0ff */
[----:B------:R-:W-:Y:S01]  /*1d480*/  LEA.HI.X.SX32 R21, R18, R6, 0x1, P4 ;  /* 0x0000000612157211 */ /* 0x000fe200020f0eff */
[----:B------:R-:W-:Y:S01]  /*1d490*/  @P2 IMAD.MOV.U32 R16, RZ, RZ, R4 ;  /* 0x000000ffff102224 */ /* 0x000fe200078e0004 */
[----:B------:R-:W-:-:S03]  /*1d4a0*/  SEL R18, R10, R88, !P3 ;  /* 0x000000580a127207 */ /* 0x000fc60005800000 */
[----:B------:R-:W-:Y:S01]  /*1d4b0*/  @P2 IMAD.MOV.U32 R17, RZ, RZ, R21 ;  /* 0x000000ffff112224 */ /* 0x000fe200078e0015 */
[----:B------:R-:W-:Y:S01]  /*1d4c0*/  IADD3 R2, P4, PT, R19, R7, RZ ;  /* 0x0000000713027210 */ /* 0x000fe20007f9e0ff */
[----:B------:R-:W-:Y:S04]  /*1d4d0*/  STL [R1+0x520], R4 ;  /* 0x0005200401007387 */ /* 0x000fe80000100800 */
[----:B------:R3:W4:Y:S04]  /*1d4e0*/  @P2 LDG.E.U8 R39, desc[UR24][R16.64] ;  /* 0x0000001810272981 */ /* 0x000728000c1e1100 */
[----:B------:R0:W-:Y:S01]  /*1d4f0*/  STL [R1+0x51c], R21 ;  /* 0x00051c1501007387 */ /* 0x0001e20000100800 */
[----:B---3--:R-:W-:-:S02]  /*1d500*/  SEL R16, R10, R3, !P3 ;  /* 0x000000030a107207 */ /* 0x008fc40005800000 */
[-C--:B------:R-:W-:Y:S01]  /*1d510*/  LEA.HI.X.SX32 R17, R19, R6.reuse, 0x1, P4 ;  /* 0x0000000613117211 */ /* 0x080fe200020f0eff */
[----:B0-----:R-:W-:Y:S01]  /*1d520*/  IMAD R21, R18, UR16, RZ ;  /* 0x0000001012157c24 */ /* 0x001fe2000f8e02ff */
[----:B------:R-:W-:Y:S01]  /*1d530*/  IADD3 R3, P4, PT, R20, R7, RZ ;  /* 0x0000000714037210 */ /* 0x000fe20007f9e0ff */
[----:B--2---:R-:W-:Y:S01]  /*1d540*/  IMAD R19, R16, UR4, RZ ;  /* 0x0000000410137c24 */ /* 0x004fe2000f8e02ff */
[----:B------:R-:W-:Y:S02]  /*1d550*/  SEL R18, R10, R139, !P3 ;  /* 0x0000008b0a127207 */ /* 0x000fe40005800000 */
[-C--:B------:R-:W-:Y:S01]  /*1d560*/  LEA.HI.X.SX32 R87, R20, R6.reuse, 0x1, P4 ;  /* 0x0000000614577211 */ /* 0x080fe200020f0eff */
[----:B------:R-:W-:Y:S01]  /*1d570*/  @P2 IMAD.MOV.U32 R16, RZ, RZ, R2 ;  /* 0x000000ffff102224 */ /* 0x000fe200078e0002 */
[C---:B------:R-:W-:Y:S01]  /*1d580*/  IADD3 R4, P4, PT, R21.reuse, R7, RZ ;  /* 0x0000000715047210 */ /* 0x040fe20007f9e0ff */
[----:B------:R0:W-:Y:S01]  /*1d590*/  STL [R1+0x528], R2 ;  /* 0x0005280201007387 */ /* 0x0001e20000100800 */
[----:B------:R-:W-:Y:S01]  /*1d5a0*/  IMAD R18, R18, UR17, RZ ;  /* 0x0000001112127c24 */ /* 0x000fe2000f8e02ff */
[----:B------:R-:W2:Y:S02]  /*1d5b0*/  LDCU UR4, c[0x0][0x3b0] ;  /* 0x00007600ff0477ac */ /* 0x000ea40008000800 */
[----:B------:R3:W-:Y:S04]  /*1d5c0*/  STL [R1+0x524], R17 ;  /* 0x0005241101007387 */ /* 0x0007e80000100800 */
[----:B------:R1:W4:Y:S01]  /*1d5d0*/  @P2 LDG.E.U8 R48, desc[UR24][R16.64] ;  /* 0x0000001810302981 */ /* 0x000322000c1e1100 */
[----:B0-----:R-:W-:-:S02]  /*1d5e0*/  LEA.HI.X.SX32 R2, R21, R6, 0x1, P4 ;  /* 0x0000000615027211 */ /* 0x001fc400020f0eff */
[C---:B------:R-:W-:Y:S01]  /*1d5f0*/  IADD3 R139, P4, PT, R19.reuse, R7, RZ ;  /* 0x00000007138b7210 */ /* 0x040fe20007f9e0ff */
[----:B------:R0:W-:Y:S04]  /*1d600*/  STL [R1+0x530], R3 ;  /* 0x0005300301007387 */ /* 0x0001e80000100800 */
[----:B------:R2:W-:Y:S01]  /*1d610*/  STL [R1+0x52c], R87 ;  /* 0x00052c5701007387 */ /* 0x0005e20000100800 */
[----:B-1----:R-:W-:Y:S02]  /*1d620*/  @P2 IMAD.MOV.U32 R16, RZ, RZ, R3 ;  /* 0x000000ffff102224 */ /* 0x002fe400078e0003 */
[----:B---3--:R-:W-:Y:S01]  /*1d630*/  @P2 IMAD.MOV.U32 R17, RZ, RZ, R87 ;  /* 0x000000ffff112224 */ /* 0x008fe200078e0057 */
[----:B0-----:R-:W-:-:S04]  /*1d640*/  LEA.HI.X.SX32 R3, R19, R6, 0x1, P4 ;  /* 0x0000000613037211 */ /* 0x001fc800020f0eff */
[----:B------:R0:W3:Y:S01]  /*1d650*/  @P2 LDG.E.U8 R60, desc[UR24][R16.64] ;  /* 0x00000018103c2981 */ /* 0x0000e2000c1e1100 */
[----:B--2---:R-:W-:-:S04]  /*1d660*/  IADD3 R87, P4, PT, R18, R7, RZ ;  /* 0x0000000712577210 */ /* 0x004fc80007f9e0ff */
[----:B------:R-:W-:Y:S02]  /*1d670*/  LEA.HI.X.SX32 R88, R18, R6, 0x1, P4 ;  /* 0x0000000612587211 */ /* 0x000fe400020f0eff */
[----:B------:R-:W-:Y:S01]  /*1d680*/  ISETP.GT.U32.AND P4, PT, R8, R13, PT ;  /* 0x0000000d0800720c */ /* 0x000fe20003f84070 */
[----:B0-----:R-:W-:Y:S02]  /*1d690*/  @P2 IMAD.MOV.U32 R16, RZ, RZ, R4 ;  /* 0x000000ffff102224 */ /* 0x001fe400078e0004 */
[----:B------:R-:W-:-:S05]  /*1d6a0*/  @P2 IMAD.MOV.U32 R17, RZ, RZ, R2 ;  /* 0x000000ffff112224 */ /* 0x000fca00078e0002 */
[----:B------:R0:W2:Y:S01]  /*1d6b0*/  @P2 LDG.E.U8 R72, desc[UR24][R16.64] ;  /* 0x0000001810482981 */ /* 0x0000a2000c1e1100 */
[----:B------:R-:W-:Y:S01]  /*1d6c0*/  IMAD R117, R117, UR4, RZ ;  /* 0x0000000475757c24 */ /* 0x000fe2000f8e02ff */
[----:B------:R-:W1:Y:S03]  /*1d6d0*/  LDCU UR4, c[0x0][0x3b0] ;  /* 0x00007600ff0477ac */ /* 0x000e660008000800 */
[----:B------:R-:W-:Y:S01]  /*1d6e0*/  @!P4 IMAD.IADD R13, R13, 0x1, -R8 ;  /* 0x000000010d0dc824 */ /* 0x000fe200078e0a08 */
[----:B------:R-:W-:Y:S01]  /*1d6f0*/  STL [R1+0x538], R4 ;  /* 0x0005380401007387 */ /* 0x000fe20000100800 */
[----:B0-----:R-:W-:Y:S02]  /*1d700*/  @P2 IMAD.MOV.U32 R16, RZ, RZ, R139 ;  /* 0x000000ffff102224 */ /* 0x001fe400078e008b */
[----:B------:R-:W-:Y:S01]  /*1d710*/  @P2 IMAD.MOV.U32 R17, RZ, RZ, R3 ;  /* 0x000000ffff112224 */ /* 0x000fe200078e0003 */
[----:B------:R-:W-:Y:S01]  /*1d720*/  ISETP.GT.U32.AND P4, PT, R8, R13, PT ;  /* 0x0000000d0800720c */ /* 0x000fe20003f84070 */
[----:B------:R-:W-:Y:S01]  /*1d730*/  STL [R1+0x534], R2 ;  /* 0x0005340201007387 */ /* 0x000fe20000100800 */
[----:B------:R-:W-:Y:S01]  /*1d740*/  IMAD R15, R15, UR5, RZ ;  /* 0x000000050f0f7c24 */ /* 0x000fe2000f8e02ff */
[----:B------:R-:W0:Y:S02]  /*1d750*/  LDCU UR5, c[0x0][0x3b0] ;  /* 0x00007600ff0577ac */ /* 0x000e240008000800 */
[----:B------:R1:W2:Y:S04]  /*1d760*/  @P2 LDG.E.U8 R38, desc[UR24][R16.64] ;  /* 0x0000001810262981 */ /* 0x0002a8000c1e1100 */
[----:B------:R0:W-:Y:S01]  /*1d770*/  STL [R1+0x540], R139 ;  /* 0x0005408b01007387 */ /* 0x0001e20000100800 */
[----:B-1----:R-:W-:-:S02]  /*1d780*/  @P2 IMAD.MOV.U32 R16, RZ, RZ, R87 ;  /* 0x000000ffff102224 */ /* 0x002fc400078e0057 */
[----:B------:R-:W-:Y:S01]  /*1d790*/  @P2 IMAD.MOV.U32 R17, RZ, RZ, R88 ;  /* 0x000000ffff112224 */ /* 0x000fe200078e0058 */
[C---:B0-----:R-:W-:Y:S01]  /*1d7a0*/  IADD3 R139, P5, PT, R117.reuse, R7, RZ ;  /* 0x00000007758b7210 */ /* 0x041fe20007fbe0ff */
[----:B------:R-:W-:Y:S04]  /*1d7b0*/  STL [R1+0x53c], R3 ;  /* 0x00053c0301007387 */ /* 0x000fe80000100800 */
[----:B------:R0:W2:Y:S04]  /*1d7c0*/  @P2 LDG.E.U8 R37, desc[UR24][R16.64] ;  /* 0x0000001810252981 */ /* 0x0000a8000c1e1100 */
[----:B------:R1:W-:Y:S01]  /*1d7d0*/  STL [R1+0x548], R87 ;  /* 0x0005485701007387 */ /* 0x0003e20000100800 */
[----:B0-----:R-:W-:-:S03]  /*1d7e0*/  LEA.HI.X.SX32 R17, R117, R6, 0x1, P5 ;  /* 0x0000000675117211 */ /* 0x001fc600028f0eff */
[----:B------:R0:W-:Y:S01]  /*1d7f0*/  STL [R1+0x544], R88 ;  /* 0x0005445801007387 */ /* 0x0001e20000100800 */
[----:B-1----:R-:W-:Y:S01]  /*1d800*/  IADD3 R87, P5, PT, R15, R7, RZ ;  /* 0x000000070f577210 */ /* 0x002fe20007fbe0ff */
[----:B------:R-:W-:Y:S02]  /*1d810*/  @P2 IMAD.MOV.U32 R16, RZ, RZ, R139 ;  /* 0x000000ffff102224 */ /* 0x000fe400078e008b */
[----:B------:R-:W-:Y:S01]  /*1d820*/  STL [R1+0x550], R139 ;  /* 0x0005508b01007387 */ /* 0x000fe20000100800 */
[----:B------:R-:W-:Y:S02]  /*1d830*/  IMAD R11, R11, UR15, RZ ;  /* 0x0000000f0b0b7c24 */ /* 0x000fe4000f8e02ff */
[----:B------:R-:W-:Y:S01]  /*1d840*/  @!P4 IMAD.IADD R13, R13, 0x1, -R8 ;  /* 0x000000010d0dc824 */ /* 0x000fe200078e0a08 */
[----:B0-----:R-:W-:Y:S01]  /*1d850*/  LEA.HI.X.SX32 R88, R15, R6, 0x1, P5 ;  /* 0x000000060f587211 */ /* 0x001fe200028f0eff */
[----:B------:R0:W-:Y:S01]  /*1d860*/  STL [R1+0x54c], R17 ;  /* 0x00054c1101007387 */ /* 0x0001e20000100800 */
[----:B------:R-:W-:Y:S01]  /*1d870*/  ISETP.GT.U32.AND P4, PT, R8, R14, PT ;  /* 0x0000000e0800720c */ /* 0x000fe20003f84070 */
[----:B------:R-:W-:Y:S01]  /*1d880*/  IMAD R15, R12, UR4, RZ ;  /* 0x000000040c0f7c24 */ /* 0x000fe2000f8e02ff */
[----:B------:R-:W1:Y:S01]  /*1d890*/  LDCU UR4, c[0x0][0x3b0] ;  /* 0x00007600ff0477ac */ /* 0x000e620008000800 */
[----:B------:R-:W-:Y:S01]  /*1d8a0*/  STL [R1+0x558], R87 ;  /* 0x0005585701007387 */ /* 0x000fe20000100800 */
[----:B------:R-:W-:-:S03]  /*1d8b0*/  @!P0 IMAD.MOV R13, RZ, RZ, -R13 ;  /* 0x000000ffff0d8224 */ /* 0x000fc600078e0a0d */
[----:B------:R0:W2:Y:S01]  /*1d8c0*/  @P2 LDG.E.U8 R35, desc[UR24][R16.64] ;  /* 0x0000001810232981 */ /* 0x0000a2000c1e1100 */
[----:B------:R-:W-:-:S03]  /*1d8d0*/  VIADD R12, R0, 0xe4 ;  /* 0x000000e4000c7836 */ /* 0x000fc60000000000 */
[----:B------:R1:W-:Y:S01]  /*1d8e0*/  STL [R1+0x554], R88 ;  /* 0x0005545801007387 */ /* 0x0003e20000100800 */
[----:B------:R-:W-:Y:S01]  /*1d8f0*/  SEL R13, R10, R13, !P3 ;  /* 0x0000000d0a0d7207 */ /* 0x000fe20005800000 */
[----:B0-----:R-:W-:Y:S02]  /*1d900*/  @P2 IMAD.MOV.U32 R17, RZ, RZ, R88 ;  /* 0x000000ffff112224 */ /* 0x001fe400078e0058 */
[----:B------:R-:W-:Y:S01]  /*1d910*/  @P2 IMAD.MOV.U32 R16, RZ, RZ, R87 ;  /* 0x000000ffff102224 */ /* 0x000fe200078e0057 */
[-C--:B-1----:R-:W-:Y:S02]  /*1d920*/  IADD3 R88, P5, PT, R11, R7.reuse, RZ ;  /* 0x000000070b587210 */ /* 0x082fe40007fbe0ff */
[----:B------:R-:W-:Y:S02]  /*1d930*/  IADD3 R87, P0, PT, R15, R7, RZ ;  /* 0x000000070f577210 */ /* 0x000fe40007f1e0ff */
[----:B------:R0:W2:Y:S01]  /*1d940*/  @P2 LDG.E.U8 R36, desc[UR24][R16.64] ;  /* 0x0000001810242981 */ /* 0x0000a2000c1e1100 */
[----:B------:R-:W-:-:S02]  /*1d950*/  LEA.HI.X.SX32 R117, R11, R6, 0x1, P5 ;  /* 0x000000060b757211 */ /* 0x000fc400028f0eff */
[----:B------:R-:W-:Y:S01]  /*1d960*/  IABS R11, R12 ;  /* 0x0000000c000b7213 */ /* 0x000fe20000000000 */
[----:B------:R1:W-:Y:S01]  /*1d970*/  STL [R1+0x560], R88 ;  /* 0x0005605801007387 */ /* 0x0003e20000100800 */
[----:B------:R-:W-:Y:S02]  /*1d980*/  @!P4 IMAD.IADD R14, R14, 0x1, -R8 ;  /* 0x000000010e0ec824 */ /* 0x000fe400078e0a08 */
[----:B0-----:R-:W-:Y:S01]  /*1d990*/  @P2 IMAD.MOV.U32 R16, RZ, RZ, R88 ;  /* 0x000000ffff102224 */ /* 0x001fe200078e0058 */
[----:B-1----:R-:W-:Y:S01]  /*1d9a0*/  LEA.HI.X.SX32 R88, R15, R6, 0x1, P0 ;  /* 0x000000060f587211 */ /* 0x002fe200000f0eff */
[----:B------:R-:W-:Y:S02]  /*1d9b0*/  IMAD R15, R13, UR5, RZ ;  /* 0x000000050d0f7c24 */ /* 0x000fe4000f8e02ff */
[----:B------:R-:W-:Y:S01]  /*1d9c0*/  @P2 IMAD.MOV.U32 R17, RZ, RZ, R117 ;  /* 0x000000ffff112224 */ /* 0x000fe200078e0075 */
[C---:B------:R-:W-:Y:S01]  /*1d9d0*/  ISETP.GT.U32.AND P0, PT, R8.reuse, R14, PT ;  /* 0x0000000e0800720c */ /* 0x040fe20003f04070 */
[----:B------:R-:W-:Y:S01]  /*1d9e0*/  IMAD.HI.U32 R13, R9, R11, RZ ;  /* 0x0000000b090d7227 */ /* 0x000fe200078e00ff */
[----:B------:R-:W-:Y:S01]  /*1d9f0*/  STL [R1+0x55c], R117 ;  /* 0x00055c7501007387 */ /* 0x000fe20000100800 */
[----:B------:R-:W-:Y:S01]  /*1da00*/  ISETP.GE.AND P4, PT, R91, RZ, PT ;  /* 0x000000ff5b00720c */ /* 0x000fe20003f86270 */
[----:B------:R-:W0:Y:S01]  /*1da10*/  LDCU UR5, c[0x0][0x3b0] ;  /* 0x00007600ff0577ac */ /* 0x000e220008000800 */
[----:B------:R-:W-:Y:S01]  /*1da20*/  IMAD.MOV R13, RZ, RZ, -R13 ;  /* 0x000000ffff0d7224 */ /* 0x000fe200078e0a0d */
[----:B------:R1:W2:Y:S03]  /*1da30*/  @P2 LDG.E.U8 R33, desc[UR24][R16.64] ;  /* 0x0000001810212981 */ /* 0x0002a6000c1e1100 */
[----:B------:R-:W-:Y:S01]  /*1da40*/  IMAD R11, R8, R13, R11 ;  /* 0x0000000d080b7224 */ /* 0x000fe200078e020b */
[----:B------:R0:W-:Y:S01]  /*1da50*/  STL [R1+0x568], R87 ;  /* 0x0005685701007387 */ /* 0x0001e20000100800 */
[----:B-1----:R-:W-:-:S03]  /*1da60*/  @P2 IMAD.MOV.U32 R16, RZ, RZ, R87 ;  /* 0x000000ffff102224 */ /* 0x002fc600078e0057 */
[----:B------:R1:W-:Y:S01]  /*1da70*/  STL [R1+0x564], R88 ;  /* 0x0005645801007387 */ /* 0x0003e20000100800 */
[C---:B0-----:R-:W-:Y:S01]  /*1da80*/  IADD3 R87, P5, PT, R15.reuse, R7, RZ ;  /* 0x000000070f577210 */ /* 0x041fe20007fbe0ff */
[----:B------:R-:W-:Y:S02]  /*1da90*/  @P2 IMAD.MOV.U32 R17, RZ, RZ, R88 ;  /* 0x000000ffff112224 */ /* 0x000fe400078e0058 */
[----:B------:R-:W-:Y:S02]  /*1daa0*/  @!P0 IMAD.IADD R14, R14, 0x1, -R8 ;  /* 0x000000010e0e8824 */ /* 0x000fe400078e0a08 */
[----:B------:R-:W-:Y:S01]  /*1dab0*/  VIADD R13, R0, 0xe5 ;  /* 0x000000e5000d7836 */ /* 0x000fe20000000000 */
[----:B------:R0:W2:Y:S01]  /*1dac0*/  @P2 LDG.E.U8 R32, desc[UR24][R16.64] ;  /* 0x0000001810202981 */ /* 0x0000a2000c1e1100 */
[----:B-1----:R-:W-:Y:S02]  /*1dad0*/  LEA.HI.X.SX32 R88, R15, R6, 0x1, P5 ;  /* 0x000000060f587211 */ /* 0x002fe400028f0eff */
[----:B------:R-:W-:Y:S01]  /*1dae0*/  ISETP.GT.U32.AND P5, PT, R8, R11, PT ;  /* 0x0000000b0800720c */ /* 0x000fe20003fa4070 */
[----:B------:R-:W-:Y:S01]  /*1daf0*/  @!P4 IMAD.MOV R14, RZ, RZ, -R14 ;  /* 0x000000ffff0ec224 */ /* 0x000fe200078e0a0e */
[----:B------:R-:W-:-:S02]  /*1db00*/  ISETP.GE.AND P0, PT, R12, RZ, PT ;  /* 0x000000ff0c00720c */ /* 0x000fc40003f06270 */
[----:B------:R-:W-:Y:S02]  /*1db10*/  IABS R12, R13 ;  /* 0x0000000d000c7213 */ /* 0x000fe40000000000 */
[----:B------:R-:W-:Y:S01]  /*1db20*/  SEL R14, R10, R14, !P3 ;  /* 0x0000000e0a0e7207 */ /* 0x000fe20005800000 */
[----:B0-----:R-:W-:Y:S02]  /*1db30*/  @P2 IMAD.MOV.U32 R16, RZ, RZ, R87 ;  /* 0x000000ffff102224 */ /* 0x001fe400078e0057 */
[----:B------:R-:W-:-:S04]  /*1db40*/  @P2 IMAD.MOV.U32 R17, RZ, RZ, R88 ;  /* 0x000000ffff112224 */ /* 0x000fc800078e0058 */
[----:B------:R-:W-:Y:S01]  /*1db50*/  @!P5 IMAD.IADD R11, R11, 0x1, -R8 ;  /* 0x000000010b0bd824 */ /* 0x000fe200078e0a08 */
[----:B------:R0:W2:Y:S01]  /*1db60*/  @P2 LDG.E.U8 R34, desc[UR24][R16.64] ;  /* 0x0000001810222981 */ /* 0x0000a2000c1e1100 */
[----:B------:R-:W-:Y:S01]  /*1db70*/  IMAD R15, R14, UR4, RZ ;  /* 0x000000040e0f7c24 */ /* 0x000fe2000f8e02ff */
[----:B------:R-:W1:Y:S01]  /*1db80*/  LDCU UR4, c[0x0][0x3b0] ;  /* 0x00007600ff0477ac */ /* 0x000e620008000800 */
[----:B------:R-:W-:Y:S01]  /*1db90*/  IMAD.HI.U32 R14, R9, R12, RZ ;  /* 0x0000000c090e7227 */ /* 0x000fe200078e00ff */
[C---:B------:R-:W-:Y:S01]  /*1dba0*/  ISETP.GT.U32.AND P5, PT, R8.reuse, R11, PT ;  /* 0x0000000b0800720c */ /* 0x040fe20003fa4070 */
[----:B------:R0:W-:Y:S02]  /*1dbb0*/  STL [R1+0x570], R87 ;  /* 0x0005705701007387 */ /* 0x0001e40000100800 */
[----:B0-----:R-:W-:Y:S02]  /*1dbc0*/  IMAD.MOV R16, RZ, RZ, -R14 ;  /* 0x000000ffff107224 */ /* 0x001fe400078e0a0e */
[----:B------:R0:W-:Y:S02]  /*1dbd0*/  STL [R1+0x56c], R88 ;  /* 0x00056c5801007387 */ /* 0x0001e40000100800 */
[----:B------:R-:W-:Y:S01]  /*1dbe0*/  IMAD R12, R8, R16, R12 ;  /* 0x00000010080c7224 */ /* 0x000fe200078e020c */
[----:B------:R-:W-:-:S05]  /*1dbf0*/  IADD3 R87, P4, PT, R15, R7, RZ ;  /* 0x000000070f577210 */ /* 0x000fca0007f9e0ff */
[----:B------:R-:W-:Y:S01]  /*1dc00*/  @!P5 IMAD.IADD R11, R11, 0x1, -R8 ;  /* 0x000000010b0bd824 */ /* 0x000fe200078e0a08 */
[----:B------:R-:W-:Y:S02]  /*1dc10*/  ISETP.GT.U32.AND P5, PT, R8, R12, PT ;  /* 0x0000000c0800720c */ /* 0x000fe40003fa4070 */
[----:B0-----:R-:W-:Y:S01]  /*1dc20*/  LEA.HI.X.SX32 R88, R15, R6, 0x1, P4 ;  /* 0x000000060f587211 */ /* 0x001fe200020f0eff */
[----:B------:R-:W-:Y:S01]  /*1dc30*/  @P2 IMAD.MOV.U32 R14, RZ, RZ, R87 ;  /* 0x000000ffff0e2224 */ /* 0x000fe200078e0057 */
[----:B------:R-:W-:Y:S01]  /*1dc40*/  ISETP.GE.AND P4, PT, R13, RZ, PT ;  /* 0x000000ff0d00720c */ /* 0x000fe20003f86270 */
[----:B------:R-:W-:Y:S02]  /*1dc50*/  VIADD R13, R0, 0xe6 ;  /* 0x000000e6000d7836 */ /* 0x000fe40000000000 */
[----:B------:R-:W-:Y:S02]  /*1dc60*/  @P2 IMAD.MOV.U32 R15, RZ, RZ, R88 ;  /* 0x000000ffff0f2224 */ /* 0x000fe400078e0058 */
[----:B------:R-:W-:-:S03]  /*1dc70*/  @!P0 IMAD.MOV R11, RZ, RZ, -R11 ;  /* 0x000000ffff0b8224 */ /* 0x000fc600078e0a0b */
[----:B------:R0:W2:Y:S01]  /*1dc80*/  @P2 LDG.E.U8 R31, desc[UR24][R14.64] ;  /* 0x000000180e1f2981 */ /* 0x0000a2000c1e1100 */
[----:B------:R-:W-:Y:S01]  /*1dc90*/  @!P5 IMAD.IADD R12, R12, 0x1, -R8 ;  /* 0x000000010c0cd824 */ /* 0x000fe200078e0a08 */
[----:B0-----:R-:W-:Y:S02]  /*1dca0*/  IABS R14, R13 ;  /* 0x0000000d000e7213 */ /* 0x001fe40000000000 */
[----:B------:R-:W-:-:S03]  /*1dcb0*/  SEL R15, R10, R11, !P3 ;  /* 0x0000000b0a0f7207 */ /* 0x000fc60005800000 */
[----:B------:R-:W-:Y:S01]  /*1dcc0*/  IMAD.MOV.U32 R11, RZ, RZ, R14 ;  /* 0x000000ffff0b7224 */ /* 0x000fe200078e000e */
[----:B------:R-:W-:-:S03]  /*1dcd0*/  ISETP.GT.U32.AND P5, PT, R8, R12, PT ;  /* 0x0000000c0800720c */ /* 0x000fc60003fa4070 */
[----:B------:R-:W-:-:S04]  /*1dce0*/  IMAD.HI.U32 R14, R9, R11, RZ ;  /* 0x0000000b090e7227 */ /* 0x000fc800078e00ff */
[----:B-1----:R-:W-:Y:S01]  /*1dcf0*/  IMAD R15, R15, UR4, RZ ;  /* 0x000000040f0f7c24 */ /* 0x002fe2000f8e02ff */
[----:B------:R0:W-:Y:S01]  /*1dd00*/  STL [R1+0x578], R87 ;  /* 0x0005785701007387 */ /* 0x0001e20000100800 */
[----:B------:R-:W-:Y:S01]  /*1dd10*/  IMAD.MOV R16, RZ, RZ, -R14 ;  /* 0x000000ffff107224 */ /* 0x000fe200078e0a0e */
[----:B------:R-:W1:Y:S02]  /*1dd20*/  LDCU UR4, c[0x0][0x3b0] ;  /* 0x00007600ff0477ac */ /* 0x000e640008000800 */
[C---:B------:R-:W-:Y:S01]  /*1dd30*/  IADD3 R17, P0, PT, R15.reuse, R7, RZ ;  /* 0x000000070f117210 */ /* 0x040fe20007f1e0ff */
[----:B------:R-:W-:Y:S02]  /*1dd40*/  IMAD R11, R8, R16, R11 ;  /* 0x00000010080b7224 */ /* 0x000fe400078e020b */
[----:B------:R-:W-:Y:S01]  /*1dd50*/  @!P5 IMAD.IADD R12, R12, 0x1, -R8 ;  /* 0x000000010c0cd824 */ /* 0x000fe200078e0a08 */
[----:B0-----:R-:W-:Y:S02]  /*1dd60*/  LEA.HI.X.SX32 R87, R15, R6, 0x1, P0 ;  /* 0x000000060f577211 */ /* 0x001fe400000f0eff */
[----:B------:R-:W-:Y:S01]  /*1dd70*/  ISETP.GT.U32.AND P5, PT, R8, R11, PT ;  /* 0x0000000b0800720c */ /* 0x000fe20003fa4070 */
[----:B------:R-:W-:Y:S01]  /*1dd80*/  @P2 IMAD.MOV.U32 R14, RZ, RZ, R17 ;  /* 0x000000ffff0e2224 */ /* 0x000fe200078e0011 */
[----:B------:R-:W-:Y:S01]  /*1dd90*/  ISETP.GE.AND P0, PT, R13, RZ, PT ;  /* 0x000000ff0d00720c */ /* 0x000fe20003f06270 */
[----:B------:R-:W-:-:S02]  /*1dda0*/  @P2 IMAD.MOV.U32 R15, RZ, RZ, R87 ;  /* 0x000000ffff0f2224 */ /* 0x000fc400078e0057 */
[----:B------:R-:W-:Y:S02]  /*1ddb0*/  VIADD R13, R0, 0xe7 ;  /* 0x000000e7000d7836 */ /* 0x000fe40000000000 */
[----:B------:R-:W-:Y:S01]  /*1ddc0*/  @!P4 IMAD.MOV R12, RZ, RZ, -R12 ;  /* 0x000000ffff0cc224 */ /* 0x000fe200078e0a0c */
[----:B------:R0:W2:Y:S05]  /*1ddd0*/  @P2 LDG.E.U8 R30, desc[UR24][R14.64] ;  /* 0x000000180e1e2981 */ /* 0x0000aa000c1e1100 */
[----:B------:R-:W-:Y:S01]  /*1dde0*/  @!P5 IMAD.IADD R11, R11, 0x1, -R8 ;  /* 0x000000010b0bd824 */ /* 0x000fe200078e0a08 */
[----:B0-----:R-:W-:Y:S02]  /*1ddf0*/  IABS R14, R13 ;  /* 0x0000000d000e7213 */ /* 0x001fe40000000000 */
[----:B------:R-:W-:-:S03]  /*1de00*/  SEL R15, R10, R12, !P3 ;  /* 0x0000000c0a0f7207 */ /* 0x000fc60005800000 */
[----:B------:R-:W-:Y:S01]  /*1de10*/  IMAD.MOV.U32 R12, RZ, RZ, R14 ;  /* 0x000000ffff0c7224 */ /* 0x000fe200078e000e */
[----:B------:R-:W-:-:S03]  /*1de20*/  ISETP.GT.U32.AND P5, PT, R8, R11, PT ;  /* 0x0000000b0800720c */ /* 0x000fc60003fa4070 */
[----:B------:R-:W-:Y:S01]  /*1de30*/  IMAD.HI.U32 R14, R9, R12, RZ ;  /* 0x0000000c090e7227 */ /* 0x000fe200078e00ff */
[----:B------:R-:W-:Y:S03]  /*1de40*/  STL [R1+0x574], R88 ;  /* 0x0005745801007387 */ /* 0x000fe60000100800 */
[----:B-1----:R-:W-:Y:S02]  /*1de50*/  IMAD R15, R15, UR4, RZ ;  /* 0x000000040f0f7c24 */ /* 0x002fe4000f8e02ff */
[----:B------:R-:W-:Y:S01]  /*1de60*/  IMAD.MOV R16, RZ, RZ, -R14 ;  /* 0x000000ffff107224 */ /* 0x000fe200078e0a0e */
[----:B------:R0:W-:Y:S01]  /*1de70*/  STL [R1+0x580], R17 ;  /* 0x0005801101007387 */ /* 0x0001e20000100800 */
[----:B------:R-:W-:Y:S01]  /*1de80*/  PRMT R29, RZ, 0x7610, R29 ;  /* 0x00007610ff1d7816 */ /* 0x000fe2000000001d */
[----:B------:R-:W1:Y:S01]  /*1de90*/  LDCU UR4, c[0x0][0x3b0] ;  /* 0x00007600ff0477ac */ /* 0x000e620008000800 */
[----:B------:R-:W-:Y:S01]  /*1dea0*/  IMAD R12, R8, R16, R12 ;  /* 0x00000010080c7224 */ /* 0x000fe200078e020c */
[----:B------:R0:W-:Y:S01]  /*1deb0*/  STL [R1+0x57c], R87 ;  /* 0x00057c5701007387 */ /* 0x0001e20000100800 */
[----:B------:R-:W-:Y:S01]  /*1dec0*/  @!P5 IMAD.IADD R11, R11, 0x1, -R8 ;  /* 0x000000010b0bd824 */ /* 0x000fe200078e0a08 */
[----:B0-----:R-:W-:-:S02]  /*1ded0*/  IADD3 R17, P4, PT, R15, R7, RZ ;  /* 0x000000070f117210 */ /* 0x001fc40007f9e0ff */
[----:B------:R-:W-:Y:S02]  /*1dee0*/  ISETP.GT.U32.AND P5, PT, R8, R12, PT ;  /* 0x0000000c0800720c */ /* 0x000fe40003fa4070 */
[----:B------:R-:W-:Y:S01]  /*1def0*/  LEA.HI.X.SX32 R87, R15, R6, 0x1, P4 ;  /* 0x000000060f577211 */ /* 0x000fe200020f0eff */
        /* <DEDUP_REMOVED lines=15> */
[----:B------:R-:W-:Y:S01]  /*1dff0*/  PRMT R28, RZ, 0x7610, R28 ;  /* 0x00007610ff1c7816 */ /* 0x000fe2000000001c */
[----:B------:R-:W1:Y:S02]  /*1e000*/  LDCU UR4, c[0x0][0x3b0] ;  /* 0x00007600ff0477ac */ /* 0x000e640008000800 */
[----:B------:R-:W-:Y:S01]  /*1e010*/  IMAD R11, R8, R16, R11 ;  /* 0x00000010080b7224 */ /* 0x000fe200078e020b */
[----:B------:R3:W-:Y:S01]  /*1e020*/  STL [R1+0x584], R87 ;  /* 0x0005845701007387 */ /* 0x0007e20000100800 */
[----:B0-----:R-:W-:Y:S01]  /*1e030*/  IADD3 R17, P0, PT, R15, R7, RZ ;  /* 0x000000070f117210 */ /* 0x001fe20007f1e0ff */
[----:B------:R-:W-:Y:S02]  /*1e040*/  @!P5 IMAD.IADD R12, R12, 0x1, -R8 ;  /* 0x000000010c0cd824 */ /* 0x000fe400078e0a08 */
[----:B------:R-:W-:-:S02]  /*1e050*/  ISETP.GT.U32.AND P5, PT, R8, R11, PT ;  /* 0x0000000b0800720c */ /* 0x000fc40003fa4070 */
[----:B---3--:R-:W-:Y:S01]  /*1e060*/  LEA.HI.X.SX32 R87, R15, R6, 0x1, P0 ;  /* 0x000000060f577211 */ /* 0x008fe200000f0eff */
[----:B------:R-:W-:Y:S01]  /*1e070*/  @P2 IMAD.MOV.U32 R14, RZ, RZ, R17 ;  /* 0x000000ffff0e2224 */ /* 0x000fe200078e0011 */
[----:B------:R-:W-:Y:S01]  /*1e080*/  ISETP.GE.AND P0, PT, R13, RZ, PT ;  /* 0x000000ff0d00720c */ /* 0x000fe20003f06270 */
[----:B------:R-:W-:Y:S02]  /*1e090*/  VIADD R13, R0, 0xed ;  /* 0x000000ed000d7836 */ /* 0x000fe40000000000 */
[----:B------:R-:W-:Y:S02]  /*1e0a0*/  @P2 IMAD.MOV.U32 R15, RZ, RZ, R87 ;  /* 0x000000ffff0f2224 */ /* 0x000fe400078e0057 */
[----:B------:R-:W-:-:S03]  /*1e0b0*/  @!P4 IMAD.MOV R12, RZ, RZ, -R12 ;  /* 0x000000ffff0cc224 */ /* 0x000fc600078e0a0c */
[----:B------:R0:W3:Y:S01]  /*1e0c0*/  @P2 LDG.E.U8 R28, desc[UR24][R14.64] ;  /* 0x000000180e1c2981 */ /* 0x0000e2000c1e1100 */
        /* <DEDUP_REMOVED lines=11> */
[C---:B------:R-:W-:Y:S01]  /*1e180*/  IMAD R12, R8.reuse, R16, R12 ;  /* 0x00000010080c7224 */ /* 0x040fe200078e020c */
[----:B------:R4:W-:Y:S01]  /*1e190*/  STL [R1+0x58c], R87 ;  /* 0x00058c5701007387 */ /* 0x0009e20000100800 */
[----:B0-----:R-:W-:Y:S01]  /*1e1a0*/  IADD3 R17, P4, PT, R15, R7, RZ ;  /* 0x000000070f117210 */ /* 0x001fe20007f9e0ff */
[----:B------:R-:W-:Y:S02]  /*1e1b0*/  @!P5 IMAD.IADD R11, R11, 0x1, -R8 ;  /* 0x000000010b0bd824 */ /* 0x000fe400078e0a08 */
[----:B------:R-:W-:-:S02]  /*1e1c0*/  ISETP.GT.U32.AND P5, PT, R8, R12, PT ;  /* 0x0000000c0800720c */ /* 0x000fc40003fa4070 */
[----:B----4-:R-:W-:Y:S01]  /*1e1d0*/  LEA.HI.X.SX32 R87, R15, R6, 0x1, P4 ;  /* 0x000000060f577211 */ /* 0x010fe200020f0eff */
[----:B------:R-:W-:Y:S01]  /*1e1e0*/  @P2 IMAD.MOV.U32 R14, RZ, RZ, R17 ;  /* 0x000000ffff0e2224 */ /* 0x000fe200078e0011 */
[----:B------:R-:W-:Y:S01]  /*1e1f0*/  ISETP.GE.AND P4, PT, R13, RZ, PT ;  /* 0x000000ff0d00720c */ /* 0x000fe20003f86270 */
[----:B------:R-:W-:Y:S02]  /*1e200*/  VIADD R13, R0, 0xee ;  /* 0x000000ee000d7836 */ /* 0x000fe40000000000 */
[----:B------:R-:W-:Y:S02]  /*1e210*/  @P2 IMAD.MOV.U32 R15, RZ, RZ, R87 ;  /* 0x000000ffff0f2224 */ /* 0x000fe400078e0057 */
[----:B------:R-:W-:-:S03]  /*1e220*/  @!P0 IMAD.MOV R11, RZ, RZ, -R11 ;  /* 0x000000ffff0b8224 */ /* 0x000fc600078e0a0b */
[----:B------:R0:W4:Y:S01]  /*1e230*/  @P2 LDG.E.U8 R27, desc[UR24][R14.64] ;  /* 0x000000180e1b2981 */ /* 0x000122000c1e1100 */
        /* <DEDUP_REMOVED lines=16> */
[----:B-1----:R-:W-:Y:S01]  /*1e340*/  LEA.HI.X.SX32 R87, R15, R6, 0x1, P0 ;  /* 0x000000060f577211 */ /* 0x002fe200000f0eff */
        /* <DEDUP_REMOVED lines=12> */
[----:B------:R-:W-:Y:S01]  /*1e410*/  IMAD R15, R15, UR4, RZ ;  /* 0x000000040f0f7c24 */ /* 0x000fe2000f8e02ff */
        /* <DEDUP_REMOVED lines=114> */
[----:B------:R-:W-:-:S04]  /*1eb40*/  IMAD.MOV R16, RZ, RZ, -R14 ;  /* 0x000000ffff107224 */ /* 0x000fc800078e0a0e */
[----:B------:R-:W-:Y:S02]  /*1eb50*/  IMAD R11, R8, R16, R11 ;  /* 0x00000010080b7224 */ /* 0x000fe400078e020b */
[----:B-1----:R-:W-:Y:S01]  /*1eb60*/  IMAD R15, R15, UR4, RZ ;  /* 0x000000040f0f7c24 */ /* 0x002fe2000f8e02ff */
[----:B------:R-:W0:Y:S01]  /*1eb70*/  LDCU UR4, c[0x0][0x3b0] ;  /* 0x00007600ff0477ac */ /* 0x000e220008000800 */
[----:B------:R-:W-:Y:S01]  /*1eb80*/  @!P0 IMAD.IADD R12, R12, 0x1, -R8 ;  /* 0x000000010c0c8824 */ /* 0x000fe200078e0a08 */
[----:B------:R-:W-:-:S03]  /*1eb90*/  ISETP.GT.U32.AND P0, PT, R8, R11, PT ;  /* 0x0000000b0800720c */ /* 0x000fc60003f04070 */
[----:B------:R-:W-:Y:S01]  /*1eba0*/  @!P4 IMAD.MOV R12, RZ, RZ, -R12 ;  /* 0x000000ffff0cc224 */ /* 0x000fe200078e0a0c */
[----:B------:R1:W-:Y:S04]  /*1ebb0*/  STL [R1+0x5c8], R17 ;  /* 0x0005c81101007387 */ /* 0x0003e80000100800 */
[----:B------:R-:W-:-:S05]  /*1ebc0*/  SEL R12, R10, R12, !P3 ;  /* 0x0000000c0a0c7207 */ /* 0x000fca0005800000 */
[----:B------:R-:W-:Y:S01]  /*1ebd0*/  @!P0 IMAD.IADD R11, R11, 0x1, -R8 ;  /* 0x000000010b0b8824 */ /* 0x000fe200078e0a08 */
[----:B-1----:R-:W-:Y:S01]  /*1ebe0*/  IADD3 R17, P5, PT, R15, R7, RZ ;  /* 0x000000070f117210 */ /* 0x002fe20007fbe0ff */
[----:B0-----:R-:W-:Y:S01]  /*1ebf0*/  IMAD R12, R12, UR4, RZ ;  /* 0x000000040c0c7c24 */ /* 0x001fe2000f8e02ff */
[----:B------:R0:W-:Y:S02]  /*1ec00*/  STL [R1+0x5c4], R87 ;  /* 0x0005c45701007387 */ /* 0x0001e40000100800 */
[----:B------:R-:W-:Y:S01]  /*1ec10*/  ISETP.GT.U32.AND P0, PT, R8, R11, PT ;  /* 0x0000000b0800720c */ /* 0x000fe20003f04070 */
[----:B------:R-:W-:Y:S01]  /*1ec20*/  @P2 IMAD.MOV.U32 R14, RZ, RZ, R17 ;  /* 0x000000ffff0e2224 */ /* 0x000fe200078e0011 */
[----:B------:R-:W-:Y:S01]  /*1ec30*/  ISETP.GE.AND P4, PT, R13, RZ, PT ;  /* 0x000000ff0d00720c */ /* 0x000fe20003f86270 */
[----:B------:R1:W-:Y:S01]  /*1ec40*/  STL [R1+0x5d0], R17 ;  /* 0x0005d01101007387 */ /* 0x0003e20000100800 */
[----:B------:R-:W-:Y:S01]  /*1ec50*/  PRMT R19, RZ, 0x7610, R19 ;  /* 0x00007610ff137816 */ /* 0x000fe20000000013 */
[----:B------:R-:W4:Y:S01]  /*1ec60*/  LDCU UR4, c[0x0][0x3b0] ;  /* 0x00007600ff0477ac */ /* 0x000f220008000800 */
[----:B0-----:R-:W-:-:S02]  /*1ec70*/  LEA.HI.X.SX32 R87, R15, R6, 0x1, P5 ;  /* 0x000000060f577211 */ /* 0x001fc400028f0eff */
[----:B-1----:R-:W-:-:S03]  /*1ec80*/  IADD3 R17, P5, PT, R12, R7, RZ ;  /* 0x000000070c117210 */ /* 0x002fc60007fbe0ff */
[----:B------:R0:W-:Y:S01]  /*1ec90*/  STL [R1+0x5cc], R87 ;  /* 0x0005cc5701007387 */ /* 0x0001e20000100800 */
[----:B------:R-:W-:Y:S02]  /*1eca0*/  @P2 IMAD.MOV.U32 R15, RZ, RZ, R87 ;  /* 0x000000ffff0f2224 */ /* 0x000fe400078e0057 */
[----:B------:R-:W-:Y:S01]  /*1ecb0*/  @!P0 IMAD.IADD R11, R11, 0x1, -R8 ;  /* 0x000000010b0b8824 */ /* 0x000fe200078e0a08 */
[----:B0-----:R-:W-:Y:S01]  /*1ecc0*/  LEA.HI.X.SX32 R87, R12, R6, 0x1, P5 ;  /* 0x000000060c577211 */ /* 0x001fe200028f0eff */
[----:B------:R-:W-:Y:S01]  /*1ecd0*/  @P2 IMAD.MOV.U32 R12, RZ, RZ, R17 ;  /* 0x000000ffff0c2224 */ /* 0x000fe200078e0011 */
[----:B------:R-:W-:-:S03]  /*1ece0*/  PRMT R20, RZ, 0x7610, R20 ;  /* 0x00007610ff147816 */ /* 0x000fc60000000014 */
[----:B------:R-:W-:Y:S02]  /*1ecf0*/  @P2 IMAD.MOV.U32 R13, RZ, RZ, R87 ;  /* 0x000000ffff0d2224 */ /* 0x000fe400078e0057 */
[----:B------:R-:W-:Y:S01]  /*1ed00*/  @!P4 IMAD.MOV R11, RZ, RZ, -R11 ;  /* 0x000000ffff0bc224 */ /* 0x000fe200078e0a0b */
[----:B------:R0:W2:Y:S04]  /*1ed10*/  @P2 LDG.E.U8 R20, desc[UR24][R14.64] ;  /* 0x000000180e142981 */ /* 0x0000a8000c1e1100 */
[----:B------:R1:W2:Y:S01]  /*1ed20*/  @P2 LDG.E.U8 R19, desc[UR24][R12.64] ;  /* 0x000000180c132981 */ /* 0x0002a2000c1e1100 */
[----:B0-----:R-:W-:Y:S01]  /*1ed30*/  SEL R14, R10, R11, !P3 ;  /* 0x0000000b0a0e7207 */ /* 0x001fe20005800000 */
[----:B-1----:R-:W-:-:S04]  /*1ed40*/  VIADD R13, R0, 0xfe ;  /* 0x000000fe000d7836 */ /* 0x002fc80000000000 */
[----:B------:R-:W-:Y:S01]  /*1ed50*/  IMAD R14, R14, UR6, RZ ;  /* 0x000000060e0e7c24 */ /* 0x000fe2000f8e02ff */
[----:B------:R-:W-:-:S04]  /*1ed60*/  IABS R12, R13 ;  /* 0x0000000d000c7213 */ /* 0x000fc80000000000 */
[----:B------:R-:W-:Y:S01]  /*1ed70*/  IADD3 R15, P0, PT, R14, R7, RZ ;  /* 0x000000070e0f7210 */ /* 0x000fe20007f1e0ff */
[----:B------:R-:W-:-:S03]  /*1ed80*/  IMAD.HI.U32 R11, R9, R12, RZ ;  /* 0x0000000c090b7227 */ /* 0x000fc600078e00ff */
[----:B------:R-:W-:Y:S01]  /*1ed90*/  LEA.HI.X.SX32 R16, R14, R6, 0x1, P0 ;  /* 0x000000060e107211 */ /* 0x000fe200000f0eff */
[----:B------:R-:W-:Y:S01]  /*1eda0*/  IMAD.MOV R11, RZ, RZ, -R11 ;  /* 0x000000ffff0b7224 */ /* 0x000fe200078e0a0b */
[----:B------:R-:W-:Y:S03]  /*1edb0*/  STL [R1+0x5d8], R17 ;  /* 0x0005d81101007387 */ /* 0x000fe60000100800 */
[C---:B------:R-:W-:Y:S01]  /*1edc0*/  IMAD R11, R8.reuse, R11, R12 ;  /* 0x0000000b080b7224 */ /* 0x040fe200078e020c */
[----:B------:R-:W-:Y:S01]  /*1edd0*/  STL [R1+0x5d4], R87 ;  /* 0x0005d45701007387 */ /* 0x000fe20000100800 */
[----:B------:R-:W-:Y:S01]  /*1ede0*/  PRMT R18, RZ, 0x7610, R18 ;  /* 0x00007610ff127816 */ /* 0x000fe20000000012 */
[----:B------:R-:W-:Y:S02]  /*1edf0*/  @P2 IMAD.MOV.U32 R14, RZ, RZ, R15 ;  /* 0x000000ffff0e2224 */ /* 0x000fe400078e000f */
[----:B------:R0:W-:Y:S01]  /*1ee00*/  STL [R1+0x2e8], R15 ;  /* 0x0002e80f01007387 */ /* 0x0001e20000100800 */
[----:B------:R-:W-:Y:S01]  /*1ee10*/  ISETP.GT.U32.AND P4, PT, R8, R11, PT ;  /* 0x0000000b0800720c */ /* 0x000fe20003f84070 */
[----:B0-----:R-:W-:-:S02]  /*1ee20*/  @P2 IMAD.MOV.U32 R15, RZ, RZ, R16 ;  /* 0x000000ffff0f2224 */ /* 0x001fc400078e0010 */
[----:B------:R0:W-:Y:S04]  /*1ee30*/  STL [R1+0x2e4], R16 ;  /* 0x0002e41001007387 */ /* 0x0001e80000100800 */
[----:B------:R1:W3:Y:S01]  /*1ee40*/  @P2 LDG.E.U8 R18, desc[UR24][R14.64] ;  /* 0x000000180e122981 */ /* 0x0002e2000c1e1100 */
[----:B------:R-:W-:Y:S01]  /*1ee50*/  ISETP.GE.AND P0, PT, R13, RZ, PT ;  /* 0x000000ff0d00720c */ /* 0x000fe20003f06270 */
[C---:B------:R-:W-:Y:S02]  /*1ee60*/  VIADD R17, R0.reuse, 0xf7 ;  /* 0x000000f700117836 */ /* 0x040fe40000000000 */
[C---:B0-----:R-:W-:Y:S02]  /*1ee70*/  VIADD R16, R0.reuse, 0xff ;  /* 0x000000ff00107836 */ /* 0x041fe40000000000 */
[----:B-1----:R-:W-:-:S03]  /*1ee80*/  VIADD R15, R0, 0xef ;  /* 0x000000ef000f7836 */ /* 0x002fc60000000000 */
[----:B------:R-:W-:Y:S01]  /*1ee90*/  IABS R12, R16 ;  /* 0x00000010000c7213 */ /* 0x000fe20000000000 */
[----:B------:R-:W-:Y:S01]  /*1eea0*/  @!P4 IMAD.IADD R11, R11, 0x1, -R8 ;  /* 0x000000010b0bc824 */ /* 0x000fe200078e0a08 */
[----:B------:R-:W-:Y:S02]  /*1eeb0*/  IABS R13, R15 ;  /* 0x0000000f000d7213 */ /* 0x000fe40000000000 */
[----:B------:R-:W-:-:S03]  /*1eec0*/  IABS R14, R17 ;  /* 0x00000011000e7213 */ /* 0x000fc60000000000 */
[----:B------:R-:W-:Y:S01]  /*1eed0*/  IMAD.HI.U32 R88, R9, R13, RZ ;  /* 0x0000000d09587227 */ /* 0x000fe200078e00ff */
[----:B------:R-:W-:-:S03]  /*1eee0*/  ISETP.GT.U32.AND P4, PT, R8, R11, PT ;  /* 0x0000000b0800720c */ /* 0x000fc60003f84070 */
[----:B------:R-:W-:-:S04]  /*1eef0*/  IMAD.HI.U32 R87, R9, R12, RZ ;  /* 0x0000000c09577227 */ /* 0x000fc800078e00ff */
[----:B------:R-:W-:Y:S02]  /*1ef00*/  IMAD.MOV R91, RZ, RZ, -R88 ;  /* 0x000000ffff5b7224 */ /* 0x000fe400078e0a58 */
[----:B------:R-:W-:-:S04]  /*1ef10*/  IMAD.HI.U32 R9, R9, R14, RZ ;  /* 0x0000000e09097227 */ /* 0x000fc800078e00ff */
[----:B------:R-:W-:Y:S02]  /*1ef20*/  IMAD.MOV R87, RZ, RZ, -R87 ;  /* 0x000000ffff577224 */ /* 0x000fe400078e0a57 */
[C---:B------:R-:W-:Y:S02]  /*1ef30*/  IMAD R13, R8.reuse, R91, R13 ;  /* 0x0000005b080d7224 */ /* 0x040fe400078e020d */
[----:B------:R-:W-:Y:S02]  /*1ef40*/  IMAD.MOV R88, RZ, RZ, -R9 ;  /* 0x000000ffff587224 */ /* 0x000fe400078e0a09 */
[C---:B------:R-:W-:Y:S01]  /*1ef50*/  IMAD R9, R8.reuse, R87, R12 ;  /* 0x0000005708097224 */ /* 0x040fe200078e020c */
[----:B------:R-:W-:Y:S01]  /*1ef60*/  ISETP.GT.U32.AND P5, PT, R8, R13, PT ;  /* 0x0000000d0800720c */ /* 0x000fe20003fa4070 */
[----:B------:R-:W-:-:S03]  /*1ef70*/  @!P4 IMAD.IADD R11, R11, 0x1, -R8 ;  /* 0x000000010b0bc824 */ /* 0x000fc600078e0a08 */
[C---:B------:R-:W-:Y:S01]  /*1ef80*/  ISETP.GT.U32.AND P4, PT, R8.reuse, R9, PT ;  /* 0x000000090800720c */ /* 0x040fe20003f84070 */
[----:B------:R-:W-:Y:S02]  /*1ef90*/  IMAD R12, R8, R88, R14 ;  /* 0x00000058080c7224 */ /* 0x000fe400078e020e */
[----:B------:R-:W-:-:S03]  /*1efa0*/  @!P0 IMAD.MOV R11, RZ, RZ, -R11 ;  /* 0x000000ffff0b8224 */ /* 0x000fc600078e0a0b */
[----:B------:R-:W-:-:S03]  /*1efb0*/  ISETP.GT.U32.AND P6, PT, R8, R12, PT ;  /* 0x0000000c0800720c */ /* 0x000fc60003fc4070 */
[----:B------:R-:W-:Y:S01]  /*1efc0*/  @!P5 IMAD.IADD R13, R13, 0x1, -R8 ;  /* 0x000000010d0dd824 */ /* 0x000fe200078e0a08 */
[----:B------:R-:W-:-:S03]  /*1efd0*/  SEL R11, R10, R11, !P3 ;  /* 0x0000000b0a0b7207 */ /* 0x000fc60005800000 */
[--C-:B------:R-:W-:Y:S01]  /*1efe0*/  @!P4 IMAD.IADD R9, R9, 0x1, -R8.reuse ;  /* 0x000000010909c824 */ /* 0x100fe200078e0a08 */
[----:B------:R-:W-:Y:S01]  /*1eff0*/  ISETP.GT.U32.AND P4, PT, R8, R13, PT ;  /* 0x0000000d0800720c */ /* 0x000fe20003f84070 */
[----:B----4-:R-:W-:Y:S01]  /*1f000*/  IMAD R11, R11, UR4, RZ ;  /* 0x000000040b0b7c24 */ /* 0x010fe2000f8e02ff */
[----:B------:R-:W-:Y:S01]  /*1f010*/  ISETP.GE.AND P0, PT, R15, RZ, PT ;  /* 0x000000ff0f00720c */ /* 0x000fe20003f06270 */
[----:B------:R-:W0:Y:S02]  /*1f020*/  LDCU UR4, c[0x0][0x3b0] ;  /* 0x00007600ff0477ac */ /* 0x000e240008000800 */
[----:B------:R-:W-:Y:S01]  /*1f030*/  @!P6 IMAD.IADD R12, R12, 0x1, -R8 ;  /* 0x000000010c0ce824 */ /* 0x000fe200078e0a08 */
[C---:B------:R-:W-:Y:S02]  /*1f040*/  IADD3 R117, P5, PT, R11.reuse, R7, RZ ;  /* 0x000000070b757210 */ /* 0x040fe40007fbe0ff */
[----:B------:R-:W-:Y:S02]  /*1f050*/  ISETP.GT.U32.AND P6, PT, R8, R9, PT ;  /* 0x000000090800720c */ /* 0x000fe40003fc4070 */
[----:B------:R-:W-:-:S02]  /*1f060*/  LEA.HI.X.SX32 R139, R11, R6, 0x1, P5 ;  /* 0x000000060b8b7211 */ /* 0x000fc400028f0eff */
[----:B------:R-:W-:Y:S01]  /*1f070*/  ISETP.GT.U32.AND P5, PT, R8, R12, PT ;  /* 0x0000000c0800720c */ /* 0x000fe20003fa4070 */
[----:B------:R-:W-:Y:S01]  /*1f080*/  @!P4 IMAD.IADD R13, R13, 0x1, -R8 ;  /* 0x000000010d0dc824 */ /* 0x000fe200078e0a08 */
[----:B------:R-:W-:-:S03]  /*1f090*/  ISETP.GE.AND P4, PT, R17, RZ, PT ;  /* 0x000000ff1100720c */ /* 0x000fc60003f86270 */
[----:B------:R-:W-:-:S04]  /*1f0a0*/  @!P0 IMAD.MOV R13, RZ, RZ, -R13 ;  /* 0x000000ffff0d8224 */ /* 0x000fc800078e0a0d */
[--C-:B------:R-:W-:Y:S01]  /*1f0b0*/  @!P6 IMAD.IADD R9, R9, 0x1, -R8.reuse ;  /* 0x000000010909e824 */ /* 0x100fe200078e0a08 */
[----:B------:R-:W-:Y:S02]  /*1f0c0*/  SEL R13, R10, R13, !P3 ;  /* 0x0000000d0a0d7207 */ /* 0x000fe40005800000 */
[----:B------:R-:W-:Y:S01]  /*1f0d0*/  ISETP.GE.AND P6, PT, R16, RZ, PT ;  /* 0x000000ff1000720c */ /* 0x000fe20003fc6270 */
[----:B------:R-:W-:Y:S02]  /*1f0e0*/  @!P5 IMAD.IADD R12, R12, 0x1, -R8 ;  /* 0x000000010c0cd824 */ /* 0x000fe400078e0a08 */
[----:B0-----:R-:W-:Y:S01]  /*1f0f0*/  IMAD R13, R13, UR4, RZ ;  /* 0x000000040d0d7c24 */ /* 0x001fe2000f8e02ff */
[----:B------:R-:W0:Y:S01]  /*1f100*/  LDCU UR4, c[0x0][0x3b0] ;  /* 0x00007600ff0477ac */ /* 0x000e220008000800 */
[----:B------:R-:W-:Y:S01]  /*1f110*/  @!P4 IMAD.MOV R12, RZ, RZ, -R12 ;  /* 0x000000ffff0cc224 */ /* 0x000fe200078e0a0c */
[----:B------:R-:W-:-:S04]  /*1f120*/  PRMT R11, RZ, 0x7610, R11 ;  /* 0x00007610ff0b7816 */ /* 0x000fc8000000000b */
[----:B------:R-:W-:-:S03]  /*1f130*/  SEL R12, R10, R12, !P3 ;  /* 0x0000000c0a0c7207 */ /* 0x000fc60005800000 */
[----:B------:R-:W-:Y:S01]  /*1f140*/  @!P6 IMAD.MOV R9, RZ, RZ, -R9 ;  /* 0x000000ffff09e224 */ /* 0x000fe200078e0a09 */
[C---:B------:R-:W-:Y:S01]  /*1f150*/  IADD3 R87, P0, PT, R13.reuse, R7, RZ ;  /* 0x000000070d577210 */ /* 0x040fe20007f1e0ff */
[----:B------:R-:W-:Y:S02]  /*1f160*/  @P2 IMAD.MOV.U32 R14, RZ, RZ, R117 ;  /* 0x000000ffff0e2224 */ /* 0x000fe400078e0075 */
[----:B------:R-:W-:Y:S01]  /*1f170*/  @P2 IMAD.MOV.U32 R15, RZ, RZ, R139 ;  /* 0x000000ffff0f2224 */ /* 0x000fe200078e008b */
[----:B------:R-:W-:Y:S01]  /*1f180*/  SEL R10, R10, R9, !P3 ;  /* 0x000000090a0a7207 */ /* 0x000fe20005800000 */
[----:B------:R-:W-:Y:S01]  /*1f190*/  IMAD R8, R12, UR5, RZ ;  /* 0x000000050c087c24 */ /* 0x000fe2000f8e02ff */
[----:B------:R-:W-:Y:S02]  /*1f1a0*/  LEA.HI.X.SX32 R88, R13, R6, 0x1, P0 ;  /* 0x000000060d587211 */ /* 0x000fe400000f0eff */
[----:B------:R1:W4:Y:S01]  /*1f1b0*/  @P2 LDG.E.U8 R11, desc[UR24][R14.64] ;  /* 0x000000180e0b2981 */ /* 0x000322000c1e1100 */
[----:B0-----:R-:W-:Y:S01]  /*1f1c0*/  IMAD R10, R10, UR4, RZ ;  /* 0x000000040a0a7c24 */ /* 0x001fe2000f8e02ff */
[----:B------:R-:W-:Y:S01]  /*1f1d0*/  PRMT R9, RZ, 0x7610, R9 ;  /* 0x00007610ff097816 */ /* 0x000fe20000000009 */
[----:B------:R-:W-:-:S02]  /*1f1e0*/  @P2 IMAD.MOV.U32 R12, RZ, RZ, R87 ;  /* 0x000000ffff0c2224 */ /* 0x000fc400078e0057 */
[----:B------:R-:W-:Y:S01]  /*1f1f0*/  @P2 IMAD.MOV.U32 R13, RZ, RZ, R88 ;  /* 0x000000ffff0d2224 */ /* 0x000fe200078e0058 */
[CC--:B-1----:R-:W-:Y:S01]  /*1f200*/  IADD3 R14, P0, PT, R8.reuse, R7.reuse, RZ ;  /* 0x00000007080e7210 */ /* 0x0c2fe20007f1e0ff */
[----:B------:R0:W-:Y:S03]  /*1f210*/  STL [R1+0x224], R117 ;  /* 0x0002247501007387 */ /* 0x0001e60000100800 */
[----:B------:R-:W-:Y:S01]  /*1f220*/  LEA.HI.X.SX32 R15, R8, R6, 0x1, P0 ;  /* 0x00000006080f7211 */ /* 0x000fe200000f0eff */
[----:B------:R-:W-:Y:S01]  /*1f230*/  STL [R1+0x220], R139 ;  /* 0x0002208b01007387 */ /* 0x000fe20000100800 */
[----:B------:R-:W-:Y:S02]  /*1f240*/  IADD3 R7, P0, PT, R10, R7, RZ ;  /* 0x000000070a077210 */ /* 0x000fe40007f1e0ff */
[----:B------:R-:W-:Y:S01]  /*1f250*/  PRMT R8, RZ, 0x7610, R8 ;  /* 0x00007610ff087816 */ /* 0x000fe20000000008 */
[----:B------:R-:W-:Y:S01]  /*1f260*/  STL [R1+0x20c], R87 ;  /* 0x00020c5701007387 */ /* 0x000fe20000100800 */
[----:B0-----:R-:W0:Y:S03]  /*1f270*/  LDC R117, c[0x0][0x3a0] ;  /* 0x0000e800ff757b82 */ /* 0x001e260000000800 */
[----:B------:R-:W-:Y:S04]  /*1f280*/  STL [R1+0x208], R88 ;  /* 0x0002085801007387 */ /* 0x000fe80000100800 */
[----:B------:R1:W4:Y:S04]  /*1f290*/  @P2 LDG.E.U8 R9, desc[UR24][R12.64] ;  /* 0x000000180c092981 */ /* 0x000328000c1e1100 */
[----:B------:R1:W-:Y:S02]  /*1f2a0*/  STL [R1+0x21c], R14 ;  /* 0x00021c0e01007387 */ /* 0x0003e40000100800 */
[----:B-1----:R-:W-:-:S02]  /*1f2b0*/  @P2 IMAD.MOV.U32 R12, RZ, RZ, R14 ;  /* 0x000000ffff0c2224 */ /* 0x002fc400078e000e */
[----:B------:R-:W-:Y:S01]  /*1f2c0*/  @P2 IMAD.MOV.U32 R13, RZ, RZ, R15 ;  /* 0x000000ffff0d2224 */ /* 0x000fe200078e000f */
[----:B------:R-:W-:Y:S02]  /*1f2d0*/  LEA.HI.X.SX32 R14, R10, R6, 0x1, P0 ;  /* 0x000000060a0e7211 */ /* 0x000fe400000f0eff */
[----:B------:R-:W-:Y:S02]  /*1f2e0*/  PRMT R6, RZ, 0x7610, R6 ;  /* 0x00007610ff067816 */ /* 0x000fe40000000006 */
[----:B------:R1:W4:Y:S02]  /*1f2f0*/  @P2 LDG.E.U8 R8, desc[UR24][R12.64] ;  /* 0x000000180c082981 */ /* 0x000324000c1e1100 */
[----:B-1----:R-:W-:Y:S02]  /*1f300*/  @P2 IMAD.MOV.U32 R12, RZ, RZ, R7 ;  /* 0x000000ffff0c2224 */ /* 0x002fe400078e0007 */
[----:B------:R-:W-:-:S05]  /*1f310*/  @P2 IMAD.MOV.U32 R13, RZ, RZ, R14 ;  /* 0x000000ffff0d2224 */ /* 0x000fca00078e000e */
[----:B------:R-:W4:Y:S01]  /*1f320*/  @P2 LDG.E.U8 R6, desc[UR24][R12.64] ;  /* 0x000000180c062981 */ /* 0x000f22000c1e1100 */
[----:B------:R-:W1:Y:S01]  /*1f330*/  S2R R140, SR_TID.X ;  /* 0x00000000008c7919 */ /* 0x000e620000002100 */
[----:B------:R-:W0:Y:S01]  /*1f340*/  S2R R2, SR_TID.X ;  /* 0x0000000000027919 */ /* 0x000e220000002100 */
[----:B------:R-:W0:Y:S01]  /*1f350*/  S2R R5, SR_TID.X ;  /* 0x0000000000057919 */ /* 0x000e220000002100 */
[----:B-1----:R-:W-:Y:S02]  /*1f360*/  LOP3.LUT R140, R140, 0x7f, RZ, 0xc0, !PT ;  /* 0x0000007f8c8c7812 */ /* 0x002fe400078ec0ff */
[----:B0-----:R-:W-:Y:S02]  /*1f370*/  LOP3.LUT R2, R2, 0x7f, RZ, 0xc0, !PT ;  /* 0x0000007f02027812 */ /* 0x001fe400078ec0ff */
[----:B------:R-:W-:Y:S02]  /*1f380*/  LOP3.LUT R140, R140, 0x40, RZ, 0x3c, !PT ;  /* 0x000000408c8c7812 */ /* 0x000fe400078e3cff */
[----:B------:R-:W-:-:S03]  /*1f390*/  LOP3.LUT R139, R2, 0x50, RZ, 0x3c, !PT ;  /* 0x00000050028b7812 */ /* 0x000fc600078e3cff */
        /* <DEDUP_REMOVED lines=19> */
[----:B--2---:R-:W-:Y:S04]  /*1f4d0*/  STS.U8 [R140+UR10+0x6a00], R38 ;  /* 0x006a00268c007988 */ /* 0x004fe8000800000a */
[----:B------:R-:W-:Y:S04]  /*1f4e0*/  STS.U8 [R140+UR10+0x6e00], R33 ;  /* 0x006e00218c007988 */ /* 0x000fe8000800000a */
[----:B------:R-:W-:Y:S04]  /*1f4f0*/  STS.U8 [R140+UR10+0x7200], R30 ;  /* 0x0072001e8c007988 */ /* 0x000fe8000800000a */
[----:B------:R-:W-:Y:S04]  /*1f500*/  STS.U8 [R140+UR10+0x7600], R26 ;  /* 0x0076001a8c007988 */ /* 0x000fe8000800000a */
[----:B------:R-:W-:Y:S04]  /*1f510*/  STS.U8 [R140+UR10+0x7a00], R23 ;  /* 0x007a00178c007988 */ /* 0x000fe8000800000a */
[----:B------:R-:W-:Y:S04]  /*1f520*/  STS.U8 [R140+UR10+0x7e00], R20 ;  /* 0x007e00148c007988 */ /* 0x000fe8000800000a */
[----:B------:R0:W-:Y:S04]  /*1f530*/  STS.U8 [R139+UR10+0x280], R138 ;  /* 0x0002808a8b007988 */ /* 0x0001e8000800000a */
[----:B------:R-:W-:Y:S01]  /*1f540*/  STS.U8 [R139+UR10+0x680], R135 ;  /* 0x000680878b007988 */ /* 0x000fe2000800000a */
[----:B0-----:R-:W-:-:S03]  /*1f550*/  LOP3.LUT R138, R2, 0x60, RZ, 0x3c, !PT ;  /* 0x00000060028a7812 */ /* 0x001fc600078e3cff */
[----:B------:R-:W-:Y:S04]  /*1f560*/  STS.U8 [R139+UR10+0xa80], R132 ;  /* 0x000a80848b007988 */ /* 0x000fe8000800000a */
[----:B------:R-:W-:Y:S04]  /*1f570*/  STS.U8 [R139+UR10+0xe80], R129 ;  /* 0x000e80818b007988 */ /* 0x000fe8000800000a */
[----:B------:R-:W-:Y:S04]  /*1f580*/  STS.U8 [R139+UR10+0x1280], R126 ;  /* 0x0012807e8b007988 */ /* 0x000fe8000800000a */
        /* <DEDUP_REMOVED lines=28> */
[----:B------:R1:W-:Y:S01]  /*1f750*/  STS.U8 [R138+UR10+0x700], R134 ;  /* 0x000700868a007988 */ /* 0x0003e2000800000a */
[----:B0-----:R-:W-:-:S03]  /*1f760*/  LOP3.LUT R137, R2, 0x70, RZ, 0x3c, !PT ;  /* 0x0000007002897812 */ /* 0x001fc600078e3cff */
[----:B------:R1:W-:Y:S04]  /*1f770*/  STS.U8 [R138+UR10+0xb00], R131 ;  /* 0x000b00838a007988 */ /* 0x0003e8000800000a */
        /* <DEDUP_REMOVED lines=28> */
[----:B----4-:R1:W-:Y:S04]  /*1f940*/  STS.U8 [R138+UR10+0x7f00], R11 ;  /* 0x007f000b8a007988 */ /* 0x0103e8000800000a */
        /* <DEDUP_REMOVED lines=31> */
[----:B------:R1:W-:Y:S01]  /*1fb40*/  STS.U8 [R137+UR10+0x7f80], R6 ;  /* 0x007f800689007988 */ /* 0x0003e2000800000a */
[----:B------:R0:W-:Y:S06]  /*1fb50*/  MEMBAR.ALL.CTA ;  /* 0x0000000000007992 */ /* 0x0001ec0000008000 */
[----:B0-----:R-:W0:Y:S01]  /*1fb60*/  FENCE.VIEW.ASYNC.S ;  /* 0x00000000000073c6 */ /* 0x001e220000000000 */
[----:B------:R-:W-:-:S03]  /*1fb70*/  VIADD R117, R117, 0x7f ;  /* 0x0000007f75757836 */ /* 0x000fc60000000000 */
[----:B------:R1:W-:Y:S01]  /*1fb80*/  STL [R1+0x218], R15 ;  /* 0x0002180f01007387 */ /* 0x0003e20000100800 */
[----:B0-----:R-:W-:Y:S01]  /*1fb90*/  BAR.SYNC.DEFER_BLOCKING 0x0 ;  /* 0x0000000000007b1d */ /* 0x001fe20000010000 */
[----:B------:R-:W-:-:S05]  /*1fba0*/  ISETP.NE.U32.AND P0, PT, RZ, UR14, PT ;  /* 0x0000000eff007c0c */ /* 0x000fca000bf05070 */
[----:B------:R1:W-:Y:S04]  /*1fbb0*/  STL [R1+0x214], R7 ;  /* 0x0002140701007387 */ /* 0x0003e80000100800 */
[----:B------:R1:W-:Y:S01]  /*1fbc0*/  STL [R1+0x210], R14 ;  /* 0x0002100e01007387 */ /* 0x0003e20000100800 */
[----:B------:R-:W-:Y:S02]  /*1fbd0*/  ISETP.LT.OR P2, PT, R117, 0x80, P0 ;  /* 0x000000807500780c */ /* 0x000fe40000741670 */
[----:B------:R-:W-:Y:S02]  /*1fbe0*/  LOP3.LUT R5, R5, 0x7f, RZ, 0xc0, !PT ;  /* 0x0000007f05057812 */ /* 0x000fe400078ec0ff */
[----:B------:R-:W-:Y:S02]  /*1fbf0*/  LOP3.LUT R4, R2, 0x20, RZ, 0x3c, !PT ;  /* 0x0000002002047812 */ /* 0x000fe400078e3cff */
[----:B------:R-:W-:-:S02]  /*1fc00*/  LOP3.LUT R5, R5, 0x30, RZ, 0x3c, !PT ;  /* 0x0000003005057812 */ /* 0x000fc400078e3cff */
[----:B------:R-:W-:Y:S02]  /*1fc10*/  LOP3.LUT R3, R2, 0x10, RZ, 0x3c, !PT ;  /* 0x0000001002037812 */ /* 0x000fe400078e3cff */
[----:B------:R-:W-:-:S03]  /*1fc20*/  ISETP.GE.AND P3, PT, R117, 0x100, PT ;  /* 0x000001007500780c */ /* 0x000fc60003f66270 */
[----:B-1----:R-:W-:Y:S10]  /*1fc30*/  @P2 BRA `(.L_x_6) ;  /* 0x0000000000842947 */ /* 0x002ff40003800000 */
[----:B------:R-:W-:Y:S02]  /*1fc40*/  UIADD3 UR4, UPT, UPT, UR10, 0x10000, URZ ;  /* 0x000100000a047890 */ /* 0x000fe4000fffe0ff */
[----:B------:R-:W-:Y:S02]  /*1fc50*/  USHF.R.U32.HI UR16, URZ, 0x4, UR10 ;  /* 0x00000004ff107899 */ /* 0x000fe4000801160a */
[----:B------:R-:W-:Y:S02]  /*1fc60*/  USHF.R.U32.HI UR4, URZ, 0x4, UR4 ;  /* 0x00000004ff047899 */ /* 0x000fe40008011604 */
[----:B------:R-:W-:Y:S02]  /*1fc70*/  USGXT.U32 UR16, UR16, 0xe ;  /* 0x0000000e1010789a */ /* 0x000fe40008000000 */
[----:B------:R-:W-:Y:S02]  /*1fc80*/  USGXT.U32 UR14, UR4, 0xe ;  /* 0x0000000e040e789a */ /* 0x000fe40008000000 */
[----:B------:R-:W-:-:S02]  /*1fc90*/  UIADD3 UR36, UP2, UPT, UR16, 0x2, URZ ;  /* 0x0000000210247890 */ /* 0x000fc4000ff5e0ff */
[----:B------:R-:W-:Y:S01]  /*1fca0*/  UIADD3 UR38, UP1, UPT, UR14, 0x80, URZ ;  /* 0x000000800e267890 */ /* 0x000fe2000ff3e0ff */
[----:B------:R-:W-:Y:S01]  /*1fcb0*/  UMOV UR4, URZ ;  /* 0x000000ff00047c82 */ /* 0x000fe20008000000 */
[----:B------:R-:W-:Y:S01]  /*1fcc0*/  UMOV UR40, 0x0 ;  /* 0x0000000000287882 */ /* 0x000fe20000000000 */
[----:B------:R-:W-:Y:S02]  /*1fcd0*/  UIADD3.X UR37, UPT, UPT, UR4, 0x40004040, URZ, UP2, !UPT ;  /* 0x4000404004257890 */ /* 0x000fe400097fe4ff */
[----:B------:R-:W-:Y:S02]  /*1fce0*/  UIADD3.X UR39, UPT, UPT, UR4, -0x7fffbfe0, URZ, UP1, !UPT ;  /* 0x8000402004277890 */ /* 0x000fe40008ffe4ff */
[----:B------:R-:W-:Y:S02]  /*1fcf0*/  UIADD3.64 UR20, UPT, UPT, UR36, 0x2, URZ ;  /* 0x0000000224147897 */ /* 0x000fe4000fffe0ff */
[----:B------:R-:W-:Y:S02]  /*1fd00*/  UIADD3.64 UR18, UPT, UPT, UR38, 0x80, URZ ;  /* 0x0000008026127897 */ /* 0x000fe4000fffe0ff */
[----:B------:R-:W-:-:S02]  /*1fd10*/  UIADD3.64 UR34, UPT, UPT, UR36, 0x4, URZ ;  /* 0x0000000424227897 */ /* 0x000fc4000fffe0ff */
[----:B------:R-:W-:Y:S01]  /*1fd20*/  UIADD3.64 UR22, UPT, UPT, UR38, 0x100, URZ ;  /* 0x0000010026167897 */ /* 0x000fe2000fffe0ff */
[----:B------:R-:W-:Y:S01]  /*1fd30*/  UMOV UR41, 0x4408490 ;  /* 0x0440849000297882 */ /* 0x000fe20000000000 */
[----:B------:R-:W-:Y:S01]  /*1fd40*/  UMOV UR17, 0x40004040 ;  /* 0x4000404000117882 */ /* 0x000fe20000000000 */
[----:B------:R-:W-:Y:S01]  /*1fd50*/  UMOV UR15, 0x80004020 ;  /* 0x80004020000f7882 */ /* 0x000fe20000000000 */
[----:B------:R-:W-:Y:S01]  /*1fd60*/  UMOV UR42, 0x0 ;  /* 0x00000000002a7882 */ /* 0x000fe20000000000 */
[----:B------:R-:W-:Y:S01]  /*1fd70*/  UMOV UR43, 0x4408490 ;  /* 0x04408490002b7882 */ /* 0x000fe20000000000 */
[----:B------:R-:W-:Y:S01]  /*1fd80*/  UMOV UR44, 0x0 ;  /* 0x00000000002c7882 */ /* 0x000fe20000000000 */
[----:B------:R-:W-:Y:S01]  /*1fd90*/  UMOV UR45, 0x4408490 ;  /* 0x04408490002d7882 */ /* 0x000fe20000000000 */
[----:B------:R-:W-:Y:S01]  /*1fda0*/  UMOV UR4, UR13 ;  /* 0x0000000d00047c82 */ /* 0x000fe20008000000 */
[----:B------:R-:W-:Y:S01]  /*1fdb0*/  UMOV UR5, URZ ;  /* 0x000000ff00057c82 */ /* 0x000fe20008000000 */
[----:B------:R0:W-:Y:S01]  /*1fdc0*/  UTCQMMA gdesc[UR14], gdesc[UR16], tmem[UR7], tmem[UR40], idesc[UR41], !UPT ;  /* 0x00ff28100e0075ea */ /* 0x0001e2000f800307 */
[----:B------:R-:W-:Y:S01]  /*1fdd0*/  UMOV UR46, 0x0 ;  /* 0x00000000002e7882 */ /* 0x000fe20000000000 */
[----:B------:R-:W-:Y:S01]  /*1fde0*/  UMOV UR47, 0x4408490 ;  /* 0x04408490002f7882 */ /* 0x000fe20000000000 */
[----:B------:R0:W-:Y:S01]  /*1fdf0*/  UTCQMMA gdesc[UR38], gdesc[UR36], tmem[UR7], tmem[UR42], idesc[UR43], UPT ;  /* 0x00ff2a24260075ea */ /* 0x0001e2000b800307 */
[----:B------:R-:W-:Y:S01]  /*1fe00*/  UMOV UR4, UR4 ;  /* 0x0000000400047c82 */ /* 0x000fe20008000000 */
[----:B------:R0:W-:Y:S01]  /*1fe10*/  UTCQMMA gdesc[UR18], gdesc[UR20], tmem[UR7], tmem[UR44], idesc[UR45], UPT ;  /* 0x00ff2c14120075ea */ /* 0x0001e2000b800307 */
[----:B------:R0:W-:Y:S01]  /*1fe20*/  UTCQMMA gdesc[UR22], gdesc[UR34], tmem[UR7], tmem[UR46], idesc[UR47], UPT ;  /* 0x00ff2e22160075ea */ /* 0x0001e2000b800307 */
[----:B------:R0:W-:Y:S01]  /*1fe30*/  UTCBAR [UR4], URZ ;  /* 0x000000ff040073e9 */ /* 0x0001e200080000ff */
[----:B------:R-:W-:Y:S01]  /*1fe40*/  NOP ;  /* 0x0000000000007918 */ /* 0x000fe20000000000 */
.L_x_6:
[----:B0-----:R-:W-:Y:S01]  /*1fe50*/  UMOV UR4, URZ ;  /* 0x000000ff00047c82 */ /* 0x001fe20008000000 */
[----:B------:R-:W-:Y:S05]  /*1fe60*/  @!P3 BRA `(.L_x_7) ;  /* 0x0000011400acb947 */ /* 0x000fea0003800000 */
[----:B------:R-:W-:Y:S01]  /*1fe70*/  SHF.R.S32.HI R6, RZ, 0x1f, R117 ;  /* 0x0000001fff067819 */ /* 0x000fe20000011475 */
[----:B------:R-:W-:Y:S02]  /*1fe80*/  USHF.L.U32 UR20, UR8, 0x7, URZ ;  /* 0x0000000708147899 */ /* 0x000fe400080006ff */
[----:B------:R-:W-:Y:S01]  /*1fe90*/  UIADD3 UR6, UPT, UPT, UR10, 0x12000, URZ ;  /* 0x000120000a067890 */ /* 0x000fe2000fffe0ff */
[----:B------:R-:W-:Y:S01]  /*1fea0*/  LEA.HI R6, R6, R117, RZ, 0x7 ;  /* 0x0000007506067211 */ /* 0x000fe200078f38ff */
[----:B------:R-:W-:Y:S02]  /*1feb0*/  UIADD3 UR8, UPT, UPT, UR10, 0x8000, URZ ;  /* 0x000080000a087890 */ /* 0x000fe4000fffe0ff */
[----:B------:R-:W-:Y:S01]  /*1fec0*/  USHF.R.U32.HI UR6, URZ, 0x4, UR6 ;  /* 0x00000004ff067899 */ /* 0x000fe20008011606 */
[----:B------:R-:W-:Y:S01]  /*1fed0*/  SHF.R.S32.HI R6, RZ, 0x7, R6 ;  /* 0x00000007ff067819 */ /* 0x000fe20000011406 */
[----:B------:R-:W-:Y:S02]  /*1fee0*/  USHF.R.U32.HI UR8, URZ, 0x4, UR8 ;  /* 0x00000004ff087899 */ /* 0x000fe40008011608 */
[----:B------:R-:W-:Y:S01]  /*1fef0*/  USGXT.U32 UR14, UR6, 0xe ;  /* 0x0000000e060e789a */ /* 0x000fe20008000000 */
[----:B------:R-:W-:Y:S01]  /*1ff00*/  VIMNMX R6, PT, PT, R6, 0x2, !PT ;  /* 0x0000000206067848 */ /* 0x000fe20007fe0100 */
[----:B------:R-:W-:-:S02]  /*1ff10*/  USGXT.U32 UR16, UR8, 0xe ;  /* 0x0000000e0810789a */ /* 0x000fc40008000000 */
[----:B------:R-:W-:Y:S02]  /*1ff20*/  UIADD3 UR36, UP1, UPT, UR14, 0x80, URZ ;  /* 0x000000800e247890 */ /* 0x000fe4000ff3e0ff */
[----:B------:R-:W-:Y:S01]  /*1ff30*/  VIADD R7, R6, 0xfffffffe ;  /* 0xfffffffe06077836 */ /* 0x000fe20000000000 */
[----:B------:R-:W-:Y:S01]  /*1ff40*/  UIADD3 UR34, UP2, UPT, UR16, 0x2, URZ ;  /* 0x0000000210227890 */ /* 0x000fe2000ff5e0ff */
[----:B------:R-:W-:Y:S01]  /*1ff50*/  IMAD.MOV.U32 R6, RZ, RZ, RZ ;  /* 0x000000ffff067224 */ /* 0x000fe200078e00ff */
[----:B------:R-:W-:Y:S01]  /*1ff60*/  UMOV UR4, URZ ;  /* 0x000000ff00047c82 */ /* 0x000fe20008000000 */
[----:B------:R-:W-:Y:S01]  /*1ff70*/  UMOV UR5, URZ ;  /* 0x000000ff00057c82 */ /* 0x000fe20008000000 */
[----:B------:R0:W-:Y:S01]  /*1ff80*/  STL [R1+0x99c], R7 ;  /* 0x00099c0701007387 */ /* 0x0001e20000100800 */
[----:B------:R-:W-:Y:S02]  /*1ff90*/  USHF.L.U32 UR21, UR9, 0x7, URZ ;  /* 0x0000000709157899 */ /* 0x000fe400080006ff */
[----:B------:R-:W-:-:S02]  /*1ffa0*/  UIADD3.X UR37, UPT, UPT, UR4, -0x7fffbfe0, URZ, UP1, !UPT ;  /* 0x8000402004257890 */ /* 0x000fc40008ffe4ff */
[----:B------:R-:W-:Y:S01]  /*1ffb0*/  UIADD3.X UR35, UPT, UPT, UR5, 0x40004040, URZ, UP2, !UPT ;  /* 0x4000404005237890 */ /* 0x000fe200097fe4ff */
[----:B------:R-:W1:Y:S01]  /*1ffc0*/  LDCU UR53, c[0x0][0x3a0] ;  /* 0x00007400ff3577ac */ /* 0x000e620008000800 */
[----:B------:R-:W-:Y:S02]  /*1ffd0*/  USHF.R.S32.HI UR33, URZ, 0x1f, UR20 ;  /* 0x0000001fff217899 */ /* 0x000fe40008011414 */
[----:B------:R-:W-:Y:S02]  /*1ffe0*/  USHF.R.S32.HI UR52, URZ, 0x1f, UR21 ;  /* 0x0000001fff347899 */ /* 0x000fe40008011415 */
[----:B------:R-:W-:Y:S02]  /*1fff0*/  UIADD3.64 UR38, UPT, UPT, UR36, 0x80, URZ ;  /* 0x0000008024267897 */ /* 0x000fe4000fffe0ff */
[----:B------:R-:W-:Y:S02]  /*20000*/  UIADD3.64 UR40, UPT, UPT, UR34, 0x2, URZ ;  /* 0x0000000222287897 */ /* 0x000fe4000fffe0ff */
[----:B------:R-:W-:-:S02]  /*20010*/  UIADD3.64 UR42, UPT, UPT, UR36, 0x100, URZ ;  /* 0x00000100242a7897 */ /* 0x000fc4000fffe0ff */
[----:B------:R-:W-:Y:S01]  /*20020*/  UIADD3.64 UR44, UPT, UPT, UR34, 0x4, URZ ;  /* 0x00000004222c7897 */ /* 0x000fe2000fffe0ff */
[----:B------:R-:W-:Y:S01]  /*20030*/  UMOV UR22, 0x1 ;  /* 0x0000000100167882 */ /* 0x000fe20000000000 */
[----:B0-----:R-:W-:-:S10]  /*20040*/  UMOV UR6, URZ ;  /* 0x000000ff00067c82 */ /* 0x001fd40008000000 */
.L_x_10:
[----:B------:R-:W2:Y:S04]  /*20050*/  LDL.LU R30, [R1+0x214] ;  /* 0x00021400011e7983 */ /* 0x000ea80000300800 */
[----:B------:R-:W3:Y:S04]  /*20060*/  LDL.LU R29, [R1+0x224] ;  /* 0x00022400011d7983 */ /* 0x000ee80000300800 */
[----:B------:R-:W4:Y:S04]  /*20070*/  LDL.LU R28, [R1+0x5d8] ;  /* 0x0005d800011c7983 */ /* 0x000f280000300800 */
        /* <DEDUP_REMOVED lines=20> */
[----:B------:R-:W4:Y:S01]  /*201c0*/  LDL.LU R10, [R1+0x5c4] ;  /* 0x0005c400010a7983 */ /* 0x000f220000300800 */
[----:B------:R-:W-:Y:S01]  /*201d0*/  IMAD.U32 R6, R6, -0x80000000, RZ ;  /* 0x8000000006067824 */ /* 0x000fe200078e00ff */
[----:B------:R-:W-:Y:S01]  /*201e0*/  UIADD3 UR23, UPT, UPT, UR6, 0x1, URZ ;  /* 0x0000000106177890 */ /* 0x000fe2000fffe0ff */
[----:B--2---:R-:W-:-:S02]  /*201f0*/  IADD3 R30, P5, PT, R30, UR21, RZ ;  /* 0x000000151e1e7c10 */ /* 0x004fc4000ffbe0ff */
[----:B---3--:R-:W-:-:S03]  /*20200*/  IADD3 R29, P6, PT, R29, UR21, RZ ;  /* 0x000000151d1d7c10 */ /* 0x008fc6000ffde0ff */
[----:B------:R-:W-:Y:S01]  /*20210*/  STL [R1+0x214], R30 ;  /* 0x0002141e01007387 */ /* 0x000fe20000100800 */
[----:B----4-:R-:W-:Y:S02]  /*20220*/  IADD3 R28, P2, PT, R28, UR21, RZ ;  /* 0x000000151c1c7c10 */ /* 0x010fe4000ff5e0ff */
[----:B------:R-:W-:-:S05]  /*20230*/  IADD3 R9, P3, PT, R9, UR21, RZ ;  /* 0x0000001509097c10 */ /* 0x000fca000ff7e0ff */
[----:B------:R0:W-:Y:S04]  /*20240*/  STL [R1+0x5d0], R9 ;  /* 0x0005d00901007387 */ /* 0x0001e80000100800 */
[----:B------:R-:W-:Y:S04]  /*20250*/  STL [R1+0x224], R29 ;  /* 0x0002241d01007387 */ /* 0x000fe80000100800 */
[----:B0-----:R-:W2:Y:S01]  /*20260*/  LDL.LU R9, [R1+0x928] ;  /* 0x0009280001097983 */ /* 0x001ea20000300800 */
[----:B------:R-:W-:Y:S02]  /*20270*/  IADD3 R27, P4, PT, R27, UR21, RZ ;  /* 0x000000151b1b7c10 */ /* 0x000fe4000ff9e0ff */
[----:B------:R-:W-:Y:S01]  /*20280*/  IADD3.X R26, PT, PT, R26, UR52, RZ, P5, !PT ;  /* 0x000000341a1a7c10 */ /* 0x000fe2000affe4ff */
[----:B------:R-:W-:Y:S01]  /*20290*/  STL [R1+0x5d8], R28 ;  /* 0x0005d81c01007387 */ /* 0x000fe20000100800 */
[----:B------:R-:W-:-:S02]  /*202a0*/  IADD3 R25, P5, PT, R25, UR21, RZ ;  /* 0x0000001519197c10 */ /* 0x000fc4000ffbe0ff */
[----:B------:R-:W-:Y:S01]  /*202b0*/  IADD3.X R24, PT, PT, R24, UR52, RZ, P6, !PT ;  /* 0x0000003418187c10 */ /* 0x000fe2000b7fe4ff */
[----:B------:R-:W-:Y:S01]  /*202c0*/  STL [R1+0x958], R27 ;  /* 0x0009581b01007387 */ /* 0x000fe20000100800 */
[----:B------:R-:W-:Y:S02]  /*202d0*/  IADD3.X R8, PT, PT, R8, UR52, RZ, P2, !PT ;  /* 0x0000003408087c10 */ /* 0x000fe400097fe4ff */
[----:B------:R-:W-:Y:S01]  /*202e0*/  IADD3 R23, P6, PT, R23, UR21, RZ ;  /* 0x0000001517177c10 */ /* 0x000fe2000ffde0ff */
[----:B------:R-:W-:Y:S01]  /*202f0*/  STL [R1+0x210], R26 ;  /* 0x0002101a01007387 */ /* 0x000fe20000100800 */
[----:B------:R-:W-:-:S03]  /*20300*/  IADD3 R22, P2, PT, R22, UR21, RZ ;  /* 0x0000001516167c10 */ /* 0x000fc6000ff5e0ff */
[----:B------:R-:W-:Y:S01]  /*20310*/  STL [R1+0x950], R25 ;  /* 0x0009501901007387 */ /* 0x000fe20000100800 */
[----:B------:R-:W-:-:S03]  /*20320*/  IADD3.X R21, PT, PT, R21, UR52, RZ, P3, !PT ;  /* 0x0000003415157c10 */ /* 0x000fc60009ffe4ff */
[----:B------:R0:W-:Y:S01]  /*20330*/  STL [R1+0x5d4], R8 ;  /* 0x0005d40801007387 */ /* 0x0001e20000100800 */
[----:B------:R-:W-:-:S03]  /*20340*/  IADD3 R20, P3, PT, R20, UR21, RZ ;  /* 0x0000001514147c10 */ /* 0x000fc6000ff7e0ff */
[----:B------:R-:W-:Y:S01]  /*20350*/  STL [R1+0x220], R24 ;  /* 0x0002201801007387 */ /* 0x000fe20000100800 */
[----:B------:R-:W-:-:S03]  /*20360*/  IADD3.X R19, PT, PT, R19, UR52, RZ, P4, !PT ;  /* 0x0000003413137c10 */ /* 0x000fc6000a7fe4ff */
[----:B0-----:R-:W3:Y:S01]  /*20370*/  LDL.LU R8, [R1+0x5bc] ;  /* 0x0005bc0001087983 */ /* 0x001ee20000300800 */
[----:B------:R-:W-:Y:S02]  /*20380*/  IADD3 R18, P4, PT, R18, UR21, RZ ;  /* 0x0000001512127c10 */ /* 0x000fe4000ff9e0ff */
[----:B------:R-:W-:Y:S01]  /*20390*/  IADD3.X R17, PT, PT, R17, UR52, RZ, P5, !PT ;  /* 0x0000003411117c10 */ /* 0x000fe2000affe4ff */
[----:B------:R-:W-:Y:S01]  /*203a0*/  STL [R1+0x948], R23 ;  /* 0x0009481701007387 */ /* 0x000fe20000100800 */
[----:B------:R-:W-:-:S03]  /*203b0*/  IADD3 R16, P5, PT, R16, UR21, RZ ;  /* 0x0000001510107c10 */ /* 0x000fc6000ffbe0ff */
[----:B------:R-:W-:Y:S01]  /*203c0*/  STL [R1+0x940], R22 ;  /* 0x0009401601007387 */ /* 0x000fe20000100800 */
[----:B------:R-:W-:-:S03]  /*203d0*/  IADD3.X R15, PT, PT, R15, UR52, RZ, P6, !PT ;  /* 0x000000340f0f7c10 */ /* 0x000fc6000b7fe4ff */
[----:B------:R-:W-:Y:S01]  /*203e0*/  STL [R1+0x5cc], R21 ;  /* 0x0005cc1501007387 */ /* 0x000fe20000100800 */
[----:B------:R-:W-:-:S03]  /*203f0*/  IADD3 R14, P6, PT, R14, UR21, RZ ;  /* 0x000000150e0e7c10 */ /* 0x000fc6000ffde0ff */
[----:B------:R-:W-:Y:S01]  /*20400*/  STL [R1+0x21c], R20 ;  /* 0x00021c1401007387 */ /* 0x000fe20000100800 */
[----:B------:R-:W-:-:S03]  /*20410*/  IADD3.X R13, PT, PT, R13, UR52, RZ, P2, !PT ;  /* 0x000000340d0d7c10 */ /* 0x000fc600097fe4ff */
[----:B------:R-:W-:Y:S01]  /*20420*/  STL [R1+0x954], R19 ;  /* 0x0009541301007387 */ /* 0x000fe20000100800 */
[----:B------:R-:W-:-:S03]  /*20430*/  IADD3 R7, P2, PT, R7, UR21, RZ ;  /* 0x0000001507077c10 */ /* 0x000fc6000ff5e0ff */
[----:B------:R-:W-:Y:S04]  /*20440*/  STL [R1+0x5c8], R18 ;  /* 0x0005c81201007387 */ /* 0x000fe80000100800 */
[----:B------:R-:W-:Y:S04]  /*20450*/  STL [R1+0x94c], R17 ;  /* 0x00094c1101007387 */ /* 0x000fe80000100800 */
[----:B------:R-:W-:Y:S04]  /*20460*/  STL [R1+0x5c0], R16 ;  /* 0x0005c01001007387 */ /* 0x000fe80000100800 */
[----:B------:R-:W-:Y:S04]  /*20470*/  STL [R1+0x944], R15 ;  /* 0x0009440f01007387 */ /* 0x000fe80000100800 */
[----:B------:R0:W-:Y:S04]  /*20480*/  STL [R1+0x938], R7 ;  /* 0x0009380701007387 */ /* 0x0001e80000100800 */
[----:B------:R-:W-:Y:S04]  /*20490*/  STL [R1+0x5b8], R14 ;  /* 0x0005b80e01007387 */ /* 0x000fe80000100800 */
[----:B0-----:R-:W4:Y:S01]  /*204a0*/  LDL.LU R7, [R1+0x920] ;  /* 0x0009200001077983 */ /* 0x001f220000300800 */
[----:B------:R-:W-:-:S02]  /*204b0*/  IADD3.X R12, PT, PT, R12, UR52, RZ, P3, !PT ;  /* 0x000000340c0c7c10 */ /* 0x000fc40009ffe4ff */
[----:B------:R-:W-:Y:S01]  /*204c0*/  IADD3 R11, P3, PT, R11, UR21, RZ ;  /* 0x000000150b0b7c10 */ /* 0x000fe2000ff7e0ff */
[----:B------:R-:W-:Y:S01]  /*204d0*/  STL [R1+0x93c], R13 ;  /* 0x00093c0d01007387 */ /* 0x000fe20000100800 */
[----:B------:R-:W-:-:S03]  /*204e0*/  IADD3.X R10, PT, PT, R10, UR52, RZ, P4, !PT ;  /* 0x000000340a0a7c10 */ /* 0x000fc6000a7fe4ff */
[----:B------:R-:W4:Y:S04]  /*204f0*/  LDL.LU R33, [R1+0x5b4] ;  /* 0x0005b40001217983 */ /* 0x000f280000300800 */
[----:B------:R0:W-:Y:S04]  /*20500*/  STL [R1+0x930], R11 ;  /* 0x0009300b01007387 */ /* 0x0001e80000100800 */
[----:B------:R-:W-:Y:S04]  /*20510*/  STL [R1+0x218], R12 ;  /* 0x0002180c01007387 */ /* 0x000fe80000100800 */
[----:B0-----:R-:W4:Y:S04]  /*20520*/  LDL.LU R11, [R1+0x20c] ;  /* 0x00020c00010b7983 */ /* 0x001f280000300800 */
[----:B------:R-:W4:Y:S04]  /*20530*/  LDL.LU R32, [R1+0x934] ;  /* 0x0009340001207983 */ /* 0x000f280000300800 */
[----:B------:R-:W4:Y:S04]  /*20540*/  LDL.LU R31, [R1+0x5b0] ;  /* 0x0005b000011f7983 */ /* 0x000f280000300800 */
[----:B------:R-:W4:Y:S04]  /*20550*/  LDL.LU R30, [R1+0x92c] ;  /* 0x00092c00011e7983 */ /* 0x000f280000300800 */
[----:B------:R0:W-:Y:S04]  /*20560*/  STL [R1+0x5c4], R10 ;  /* 0x0005c40a01007387 */ /* 0x0001e80000100800 */
[----:B------:R-:W4:Y:S04]  /*20570*/  LDL.LU R29, [R1+0x5a8] ;  /* 0x0005a800011d7983 */ /* 0x000f280000300800 */
[----:B------:R-:W4:Y:S04]  /*20580*/  LDL.LU R28, [R1+0x924] ;  /* 0x00092400011c7983 */ /* 0x000f280000300800 */
[----:B0-----:R-:W4:Y:S04]  /*20590*/  LDL.LU R10, [R1+0x5a0] ;  /* 0x0005a000010a7983 */ /* 0x001f280000300800 */
[----:B------:R-:W4:Y:S04]  /*205a0*/  LDL.LU R27, [R1+0x91c] ;  /* 0x00091c00011b7983 */ /* 0x000f280000300800 */
[----:B------:R-:W4:Y:S04]  /*205b0*/  LDL.LU R26, [R1+0x918] ;  /* 0x00091800011a7983 */ /* 0x000f280000300800 */
[----:B------:R-:W4:Y:S01]  /*205c0*/  LDL.LU R25, [R1+0x208] ;  /* 0x0002080001197983 */ /* 0x000f220000300800 */
[----:B--2---:R-:W-:-:S05]  /*205d0*/  IADD3 R9, P4, PT, R9, UR21, RZ ;  /* 0x0000001509097c10 */ /* 0x004fca000ff9e0ff */
[----:B------:R0:W-:Y:S04]  /*205e0*/  STL [R1+0x928], R9 ;  /* 0x0009280901007387 */ /* 0x0001e80000100800 */
[----:B------:R-:W2:Y:S04]  /*205f0*/  LDL.LU R24, [R1+0x910] ;  /* 0x0009100001187983 */ /* 0x000ea80000300800 */
[----:B------:R-:W2:Y:S04]  /*20600*/  LDL.LU R23, [R1+0x5ac] ;  /* 0x0005ac0001177983 */ /* 0x000ea80000300800 */
[----:B0-----:R-:W2:Y:S04]  /*20610*/  LDL.LU R9, [R1+0x908] ;  /* 0x0009080001097983 */ /* 0x001ea80000300800 */
[----:B------:R-:W2:Y:S04]  /*20620*/  LDL.LU R22, [R1+0x5a4] ;  /* 0x0005a40001167983 */ /* 0x000ea80000300800 */
[----:B------:R-:W2:Y:S04]  /*20630*/  LDL.LU R21, [R1+0x900] ;  /* 0x0009000001157983 */ /* 0x000ea80000300800 */
[----:B------:R-:W2:Y:S01]  /*20640*/  LDL.LU R20, [R1+0x59c] ;  /* 0x00059c0001147983 */ /* 0x000ea20000300800 */
[----:B---3--:R-:W-:-:S05]  /*20650*/  IADD3.X R8, PT, PT, R8, UR52, RZ, P5, !PT ;  /* 0x0000003408087c10 */ /* 0x008fca000affe4ff */
[----:B------:R0:W-:Y:S04]  /*20660*/  STL [R1+0x5bc], R8 ;  /* 0x0005bc0801007387 */ /* 0x0001e80000100800 */
[----:B------:R-:W3:Y:S04]  /*20670*/  LDL.LU R19, [R1+0x598] ;  /* 0x0005980001137983 */ /* 0x000ee80000300800 */
[----:B------:R-:W3:Y:S04]  /*20680*/  LDL.LU R18, [R1+0x914] ;  /* 0x0009140001127983 */ /* 0x000ee80000300800 */
[----:B------:R-:W3:Y:S04]  /*20690*/  LDL.LU R17, [R1+0x590] ;  /* 0x0005900001117983 */ /* 0x000ee80000300800 */
[----:B------:R-:W3:Y:S04]  /*206a0*/  LDL.LU R16, [R1+0x90c] ;  /* 0x00090c0001107983 */ /* 0x000ee80000300800 */
[----:B------:R-:W3:Y:S04]  /*206b0*/  LDL.LU R15, [R1+0x588] ;  /* 0x00058800010f7983 */ /* 0x000ee80000300800 */
[----:B------:R-:W3:Y:S04]  /*206c0*/  LDL.LU R14, [R1+0x904] ;  /* 0x00090400010e7983 */ /* 0x000ee80000300800 */
[----:B------:R-:W3:Y:S04]  /*206d0*/  LDL.LU R13, [R1+0x580] ;  /* 0x00058000010d7983 */ /* 0x000ee80000300800 */
[----:B0-----:R-:W3:Y:S04]  /*206e0*/  LDL.LU R8, [R1+0x8fc] ;  /* 0x0008fc0001087983 */ /* 0x001ee80000300800 */
[----:B------:R-:W3:Y:S01]  /*206f0*/  LDL.LU R12, [R1+0x8f8] ;  /* 0x0008f800010c7983 */ /* 0x000ee20000300800 */
[----:B----4-:R-:W-:-:S05]  /*20700*/  IADD3 R7, P5, PT, R7, UR21, RZ ;  /* 0x0000001507077c10 */ /* 0x010fca000ffbe0ff */
[----:B------:R0:W-:Y:S04]  /*20710*/  STL [R1+0x920], R7 ;  /* 0x0009200701007387 */ /* 0x0001e80000100800 */
[----:B0-----:R-:W4:Y:S01]  /*20720*/  LDL.LU R7, [R1+0x594] ;  /* 0x0005940001077983 */ /* 0x001f220000300800 */
[----:B------:R-:W-:Y:S02]  /*20730*/  IADD3.X R33, PT, PT, R33, UR52, RZ, P6, !PT ;  /* 0x0000003421217c10 */ /* 0x000fe4000b7fe4ff */
[----:B------:R-:W-:Y:S02]  /*20740*/  IADD3 R11, P6, PT, R11, UR21, RZ ;  /* 0x000000150b0b7c10 */ /* 0x000fe4000ffde0ff */
[----:B------:R-:W-:-:S03]  /*20750*/  IADD3.X R32, PT, PT, R32, UR52, RZ, P2, !PT ;  /* 0x0000003420207c10 */ /* 0x000fc600097fe4ff */
[----:B------:R0:W-:Y:S01]  /*20760*/  STL [R1+0x20c], R11 ;  /* 0x00020c0b01007387 */ /* 0x0001e20000100800 */
[----:B------:R-:W-:Y:S02]  /*20770*/  IADD3 R31, P2, PT, R31, UR21, RZ ;  /* 0x000000151f1f7c10 */ /* 0x000fe4000ff5e0ff */
[----:B------:R-:W-:Y:S01]  /*20780*/  IADD3.X R30, PT, PT, R30, UR52, RZ, P3, !PT ;  /* 0x000000341e1e7c10 */ /* 0x000fe20009ffe4ff */
[----:B0-----:R-:W4:Y:S04]  /*20790*/  LDL.LU R11, [R1+0x8f0] ;  /* 0x0008f000010b7983 */ /* 0x001f280000300800 */
[----:B------:R-:W-:Y:S01]  /*207a0*/  STL [R1+0x5b4], R33 ;  /* 0x0005b42101007387 */ /* 0x000fe20000100800 */
        /* <DEDUP_REMOVED lines=8> */
[----:B------:R0:W-:Y:S01]  /*20830*/  STL [R1+0x5a0], R10 ;  /* 0x0005a00a01007387 */ /* 0x0001e20000100800 */
[----:B------:R-:W-:-:S03]  /*20840*/  IADD3.X R25, PT, PT, R25, UR52, RZ, P6, !PT ;  /* 0x0000003419197c10 */ /* 0x000fc6000b7fe4ff */
[----:B------:R-:W-:Y:S04]  /*20850*/  STL [R1+0x5a8], R29 ;  /* 0x0005a81d01007387 */ /* 0x000fe80000100800 */
[----:B0-----:R-:W4:Y:S04]  /*20860*/  LDL.LU R10, [R1+0x58c] ;  /* 0x00058c00010a7983 */ /* 0x001f280000300800 */
[----:B------:R-:W-:Y:S04]  /*20870*/  STL [R1+0x924], R28 ;  /* 0x0009241c01007387 */ /* 0x000fe80000100800 */
[----:B------:R-:W-:Y:S04]  /*20880*/  STL [R1+0x91c], R27 ;  /* 0x00091c1b01007387 */ /* 0x000fe80000100800 */
[----:B------:R-:W-:Y:S04]  /*20890*/  STL [R1+0x918], R26 ;  /* 0x0009181a01007387 */ /* 0x000fe80000100800 */
[----:B------:R-:W-:Y:S01]  /*208a0*/  STL [R1+0x208], R25 ;  /* 0x0002081901007387 */ /* 0x000fe20000100800 */
[----:B--2---:R-:W-:-:S02]  /*208b0*/  IADD3 R24, P6, PT, R24, UR21, RZ ;  /* 0x0000001518187c10 */ /* 0x004fc4000ffde0ff */
[----:B------:R-:W-:Y:S02]  /*208c0*/  IADD3.X R23, PT, PT, R23, UR52, RZ, P2, !PT ;  /* 0x0000003417177c10 */ /* 0x000fe400097fe4ff */
[----:B------:R-:W-:-:S05]  /*208d0*/  IADD3 R9, P2, PT, R9, UR21, RZ ;  /* 0x0000001509097c10 */ /* 0x000fca000ff5e0ff */
[----:B------:R0:W-:Y:S04]  /*208e0*/  STL [R1+0x908], R9 ;  /* 0x0009080901007387 */ /* 0x0001e80000100800 */
[----:B------:R-:W-:Y:S04]  /*208f0*/  STL [R1+0x910], R24 ;  /* 0x0009101801007387 */ /* 0x000fe80000100800 */
[----:B0-----:R-:W2:Y:S01]  /*20900*/  LDL.LU R9, [R1+0x8e8] ;  /* 0x0008e80001097983 */ /* 0x001ea20000300800 */
[----:B------:R-:W-:Y:S02]  /*20910*/  IADD3.X R22, PT, PT, R22, UR52, RZ, P3, !PT ;  /* 0x0000003416167c10 */ /* 0x000fe40009ffe4ff */
[----:B------:R-:W-:-:S02]  /*20920*/  IADD3 R21, P3, PT, R21, UR21, RZ ;  /* 0x0000001515157c10 */ /* 0x000fc4000ff7e0ff */
[----:B------:R-:W-:Y:S01]  /*20930*/  IADD3.X R20, PT, PT, R20, UR52, RZ, P4, !PT ;  /* 0x0000003414147c10 */ /* 0x000fe2000a7fe4ff */
[----:B------:R-:W-:Y:S01]  /*20940*/  STL [R1+0x5ac], R23 ;  /* 0x0005ac1701007387 */ /* 0x000fe20000100800 */
[----:B---3--:R-:W-:-:S03]  /*20950*/  IADD3 R19, P4, PT, R19, UR21, RZ ;  /* 0x0000001513137c10 */ /* 0x008fc6000ff9e0ff */
        /* <DEDUP_REMOVED lines=11> */
[----:B------:R-:W-:Y:S02]  /*20a10*/  IADD3 R13, P2, PT, R13, UR21, RZ ;  /* 0x000000150d0d7c10 */ /* 0x000fe4000ff5e0ff */
[----:B------:R-:W-:Y:S01]  /*20a20*/  IADD3.X R8, PT, PT, R8, UR52, RZ, P3, !PT ;  /* 0x0000003408087c10 */ /* 0x000fe20009ffe4ff */
[----:B------:R-:W-:Y:S04]  /*20a30*/  STL [R1+0x90c], R16 ;  /* 0x00090c1001007387 */ /* 0x000fe80000100800 */
[----:B------:R-:W-:Y:S01]  /*20a40*/  STL [R1+0x588], R15 ;  /* 0x0005880f01007387 */ /* 0x000fe20000100800 */
[----:B------:R-:W-:-:S03]  /*20a50*/  IADD3 R12, P3, PT, R12, UR21, RZ ;  /* 0x000000150c0c7c10 */ /* 0x000fc6000ff7e0ff */
[----:B------:R0:W-:Y:S04]  /*20a60*/  STL [R1+0x8fc], R8 ;  /* 0x0008fc0801007387 */ /* 0x0001e80000100800 */
[----:B------:R-:W-:Y:S04]  /*20a70*/  STL [R1+0x904], R14 ;  /* 0x0009040e01007387 */ /* 0x000fe80000100800 */
[----:B0-----:R-:W3:Y:S04]  /*20a80*/  LDL.LU R8, [R1+0x584] ;  /* 0x0005840001087983 */ /* 0x001ee80000300800 */
[----:B------:R-:W-:Y:S04]  /*20a90*/  STL [R1+0x580], R13 ;  /* 0x0005800d01007387 */ /* 0x000fe80000100800 */
[----:B------:R-:W3:Y:S01]  /*20aa0*/  LDL.LU R33, [R1+0x8e0] ;  /* 0x0008e00001217983 */ /* 0x000ee20000300800 */
[----:B----4-:R-:W-:-:S05]  /*20ab0*/  IADD3.X R7, PT, PT, R7, UR52, RZ, P4, !PT ;  /* 0x0000003407077c10 */ /* 0x010fca000a7fe4ff */
[----:B------:R0:W-:Y:S04]  /*20ac0*/  STL [R1+0x594], R7 ;  /* 0x0005940701007387 */ /* 0x0001e80000100800 */
[----:B------:R-:W-:Y:S04]  /*20ad0*/  STL [R1+0x8f8], R12 ;  /* 0x0008f80c01007387 */ /* 0x000fe80000100800 */
[----:B0-----:R-:W4:Y:S04]  /*20ae0*/  LDL.LU R7, [R1+0x57c] ;  /* 0x00057c0001077983 */ /* 0x001f280000300800 */
[----:B------:R-:W4:Y:S01]  /*20af0*/  LDL.LU R32, [R1+0x578] ;  /* 0x0005780001207983 */ /* 0x000f220000300800 */
[----:B------:R-:W-:-:S03]  /*20b00*/  IADD3 R11, P4, PT, R11, UR21, RZ ;  /* 0x000000150b0b7c10 */ /* 0x000fc6000ff9e0ff */
[----:B------:R-:W4:Y:S04]  /*20b10*/  LDL.LU R31, [R1+0x8f4] ;  /* 0x0008f400011f7983 */ /* 0x000f280000300800 */
[----:B------:R-:W4:Y:S04]  /*20b20*/  LDL.LU R30, [R1+0x570] ;  /* 0x00057000011e7983 */ /* 0x000f280000300800 */
[----:B------:R0:W-:Y:S04]  /*20b30*/  STL [R1+0x8f0], R11 ;  /* 0x0008f00b01007387 */ /* 0x0001e80000100800 */
[----:B------:R-:W4:Y:S04]  /*20b40*/  LDL.LU R29, [R1+0x8ec] ;  /* 0x0008ec00011d7983 */ /* 0x000f280000300800 */
[----:B------:R-:W4:Y:S04]  /*20b50*/  LDL.LU R28, [R1+0x568] ;  /* 0x00056800011c7983 */ /* 0x000f280000300800 */
[----:B0-----:R-:W4:Y:S04]  /*20b60*/  LDL.LU R11, [R1+0x8e4] ;  /* 0x0008e400010b7983 */ /* 0x001f280000300800 */
[----:B------:R-:W4:Y:S04]  /*20b70*/  LDL.LU R27, [R1+0x560] ;  /* 0x00056000011b7983 */ /* 0x000f280000300800 */
[----:B------:R-:W4:Y:S01]  /*20b80*/  LDL.LU R26, [R1+0x8dc] ;  /* 0x0008dc00011a7983 */ /* 0x000f220000300800 */
[----:B------:R-:W-:-:S03]  /*20b90*/  IADD3.X R10, PT, PT, R10, UR52, RZ, P5, !PT ;  /* 0x000000340a0a7c10 */ /* 0x000fc6000affe4ff */
        /* <DEDUP_REMOVED lines=12> */
[----:B------:R-:W2:Y:S04]  /*20c60*/  LDL.LU R17, [R1+0x8d4] ;  /* 0x0008d40001117983 */ /* 0x000ea80000300800 */
[----:B------:R-:W2:Y:S04]  /*20c70*/  LDL.LU R16, [R1+0x550] ;  /* 0x0005500001107983 */ /* 0x000ea80000300800 */
[----:B------:R-:W2:Y:S04]  /*20c80*/  LDL.LU R15, [R1+0x8cc] ;  /* 0x0008cc00010f7983 */ /* 0x000ea80000300800 */
[----:B------:R-:W2:Y:S04]  /*20c90*/  LDL.LU R14, [R1+0x548] ;  /* 0x00054800010e7983 */ /* 0x000ea80000300800 */
[----:B------:R-:W2:Y:S04]  /*20ca0*/  LDL.LU R13, [R1+0x8c4] ;  /* 0x0008c400010d7983 */ /* 0x000ea80000300800 */
[----:B0-----:R-:W2:Y:S04]  /*20cb0*/  LDL.LU R9, [R1+0x540] ;  /* 0x0005400001097983 */ /* 0x001ea80000300800 */
[----:B------:R-:W2:Y:S01]  /*20cc0*/  LDL.LU R12, [R1+0x8bc] ;  /* 0x0008bc00010c7983 */ /* 0x000ea20000300800 */
[----:B---3--:R-:W-:-:S05]  /*20cd0*/  IADD3.X R8, PT, PT, R8, UR52, RZ, P6, !PT ;  /* 0x0000003408087c10 */ /* 0x008fca000b7fe4ff */
[----:B------:R0:W-:Y:S04]  /*20ce0*/  STL [R1+0x584], R8 ;  /* 0x0005840801007387 */ /* 0x0001e80000100800 */
[----:B0-----:R-:W3:Y:S01]  /*20cf0*/  LDL.LU R8, [R1+0x8b8] ;  /* 0x0008b80001087983 */ /* 0x001ee20000300800 */
[----:B----4-:R-:W-:-:S05]  /*20d00*/  IADD3.X R7, PT, PT, R7, UR52, RZ, P2, !PT ;  /* 0x0000003407077c10 */ /* 0x010fca00097fe4ff */
[----:B------:R0:W-:Y:S04]  /*20d10*/  STL [R1+0x57c], R7 ;  /* 0x00057c0701007387 */ /* 0x0001e80000100800 */
[----:B0-----:R-:W4:Y:S01]  /*20d20*/  LDL.LU R7, [R1+0x554] ;  /* 0x0005540001077983 */ /* 0x001f220000300800 */
[----:B------:R-:W-:Y:S02]  /*20d30*/  IADD3 R33, P6, PT, R33, UR21, RZ ;  /* 0x0000001521217c10 */ /* 0x000fe4000ffde0ff */
[----:B------:R-:W-:Y:S02]  /*20d40*/  IADD3 R32, P2, PT, R32, UR21, RZ ;  /* 0x0000001520207c10 */ /* 0x000fe4000ff5e0ff */
[----:B------:R-:W-:Y:S02]  /*20d50*/  IADD3.X R31, PT, PT, R31, UR52, RZ, P3, !PT ;  /* 0x000000341f1f7c10 */ /* 0x000fe40009ffe4ff */
[----:B------:R-:W-:Y:S01]  /*20d60*/  IADD3 R30, P3, PT, R30, UR21, RZ ;  /* 0x000000151e1e7c10 */ /* 0x000fe2000ff7e0ff */
[----:B------:R-:W-:Y:S01]  /*20d70*/  STL [R1+0x8e0], R33 ;  /* 0x0008e02101007387 */ /* 0x000fe20000100800 */
[----:B------:R-:W-:-:S02]  /*20d80*/  IADD3.X R29, PT, PT, R29, UR52, RZ, P4, !PT ;  /* 0x000000341d1d7c10 */ /* 0x000fc4000a7fe4ff */
[----:B------:R-:W-:Y:S01]  /*20d90*/  IADD3.X R11, PT, PT, R11, UR52, RZ, P5, !PT ;  /* 0x000000340b0b7c10 */ /* 0x000fe2000affe4ff */
[----:B------:R-:W-:Y:S01]  /*20da0*/  STL [R1+0x578], R32 ;  /* 0x0005782001007387 */ /* 0x000fe20000100800 */
[----:B------:R-:W-:-:S03]  /*20db0*/  IADD3 R28, P4, PT, R28, UR21, RZ ;  /* 0x000000151c1c7c10 */ /* 0x000fc6000ff9e0ff */
        /* <DEDUP_REMOVED lines=8> */
[----:B0-----:R-:W4:Y:S01]  /*20e40*/  LDL.LU R11, [R1+0x8b0] ;  /* 0x0008b000010b7983 */ /* 0x001f220000300800 */
        /* <DEDUP_REMOVED lines=9> */
[----:B------:R0:W-:Y:S04]  /*20ee0*/  STL [R1+0x56c], R10 ;  /* 0x00056c0a01007387 */ /* 0x0001e80000100800 */
[----:B------:R-:W-:Y:S04]  /*20ef0*/  STL [R1+0x574], R24 ;  /* 0x0005741801007387 */ /* 0x000fe80000100800 */
[----:B0-----:R-:W4:Y:S04]  /*20f00*/  LDL.LU R10, [R1+0x54c] ;  /* 0x00054c00010a7983 */ /* 0x001f280000300800 */
[----:B------:R-:W-:Y:S04]  /*20f10*/  STL [R1+0x8d0], R23 ;  /* 0x0008d01701007387 */ /* 0x000fe80000100800 */
[----:B------:R-:W-:Y:S04]  /*20f20*/  STL [R1+0x8c8], R22 ;  /* 0x0008c81601007387 */ /* 0x000fe80000100800 */
[----:B------:R-:W-:Y:S04]  /*20f30*/  STL [R1+0x564], R21 ;  /* 0x0005641501007387 */ /* 0x000fe80000100800 */
[----:B------:R-:W-:Y:S01]  /*20f40*/  STL [R1+0x8c0], R20 ;  /* 0x0008c01401007387 */ /* 0x000fe20000100800 */
[----:B--2---:R-:W-:-:S02]  /*20f50*/  IADD3.X R19, PT, PT, R19, UR52, RZ, P5, !PT ;  /* 0x0000003413137c10 */ /* 0x004fc4000affe4ff */
        /* <DEDUP_REMOVED lines=9> */
[----:B------:R-:W-:Y:S02]  /*20ff0*/  IADD3.X R13, PT, PT, R13, UR52, RZ, P3, !PT ;  /* 0x000000340d0d7c10 */ /* 0x000fe40009ffe4ff */
[----:B------:R-:W-:Y:S01]  /*21000*/  IADD3 R9, P3, PT, R9, UR21, RZ ;  /* 0x0000001509097c10 */ /* 0x000fe2000ff7e0ff */
[----:B------:R-:W-:Y:S04]  /*21010*/  STL [R1+0x8cc], R15 ;  /* 0x0008cc0f01007387 */ /* 0x000fe80000100800 */
[----:B------:R0:W-:Y:S04]  /*21020*/  STL [R1+0x540], R9 ;  /* 0x0005400901007387 */ /* 0x0001e80000100800 */
[----:B------:R-:W-:Y:S04]  /*21030*/  STL [R1+0x548], R14 ;  /* 0x0005480e01007387 */ /* 0x000fe80000100800 */
[----:B0-----:R-:W2:Y:S01]  /*21040*/  LDL.LU R9, [R1+0x8a8] ;  /* 0x0008a80001097983 */ /* 0x001ea20000300800 */
[----:B------:R-:W-:-:S03]  /*21050*/  IADD3.X R12, PT, PT, R12, UR52, RZ, P4, !PT ;  /* 0x000000340c0c7c10 */ /* 0x000fc6000a7fe4ff */
[----:B------:R-:W-:Y:S04]  /*21060*/  STL [R1+0x8c4], R13 ;  /* 0x0008c40d01007387 */ /* 0x000fe80000100800 */
[----:B------:R-:W2:Y:S01]  /*21070*/  LDL.LU R33, [R1+0x544] ;  /* 0x0005440001217983 */ /* 0x000ea20000300800 */
[----:B---3--:R-:W-:-:S05]  /*21080*/  IADD3 R8, P4, PT, R8, UR21, RZ ;  /* 0x0000001508087c10 */ /* 0x008fca000ff9e0ff */
[----:B------:R0:W-:Y:S04]  /*21090*/  STL [R1+0x8b8], R8 ;  /* 0x0008b80801007387 */ /* 0x0001e80000100800 */
[----:B------:R-:W-:Y:S04]  /*210a0*/  STL [R1+0x8bc], R12 ;  /* 0x0008bc0c01007387 */ /* 0x000fe80000100800 */
[----:B0-----:R-:W3:Y:S04]  /*210b0*/  LDL.LU R8, [R1+0x8a0] ;  /* 0x0008a00001087983 */ /* 0x001ee80000300800 */
[----:B------:R-:W3:Y:S04]  /*210c0*/  LDL.LU R32, [R1+0x53c] ;  /* 0x00053c0001207983 */ /* 0x000ee80000300800 */
[----:B------:R-:W3:Y:S01]  /*210d0*/  LDL.LU R31, [R1+0x538] ;  /* 0x00053800011f7983 */ /* 0x000ee20000300800 */
[----:B----4-:R-:W-:-:S03]  /*210e0*/  IADD3.X R7, PT, PT, R7, UR52, RZ, P5, !PT ;  /* 0x0000003407077c10 */ /* 0x010fc6000affe4ff */
        /* <DEDUP_REMOVED lines=8> */
[----:B------:R-:W-:-:S05]  /*21170*/  IADD3 R11, P5, PT, R11, UR21, RZ ;  /* 0x000000150b0b7c10 */ /* 0x000fca000ffbe0ff */
[----:B------:R0:W-:Y:S04]  /*21180*/  STL [R1+0x8b0], R11 ;  /* 0x0008b00b01007387 */ /* 0x0001e80000100800 */
[----:B------:R-:W4:Y:S04]  /*21190*/  LDL.LU R24, [R1+0x898] ;  /* 0x0008980001187983 */ /* 0x000f280000300800 */
[----:B------:R-:W4:Y:S04]  /*211a0*/  LDL.LU R23, [R1+0x534] ;  /* 0x0005340001177983 */ /* 0x000f280000300800 */
[----:B0-----:R-:W4:Y:S04]  /*211b0*/  LDL.LU R11, [R1+0x890] ;  /* 0x00089000010b7983 */ /* 0x001f280000300800 */
[----:B------:R-:W4:Y:S04]  /*211c0*/  LDL.LU R22, [R1+0x52c] ;  /* 0x00052c0001167983 */ /* 0x000f280000300800 */
[----:B------:R-:W4:Y:S04]  /*211d0*/  LDL.LU R21, [R1+0x888] ;  /* 0x0008880001157983 */ /* 0x000f280000300800 */
[----:B------:R-:W4:Y:S01]  /*211e0*/  LDL.LU R20, [R1+0x524] ;  /* 0x0005240001147983 */ /* 0x000f220000300800 */
[----:B------:R-:W-:-:S05]  /*211f0*/  IADD3.X R10, PT, PT, R10, UR52, RZ, P6, !PT ;  /* 0x000000340a0a7c10 */ /* 0x000fca000b7fe4ff */
[----:B------:R0:W-:Y:S04]  /*21200*/  STL [R1+0x54c], R10 ;  /* 0x00054c0a01007387 */ /* 0x0001e80000100800 */
[----:B------:R-:W4:Y:S04]  /*21210*/  LDL.LU R19, [R1+0x880] ;  /* 0x0008800001137983 */ /* 0x000f280000300800 */
[----:B------:R-:W4:Y:S04]  /*21220*/  LDL.LU R18, [R1+0x51c] ;  /* 0x00051c0001127983 */ /* 0x000f280000300800 */
[----:B------:R-:W4:Y:S04]  /*21230*/  LDL.LU R17, [R1+0x518] ;  /* 0x0005180001117983 */ /* 0x000f280000300800 */
[----:B------:R-:W4:Y:S04]  /*21240*/  LDL.LU R16, [R1+0x894] ;  /* 0x0008940001107983 */ /* 0x000f280000300800 */
[----:B------:R-:W4:Y:S04]  /*21250*/  LDL.LU R15, [R1+0x510] ;  /* 0x00051000010f7983 */ /* 0x000f280000300800 */
[----:B------:R-:W4:Y:S04]  /*21260*/  LDL.LU R14, [R1+0x88c] ;  /* 0x00088c00010e7983 */ /* 0x000f280000300800 */
[----:B------:R-:W4:Y:S04]  /*21270*/  LDL.LU R13, [R1+0x508] ;  /* 0x00050800010d7983 */ /* 0x000f280000300800 */
[----:B0-----:R-:W4:Y:S04]  /*21280*/  LDL.LU R10, [R1+0x884] ;  /* 0x00088400010a7983 */ /* 0x001f280000300800 */
[----:B------:R-:W4:Y:S01]  /*21290*/  LDL.LU R12, [R1+0x500] ;  /* 0x00050000010c7983 */ /* 0x000f220000300800 */
[----:B--2---:R-:W-:-:S05]  /*212a0*/  IADD3 R9, P6, PT, R9, UR21, RZ ;  /* 0x0000001509097c10 */ /* 0x004fca000ffde0ff */
[----:B------:R0:W-:Y:S04]  /*212b0*/  STL [R1+0x8a8], R9 ;  /* 0x0008a80901007387 */ /* 0x0001e80000100800 */
[----:B0-----:R-:W2:Y:S01]  /*212c0*/  LDL.LU R9, [R1+0x87c] ;  /* 0x00087c0001097983 */ /* 0x001ea20000300800 */
[----:B------:R-:W-:Y:S02]  /*212d0*/  IADD3.X R33, PT, PT, R33, UR52, RZ, P2, !PT ;  /* 0x0000003421217c10 */ /* 0x000fe400097fe4ff */
[----:B---3--:R-:W-:Y:S02]  /*212e0*/  IADD3 R8, P2, PT, R8, UR21, RZ ;  /* 0x0000001508087c10 */ /* 0x008fe4000ff5e0ff */
[----:B------:R-:W-:-:S03]  /*212f0*/  IADD3.X R32, PT, PT, R32, UR52, RZ, P3, !PT ;  /* 0x0000003420207c10 */ /* 0x000fc60009ffe4ff */
[----:B------:R0:W-:Y:S01]  /*21300*/  STL [R1+0x8a0], R8 ;  /* 0x0008a00801007387 */ /* 0x0001e20000100800 */
[----:B------:R-:W-:Y:S02]  /*21310*/  IADD3 R31, P3, PT, R31, UR21, RZ ;  /* 0x000000151f1f7c10 */ /* 0x000fe4000ff7e0ff */
[----:B----4-:R-:W-:Y:S01]  /*21320*/  IADD3.X R30, PT, PT, R30, UR52, RZ, P4, !PT ;  /* 0x000000341e1e7c10 */ /* 0x010fe2000a7fe4ff */
[----:B0-----:R-:W3:Y:S04]  /*21330*/  LDL.LU R8, [R1+0x878] ;  /* 0x0008780001087983 */ /* 0x001ee80000300800 */
[----:B------:R-:W-:Y:S01]  /*21340*/  STL [R1+0x544], R33 ;  /* 0x0005442101007387 */ /* 0x000fe20000100800 */
[----:B------:R-:W-:Y:S02]  /*21350*/  IADD3 R29, P4, PT, R29, UR21, RZ ;  /* 0x000000151d1d7c10 */ /* 0x000fe4000ff9e0ff */
[----:B------:R-:W-:Y:S01]  /*21360*/  IADD3.X R28, PT, PT, R28, UR52, RZ, P5, !PT ;  /* 0x000000341c1c7c10 */ /* 0x000fe2000affe4ff */
[----:B------:R-:W-:Y:S01]  /*21370*/  STL [R1+0x53c], R32 ;  /* 0x00053c2001007387 */ /* 0x000fe20000100800 */
[----:B------:R-:W-:-:S03]  /*21380*/  IADD3 R7, P5, PT, R7, UR21, RZ ;  /* 0x0000001507077c10 */ /* 0x000fc6000ffbe0ff */
[----:B------:R-:W-:Y:S04]  /*21390*/  STL [R1+0x538], R31 ;  /* 0x0005381f01007387 */ /* 0x000fe80000100800 */
[----:B------:R-:W-:Y:S04]  /*213a0*/  STL [R1+0x8b4], R30 ;  /* 0x0008b41e01007387 */ /* 0x000fe80000100800 */
[----:B------:R0:W-:Y:S04]  /*213b0*/  STL [R1+0x528], R7 ;  /* 0x0005280701007387 */ /* 0x0001e80000100800 */
[----:B------:R-:W-:Y:S04]  /*213c0*/  STL [R1+0x530], R29 ;  /* 0x0005301d01007387 */ /* 0x000fe80000100800 */
[----:B0-----:R-:W4:Y:S01]  /*213d0*/  LDL.LU R7, [R1+0x514] ;  /* 0x0005140001077983 */ /* 0x001f220000300800 */
[----:B------:R-:W-:-:S02]  /*213e0*/  IADD3.X R27, PT, PT, R27, UR52, RZ, P6, !PT ;  /* 0x000000341b1b7c10 */ /* 0x000fc4000b7fe4ff */
[----:B------:R-:W-:Y:S02]  /*213f0*/  IADD3 R26, P6, PT, R26, UR21, RZ ;  /* 0x000000151a1a7c10 */ /* 0x000fe4000ffde0ff */
[----:B------:R-:W-:Y:S01]  /*21400*/  IADD3.X R25, PT, PT, R25, UR52, RZ, P2, !PT ;  /* 0x0000003419197c10 */ /* 0x000fe200097fe4ff */
        /* <DEDUP_REMOVED lines=24> */
[----:B------:R-:W-:Y:S04]  /*21590*/  STL [R1+0x51c], R18 ;  /* 0x00051c1201007387 */ /* 0x000fe80000100800 */
[----:B------:R-:W-:Y:S01]  /*215a0*/  STL [R1+0x518], R17 ;  /* 0x0005181101007387 */ /* 0x000fe20000100800 */
[----:B------:R-:W-:-:S03]  /*215b0*/  IADD3.X R10, PT, PT, R10, UR52, RZ, P4, !PT ;  /* 0x000000340a0a7c10 */ /* 0x000fc6000a7fe4ff */
[----:B------:R-:W-:Y:S01]  /*215c0*/  STL [R1+0x894], R16 ;  /* 0x0008941001007387 */ /* 0x000fe20000100800 */
[----:B------:R-:W-:-:S03]  /*215d0*/  IADD3 R13, P3, PT, R13, UR21, RZ ;  /* 0x000000150d0d7c10 */ /* 0x000fc6000ff7e0ff */
[----:B------:R-:W-:Y:S01]  /*215e0*/  STL [R1+0x510], R15 ;  /* 0x0005100f01007387 */ /* 0x000fe20000100800 */
[----:B------:R-:W-:-:S03]  /*215f0*/  IADD3 R12, P4, PT, R12, UR21, RZ ;  /* 0x000000150c0c7c10 */ /* 0x000fc6000ff9e0ff */
[----:B------:R0:W-:Y:S04]  /*21600*/  STL [R1+0x884], R10 ;  /* 0x0008840a01007387 */ /* 0x0001e80000100800 */
[----:B------:R-:W-:Y:S04]  /*21610*/  STL [R1+0x88c], R14 ;  /* 0x00088c0e01007387 */ /* 0x000fe80000100800 */
[----:B0-----:R-:W4:Y:S04]  /*21620*/  LDL.LU R10, [R1+0x50c] ;  /* 0x00050c00010a7983 */ /* 0x001f280000300800 */
[----:B------:R-:W-:Y:S04]  /*21630*/  STL [R1+0x508], R13 ;  /* 0x0005080d01007387 */ /* 0x000fe80000100800 */
[----:B------:R-:W4:Y:S01]  /*21640*/  LDL.LU R33, [R1+0x868] ;  /* 0x0008680001217983 */ /* 0x000f220000300800 */
[----:B--2---:R-:W-:-:S05]  /*21650*/  IADD3.X R9, PT, PT, R9, UR52, RZ, P5, !PT ;  /* 0x0000003409097c10 */ /* 0x004fca000affe4ff */
[----:B------:R0:W-:Y:S04]  /*21660*/  STL [R1+0x87c], R9 ;  /* 0x00087c0901007387 */ /* 0x0001e80000100800 */
[----:B------:R-:W-:Y:S04]  /*21670*/  STL [R1+0x500], R12 ;  /* 0x0005000c01007387 */ /* 0x000fe80000100800 */
[----:B0-----:R-:W2:Y:S04]  /*21680*/  LDL.LU R9, [R1+0x504] ;  /* 0x0005040001097983 */ /* 0x001ea80000300800 */
[----:B------:R-:W2:Y:S04]  /*21690*/  LDL.LU R32, [R1+0x860] ;  /* 0x0008600001207983 */ /* 0x000ea80000300800 */
[----:B------:R-:W2:Y:S04]  /*216a0*/  LDL.LU R31, [R1+0x4fc] ;  /* 0x0004fc00011f7983 */ /* 0x000ea80000300800 */
[----:B------:R-:W2:Y:S01]  /*216b0*/  LDL.LU R30, [R1+0x4f8] ;  /* 0x0004f800011e7983 */ /* 0x000ea20000300800 */
[----:B---3--:R-:W-:-:S05]  /*216c0*/  IADD3 R8, P5, PT, R8, UR21, RZ ;  /* 0x0000001508087c10 */ /* 0x008fca000ffbe0ff */
[----:B------:R0:W-:Y:S04]  /*216d0*/  STL [R1+0x878], R8 ;  /* 0x0008780801007387 */ /* 0x0001e80000100800 */
[----:B------:R-:W3:Y:S04]  /*216e0*/  LDL.LU R29, [R1+0x874] ;  /* 0x00087400011d7983 */ /* 0x000ee80000300800 */
[----:B------:R-:W3:Y:S04]  /*216f0*/  LDL.LU R28, [R1+0x4f0] ;  /* 0x0004f000011c7983 */ /* 0x000ee80000300800 */
[----:B0-----:R-:W3:Y:S04]  /*21700*/  LDL.LU R8, [R1+0x86c] ;  /* 0x00086c0001087983 */ /* 0x001ee80000300800 */
[----:B------:R-:W3:Y:S04]  /*21710*/  LDL.LU R27, [R1+0x4e8] ;  /* 0x0004e800011b7983 */ /* 0x000ee80000300800 */
[----:B------:R-:W3:Y:S04]  /*21720*/  LDL.LU R26, [R1+0x864] ;  /* 0x00086400011a7983 */ /* 0x000ee80000300800 */
[----:B------:R-:W3:Y:S01]  /*21730*/  LDL.LU R25, [R1+0x4e0] ;  /* 0x0004e00001197983 */ /* 0x000ee20000300800 */
[----:B----4-:R-:W-:-:S05]  /*21740*/  IADD3.X R7, PT, PT, R7, UR52, RZ, P6, !PT ;  /* 0x0000003407077c10 */ /* 0x010fca000b7fe4ff */
        /* <DEDUP_REMOVED lines=18> */
[----:B------:R-:W-:-:S05]  /*21870*/  IADD3.X R10, PT, PT, R10, UR52, RZ, P2, !PT ;  /* 0x000000340a0a7c10 */ /* 0x000fca00097fe4ff */
[----:B------:R0:W-:Y:S04]  /*21880*/  STL [R1+0x50c], R10 ;  /* 0x00050c0a01007387 */ /* 0x0001e80000100800 */
[----:B0-----:R-:W4:Y:S01]  /*21890*/  LDL.LU R10, [R1+0x4c0] ;  /* 0x0004c000010a7983 */ /* 0x001f220000300800 */
[----:B------:R-:W-:Y:S02]  /*218a0*/  IADD3 R33, P2, PT, R33, UR21, RZ ;  /* 0x0000001521217c10 */ /* 0x000fe4000ff5e0ff */
[----:B--2---:R-:W-:-:S05]  /*218b0*/  IADD3.X R9, PT, PT, R9, UR52, RZ, P3, !PT ;  /* 0x0000003409097c10 */ /* 0x004fca0009ffe4ff */
[----:B------:R0:W-:Y:S04]  /*218c0*/  STL [R1+0x504], R9 ;  /* 0x0005040901007387 */ /* 0x0001e80000100800 */
[----:B0-----:R-:W2:Y:S01]  /*218d0*/  LDL.LU R9, [R1+0x83c] ;  /* 0x00083c0001097983 */ /* 0x001ea20000300800 */
[----:B------:R-:W-:Y:S02]  /*218e0*/  IADD3 R32, P3, PT, R32, UR21, RZ ;  /* 0x0000001520207c10 */ /* 0x000fe4000ff7e0ff */
[----:B------:R-:W-:Y:S02]  /*218f0*/  IADD3.X R31, PT, PT, R31, UR52, RZ, P4, !PT ;  /* 0x000000341f1f7c10 */ /* 0x000fe4000a7fe4ff */
[----:B------:R-:W-:Y:S01]  /*21900*/  IADD3 R30, P4, PT, R30, UR21, RZ ;  /* 0x000000151e1e7c10 */ /* 0x000fe2000ff9e0ff */
[----:B------:R-:W-:Y:S04]  /*21910*/  STL [R1+0x868], R33 ;  /* 0x0008682101007387 */ /* 0x000fe80000100800 */
[----:B------:R-:W-:Y:S01]  /*21920*/  STL [R1+0x860], R32 ;  /* 0x0008602001007387 */ /* 0x000fe20000100800 */
[----:B---3--:R-:W-:-:S03]  /*21930*/  IADD3.X R29, PT, PT, R29, UR52, RZ, P5, !PT ;  /* 0x000000341d1d7c10 */ /* 0x008fc6000affe4ff */
[----:B------:R-:W-:Y:S01]  /*21940*/  STL [R1+0x4fc], R31 ;  /* 0x0004fc1f01007387 */ /* 0x000fe20000100800 */
[----:B------:R-:W-:Y:S02]  /*21950*/  IADD3 R28, P5, PT, R28, UR21, RZ ;  /* 0x000000151c1c7c10 */ /* 0x000fe4000ffbe0ff */
[----:B------:R-:W-:Y:S01]  /*21960*/  IADD3.X R8, PT, PT, R8, UR52, RZ, P6, !PT ;  /* 0x0000003408087c10 */ /* 0x000fe2000b7fe4ff */
[----:B------:R-:W-:Y:S01]  /*21970*/  STL [R1+0x4f8], R30 ;  /* 0x0004f81e01007387 */ /* 0x000fe20000100800 */
[----:B------:R-:W-:-:S03]  /*21980*/  IADD3 R27, P6, PT, R27, UR21, RZ ;  /* 0x000000151b1b7c10 */ /* 0x000fc6000ffde0ff */
[----:B------:R0:W-:Y:S01]  /*21990*/  STL [R1+0x86c], R8 ;  /* 0x00086c0801007387 */ /* 0x0001e20000100800 */
[----:B------:R-:W-:-:S03]  /*219a0*/  IADD3.X R26, PT, PT, R26, UR52, RZ, P2, !PT ;  /* 0x000000341a1a7c10 */ /* 0x000fc600097fe4ff */
[----:B------:R-:W-:Y:S01]  /*219b0*/  STL [R1+0x874], R29 ;  /* 0x0008741d01007387 */ /* 0x000fe20000100800 */
[----:B------:R-:W-:-:S03]  /*219c0*/  IADD3 R25, P2, PT, R25, UR21, RZ ;  /* 0x0000001519197c10 */ /* 0x000fc6000ff5e0ff */
[----:B0-----:R-:W3:Y:S04]  /*219d0*/  LDL.LU R8, [R1+0x838] ;  /* 0x0008380001087983 */ /* 0x001ee80000300800 */
[----:B------:R-:W-:Y:S04]  /*219e0*/  STL [R1+0x4f0], R28 ;  /* 0x0004f01c01007387 */ /* 0x000fe80000100800 */
[----:B------:R-:W-:Y:S01]  /*219f0*/  STL [R1+0x4e8], R27 ;  /* 0x0004e81b01007387 */ /* 0x000fe20000100800 */
[----:B----4-:R-:W-:-:S03]  /*21a00*/  IADD3.X R24, PT, PT, R24, UR52, RZ, P3, !PT ;  /* 0x0000003418187c10 */ /* 0x010fc60009ffe4ff */
[----:B------:R-:W-:Y:S01]  /*21a10*/  STL [R1+0x864], R26 ;  /* 0x0008641a01007387 */ /* 0x000fe20000100800 */
[----:B------:R-:W-:-:S03]  /*21a20*/  IADD3.X R7, PT, PT, R7, UR52, RZ, P4, !PT ;  /* 0x0000003407077c10 */ /* 0x000fc6000a7fe4ff */
[----:B------:R-:W-:Y:S04]  /*21a30*/  STL [R1+0x4e0], R25 ;  /* 0x0004e01901007387 */ /* 0x000fe80000100800 */
[----:B------:R0:W-:Y:S04]  /*21a40*/  STL [R1+0x4f4], R7 ;  /* 0x0004f40701007387 */ /* 0x0001e80000100800 */
[----:B------:R-:W-:Y:S04]  /*21a50*/  STL [R1+0x85c], R24 ;  /* 0x00085c1801007387 */ /* 0x000fe80000100800 */
[----:B0-----:R-:W4:Y:S01]  /*21a60*/  LDL.LU R7, [R1+0x4d4] ;  /* 0x0004d40001077983 */ /* 0x001f220000300800 */
[----:B------:R-:W-:-:S02]  /*21a70*/  IADD3 R23, P3, PT, R23, UR21, RZ ;  /* 0x0000001517177c10 */ /* 0x000fc4000ff7e0ff */
[----:B------:R-:W-:Y:S02]  /*21a80*/  IADD3 R22, P4, PT, R22, UR21, RZ ;  /* 0x0000001516167c10 */ /* 0x000fe4000ff9e0ff */
[----:B------:R-:W-:Y:S02]  /*21a90*/  IADD3.X R21, PT, PT, R21, UR52, RZ, P5, !PT ;  /* 0x0000003415157c10 */ /* 0x000fe4000affe4ff */
[----:B------:R-:W-:Y:S01]  /*21aa0*/  IADD3 R20, P5, PT, R20, UR21, RZ ;  /* 0x0000001514147c10 */ /* 0x000fe2000ffbe0ff */
        /* <DEDUP_REMOVED lines=18> */
[----:B------:R0:W-:Y:S04]  /*21bd0*/  STL [R1+0x4c8], R11 ;  /* 0x0004c80b01007387 */ /* 0x0001e80000100800 */
[----:B------:R-:W-:Y:S04]  /*21be0*/  STL [R1+0x4d0], R14 ;  /* 0x0004d00e01007387 */ /* 0x000fe80000100800 */
[----:B0-----:R-:W4:Y:S04]  /*21bf0*/  LDL.LU R11, [R1+0x830] ;  /* 0x00083000010b7983 */ /* 0x001f280000300800 */
[----:B------:R-:W-:Y:S04]  /*21c00*/  STL [R1+0x84c], R13 ;  /* 0x00084c0d01007387 */ /* 0x000fe80000100800 */
[----:B------:R-:W4:Y:S01]  /*21c10*/  LDL.LU R33, [R1+0x4cc] ;  /* 0x0004cc0001217983 */ /* 0x000f220000300800 */
[----:B------:R-:W-:-:S05]  /*21c20*/  IADD3 R10, P5, PT, R10, UR21, RZ ;  /* 0x000000150a0a7c10 */ /* 0x000fca000ffbe0ff */
[----:B------:R0:W-:Y:S04]  /*21c30*/  STL [R1+0x4c0], R10 ;  /* 0x0004c00a01007387 */ /* 0x0001e80000100800 */
[----:B------:R-:W-:Y:S04]  /*21c40*/  STL [R1+0x844], R12 ;  /* 0x0008440c01007387 */ /* 0x000fe80000100800 */
[----:B0-----:R-:W4:Y:S04]  /*21c50*/  LDL.LU R10, [R1+0x828] ;  /* 0x00082800010a7983 */ /* 0x001f280000300800 */
[----:B------:R-:W4:Y:S04]  /*21c60*/  LDL.LU R32, [R1+0x4c4] ;  /* 0x0004c40001207983 */ /* 0x000f280000300800 */
[----:B------:R-:W4:Y:S04]  /*21c70*/  LDL.LU R31, [R1+0x820] ;  /* 0x00082000011f7983 */ /* 0x000f280000300800 */
[----:B------:R-:W4:Y:S01]  /*21c80*/  LDL.LU R30, [R1+0x4bc] ;  /* 0x0004bc00011e7983 */ /* 0x000f220000300800 */
[----:B--2---:R-:W-:-:S05]  /*21c90*/  IADD3.X R9, PT, PT, R9, UR52, RZ, P6, !PT ;  /* 0x0000003409097c10 */ /* 0x004fca000b7fe4ff */
[----:B------:R0:W-:Y:S04]  /*21ca0*/  STL [R1+0x83c], R9 ;  /* 0x00083c0901007387 */ /* 0x0001e80000100800 */
[----:B------:R-:W2:Y:S04]  /*21cb0*/  LDL.LU R29, [R1+0x4b8] ;  /* 0x0004b800011d7983 */ /* 0x000ea80000300800 */
[----:B------:R-:W2:Y:S04]  /*21cc0*/  LDL.LU R28, [R1+0x834] ;  /* 0x00083400011c7983 */ /* 0x000ea80000300800 */
        /* <DEDUP_REMOVED lines=23> */
[----:B------:R-:W-:-:S05]  /*21e40*/  IADD3 R11, P2, PT, R11, UR21, RZ ;  /* 0x000000150b0b7c10 */ /* 0x000fca000ff5e0ff */
[----:B------:R0:W-:Y:S01]  /*21e50*/  STL [R1+0x830], R11 ;  /* 0x0008300b01007387 */ /* 0x0001e20000100800 */
[----:B------:R-:W-:-:S03]  /*21e60*/  IADD3.X R33, PT, PT, R33, UR52, RZ, P3, !PT ;  /* 0x0000003421217c10 */ /* 0x000fc60009ffe4ff */
[----:B0-----:R-:W4:Y:S01]  /*21e70*/  LDL.LU R11, [R1+0x804] ;  /* 0x00080400010b7983 */ /* 0x001f220000300800 */
[----:B------:R-:W-:Y:S02]  /*21e80*/  IADD3 R10, P3, PT, R10, UR21, RZ ;  /* 0x000000150a0a7c10 */ /* 0x000fe4000ff7e0ff */
[----:B------:R-:W-:-:S03]  /*21e90*/  IADD3.X R32, PT, PT, R32, UR52, RZ, P4, !PT ;  /* 0x0000003420207c10 */ /* 0x000fc6000a7fe4ff */
[----:B------:R0:W-:Y:S01]  /*21ea0*/  STL [R1+0x828], R10 ;  /* 0x0008280a01007387 */ /* 0x0001e20000100800 */
[----:B------:R-:W-:Y:S02]  /*21eb0*/  IADD3 R31, P4, PT, R31, UR21, RZ ;  /* 0x000000151f1f7c10 */ /* 0x000fe4000ff9e0ff */
[----:B------:R-:W-:Y:S01]  /*21ec0*/  IADD3.X R30, PT, PT, R30, UR52, RZ, P5, !PT ;  /* 0x000000341e1e7c10 */ /* 0x000fe2000affe4ff */
        /* <DEDUP_REMOVED lines=14> */
[----:B------:R-:W-:Y:S04]  /*21fb0*/  STL [R1+0x834], R28 ;  /* 0x0008341c01007387 */ /* 0x000fe80000100800 */
[----:B------:R-:W-:Y:S01]  /*21fc0*/  STL [R1+0x82c], R27 ;  /* 0x00082c1b01007387 */ /* 0x000fe20000100800 */
[----:B---3--:R-:W-:Y:S02]  /*21fd0*/  IADD3 R24, P3, PT, R24, UR21, RZ ;  /* 0x0000001518187c10 */ /* 0x008fe4000ff7e0ff */
[----:B------:R-:W-:Y:S01]  /*21fe0*/  IADD3.X R23, PT, PT, R23, UR52, RZ, P4, !PT ;  /* 0x0000003417177c10 */ /* 0x000fe2000a7fe4ff */
        /* <DEDUP_REMOVED lines=8> */
[----:B0-----:R-:W3:Y:S04]  /*22070*/  LDL.LU R8, [R1+0x7f8] ;  /* 0x0007f80001087983 */ /* 0x001ee80000300800 */
[----:B------:R-:W-:Y:S01]  /*22080*/  STL [R1+0x81c], R23 ;  /* 0x00081c1701007387 */ /* 0x000fe20000100800 */
[----:B----4-:R-:W-:-:S03]  /*22090*/  IADD3 R19, P6, PT, R19, UR21, RZ ;  /* 0x0000001513137c10 */ /* 0x010fc6000ffde0ff */
        /* <DEDUP_REMOVED lines=13> */
[----:B------:R-:W-:Y:S04]  /*22170*/  STL [R1+0x498], R15 ;  /* 0x0004980f01007387 */ /* 0x000fe80000100800 */
[----:B------:R0:W-:Y:S04]  /*22180*/  STL [R1+0x80c], R7 ;  /* 0x00080c0701007387 */ /* 0x0001e80000100800 */
[----:B------:R-:W-:Y:S04]  /*22190*/  STL [R1+0x814], R14 ;  /* 0x0008140e01007387 */ /* 0x000fe80000100800 */
[----:B0-----:R-:W4:Y:S01]  /*221a0*/  LDL.LU R7, [R1+0x494] ;  /* 0x0004940001077983 */ /* 0x001f220000300800 */
[----:B------:R-:W-:-:S02]  /*221b0*/  IADD3 R13, P4, PT, R13, UR21, RZ ;  /* 0x000000150d0d7c10 */ /* 0x000fc4000ff9e0ff */
[----:B------:R-:W-:-:S03]  /*221c0*/  IADD3 R12, P5, PT, R12, UR21, RZ ;  /* 0x000000150c0c7c10 */ /* 0x000fc6000ffbe0ff */
[----:B------:R-:W-:Y:S04]  /*221d0*/  STL [R1+0x490], R13 ;  /* 0x0004900d01007387 */ /* 0x000fe80000100800 */
[----:B------:R-:W4:Y:S01]  /*221e0*/  LDL.LU R33, [R1+0x7f0] ;  /* 0x0007f00001217983 */ /* 0x000f220000300800 */
[----:B------:R-:W-:-:S05]  /*221f0*/  IADD3.X R11, PT, PT, R11, UR52, RZ, P6, !PT ;  /* 0x000000340b0b7c10 */ /* 0x000fca000b7fe4ff */
[----:B------:R0:W-:Y:S04]  /*22200*/  STL [R1+0x804], R11 ;  /* 0x0008040b01007387 */ /* 0x0001e80000100800 */
[----:B------:R-:W-:Y:S04]  /*22210*/  STL [R1+0x488], R12 ;  /* 0x0004880c01007387 */ /* 0x000fe80000100800 */
        /* <DEDUP_REMOVED lines=31> */
[----:B----4-:R-:W-:-:S05]  /*22410*/  IADD3.X R7, PT, PT, R7, UR52, RZ, P3, !PT ;  /* 0x0000003407077c10 */ /* 0x010fca0009ffe4ff */
[----:B------:R0:W-:Y:S04]  /*22420*/  STL [R1+0x494], R7 ;  /* 0x0004940701007387 */ /* 0x0001e80000100800 */
[----:B0-----:R-:W4:Y:S01]  /*22430*/  LDL.LU R7, [R1+0x448] ;  /* 0x0004480001077983 */ /* 0x001f220000300800 */
[----:B------:R-:W-:Y:S02]  /*22440*/  IADD3 R33, P3, PT, R33, UR21, RZ ;  /* 0x0000001521217c10 */ /* 0x000fe4000ff7e0ff */
[----:B------:R-:W-:Y:S02]  /*22450*/  IADD3.X R11, PT, PT, R11, UR52, RZ, P4, !PT ;  /* 0x000000340b0b7c10 */ /* 0x000fe4000a7fe4ff */
[----:B------:R-:W-:-:S03]  /*22460*/  IADD3 R32, P4, PT, R32, UR21, RZ ;  /* 0x0000001520207c10 */ /* 0x000fc6000ff9e0ff */
[----:B------:R0:W-:Y:S01]  /*22470*/  STL [R1+0x48c], R11 ;  /* 0x00048c0b01007387 */ /* 0x0001e20000100800 */
[----:B------:R-:W-:Y:S02]  /*22480*/  IADD3.X R31, PT, PT, R31, UR52, RZ, P5, !PT ;  /* 0x000000341f1f7c10 */ /* 0x000fe4000affe4ff */
[----:B------:R-:W-:Y:S01]  /*22490*/  IADD3 R30, P5, PT, R30, UR21, RZ ;  /* 0x000000151e1e7c10 */ /* 0x000fe2000ffbe0ff */
[----:B0-----:R-:W4:Y:S04]  /*224a0*/  LDL.LU R11, [R1+0x7c4] ;  /* 0x0007c400010b7983 */ /* 0x001f280000300800 */
        /* <DEDUP_REMOVED lines=10> */
[----:B------:R-:W-:Y:S01]  /*22550*/  STL [R1+0x47c], R29 ;  /* 0x00047c1d01007387 */ /* 0x000fe20000100800 */
[----:B------:R-:W-:-:S03]  /*22560*/  IADD3 R25, P3, PT, R25, UR21, RZ ;  /* 0x0000001519197c10 */ /* 0x000fc6000ff7e0ff */
[----:B0-----:R-:W4:Y:S04]  /*22570*/  LDL.LU R10, [R1+0x440] ;  /* 0x00044000010a7983 */ /* 0x001f280000300800 */
[----:B------:R-:W-:Y:S04]  /*22580*/  STL [R1+0x478], R28 ;  /* 0x0004781c01007387 */ /* 0x000fe80000100800 */
[----:B------:R-:W-:Y:S04]  /*22590*/  STL [R1+0x470], R27 ;  /* 0x0004701b01007387 */ /* 0x000fe80000100800 */
[----:B------:R-:W-:Y:S04]  /*225a0*/  STL [R1+0x7ec], R26 ;  /* 0x0007ec1a01007387 */ /* 0x000fe80000100800 */
[----:B------:R-:W-:Y:S01]  /*225b0*/  STL [R1+0x468], R25 ;  /* 0x0004681901007387 */ /* 0x000fe20000100800 */
[----:B--2---:R-:W-:-:S02]  /*225c0*/  IADD3.X R24, PT, PT, R24, UR52, RZ, P4, !PT ;  /* 0x0000003418187c10 */ /* 0x004fc4000a7fe4ff */
[----:B------:R-:W-:-:S05]  /*225d0*/  IADD3.X R9, PT, PT, R9, UR52, RZ, P5, !PT ;  /* 0x0000003409097c10 */ /* 0x000fca000affe4ff */
[----:B------:R0:W-:Y:S04]  /*225e0*/  STL [R1+0x7dc], R9 ;  /* 0x0007dc0901007387 */ /* 0x0001e80000100800 */
[----:B------:R-:W-:Y:S04]  /*225f0*/  STL [R1+0x7e4], R24 ;  /* 0x0007e41801007387 */ /* 0x000fe80000100800 */
[----:B0-----:R-:W2:Y:S01]  /*22600*/  LDL.LU R9, [R1+0x7bc] ;  /* 0x0007bc0001097983 */ /* 0x001ea20000300800 */
[----:B------:R-:W-:Y:S02]  /*22610*/  IADD3 R23, P4, PT, R23, UR21, RZ ;  /* 0x0000001517177c10 */ /* 0x000fe4000ff9e0ff */
[----:B------:R-:W-:-:S02]  /*22620*/  IADD3 R22, P5, PT, R22, UR21, RZ ;  /* 0x0000001516167c10 */ /* 0x000fc4000ffbe0ff */
[----:B------:R-:W-:Y:S02]  /*22630*/  IADD3.X R21, PT, PT, R21, UR52, RZ, P6, !PT ;  /* 0x0000003415157c10 */ /* 0x000fe4000b7fe4ff */
[----:B------:R-:W-:Y:S01]  /*22640*/  IADD3 R20, P6, PT, R20, UR21, RZ ;  /* 0x0000001514147c10 */ /* 0x000fe2000ffde0ff */
[----:B------:R-:W-:Y:S01]  /*22650*/  STL [R1+0x460], R23 ;  /* 0x0004601701007387 */ /* 0x000fe20000100800 */
[----:B---3--:R-:W-:-:S03]  /*22660*/  IADD3.X R19, PT, PT, R19, UR52, RZ, P2, !PT ;  /* 0x0000003413137c10 */ /* 0x008fc600097fe4ff */
        /* <DEDUP_REMOVED lines=18> */
[----:B0-----:R-:W3:Y:S04]  /*22790*/  LDL.LU R8, [R1+0x7b8] ;  /* 0x0007b80001087983 */ /* 0x001ee80000300800 */
[----:B------:R-:W-:Y:S04]  /*227a0*/  STL [R1+0x7d4], R13 ;  /* 0x0007d40d01007387 */ /* 0x000fe80000100800 */
[----:B------:R-:W3:Y:S01]  /*227b0*/  LDL.LU R33, [R1+0x454] ;  /* 0x0004540001217983 */ /* 0x000ee20000300800 */
[----:B----4-:R-:W-:-:S05]  /*227c0*/  IADD3 R7, P6, PT, R7, UR21, RZ ;  /* 0x0000001507077c10 */ /* 0x010fca000ffde0ff */
[----:B------:R0:W-:Y:S04]  /*227d0*/  STL [R1+0x448], R7 ;  /* 0x0004480701007387 */ /* 0x0001e80000100800 */
[----:B------:R-:W-:Y:S04]  /*227e0*/  STL [R1+0x7cc], R12 ;  /* 0x0007cc0c01007387 */ /* 0x000fe80000100800 */
        /* <DEDUP_REMOVED lines=31> */
[----:B---3--:R-:W-:-:S05]  /*229e0*/  IADD3 R8, P3, PT, R8, UR21, RZ ;  /* 0x0000001508087c10 */ /* 0x008fca000ff7e0ff */
[----:B------:R0:W-:Y:S01]  /*229f0*/  STL [R1+0x7b8], R8 ;  /* 0x0007b80801007387 */ /* 0x0001e20000100800 */
[----:B------:R-:W-:-:S03]  /*22a00*/  IADD3.X R33, PT, PT, R33, UR52, RZ, P4, !PT ;  /* 0x0000003421217c10 */ /* 0x000fc6000a7fe4ff */
[----:B0-----:R-:W3:Y:S01]  /*22a10*/  LDL.LU R8, [R1+0x78c] ;  /* 0x00078c0001087983 */ /* 0x001ee20000300800 */
[----:B----4-:R-:W-:-:S05]  /*22a20*/  IADD3 R7, P4, PT, R7, UR21, RZ ;  /* 0x0000001507077c10 */ /* 0x010fca000ff9e0ff */
[----:B------:R0:W-:Y:S04]  /*22a30*/  STL [R1+0x7b0], R7 ;  /* 0x0007b00701007387 */ /* 0x0001e80000100800 */
[----:B0-----:R-:W4:Y:S01]  /*22a40*/  LDL.LU R7, [R1+0x408] ;  /* 0x0004080001077983 */ /* 0x001f220000300800 */
[----:B------:R-:W-:Y:S02]  /*22a50*/  IADD3.X R32, PT, PT, R32, UR52, RZ, P5, !PT ;  /* 0x0000003420207c10 */ /* 0x000fe4000affe4ff */
[----:B------:R-:W-:Y:S02]  /*22a60*/  IADD3 R31, P5, PT, R31, UR21, RZ ;  /* 0x000000151f1f7c10 */ /* 0x000fe4000ffbe0ff */
[----:B------:R-:W-:Y:S01]  /*22a70*/  IADD3.X R30, PT, PT, R30, UR52, RZ, P6, !PT ;  /* 0x000000341e1e7c10 */ /* 0x000fe2000b7fe4ff */
[----:B------:R-:W-:Y:S04]  /*22a80*/  STL [R1+0x454], R33 ;  /* 0x0004542101007387 */ /* 0x000fe80000100800 */
[----:B------:R-:W-:Y:S01]  /*22a90*/  STL [R1+0x44c], R32 ;  /* 0x00044c2001007387 */ /* 0x000fe20000100800 */
[----:B------:R-:W-:-:S02]  /*22aa0*/  IADD3 R29, P6, PT, R29, UR21, RZ ;  /* 0x000000151d1d7c10 */ /* 0x000fc4000ffde0ff */
        /* <DEDUP_REMOVED lines=9> */
[----:B0-----:R-:W4:Y:S04]  /*22b40*/  LDL.LU R11, [R1+0x784] ;  /* 0x00078400010b7983 */ /* 0x001f280000300800 */
        /* <DEDUP_REMOVED lines=13> */
[----:B------:R-:W-:Y:S04]  /*22c20*/  STL [R1+0x7a4], R23 ;  /* 0x0007a41701007387 */ /* 0x000fe80000100800 */
[----:B------:R-:W-:Y:S04]  /*22c30*/  STL [R1+0x79c], R22 ;  /* 0x00079c1601007387 */ /* 0x000fe80000100800 */
[----:B------:R-:W-:Y:S04]  /*22c40*/  STL [R1+0x798], R21 ;  /* 0x0007981501007387 */ /* 0x000fe80000100800 */
[----:B------:R-:W-:Y:S01]  /*22c50*/  STL [R1+0x434], R20 ;  /* 0x0004341401007387 */ /* 0x000fe20000100800 */
[----:B--2---:R-:W-:-:S02]  /*22c60*/  IADD3 R19, P2, PT, R19, UR21, RZ ;  /* 0x0000001513137c10 */ /* 0x004fc4000ff5e0ff */
        /* <DEDUP_REMOVED lines=10> */
[----:B------:R-:W-:-:S05]  /*22d10*/  IADD3.X R9, PT, PT, R9, UR52, RZ, P6, !PT ;  /* 0x0000003409097c10 */ /* 0x000fca000b7fe4ff */
[----:B------:R0:W-:Y:S04]  /*22d20*/  STL [R1+0x794], R9 ;  /* 0x0007940901007387 */ /* 0x0001e80000100800 */
[----:B------:R-:W-:Y:S04]  /*22d30*/  STL [R1+0x41c], R14 ;  /* 0x00041c0e01007387 */ /* 0x000fe80000100800 */
[----:B0-----:R-:W2:Y:S01]  /*22d40*/  LDL.LU R9, [R1+0x77c] ;  /* 0x00077c0001097983 */ /* 0x001ea20000300800 */
[----:B------:R-:W-:Y:S02]  /*22d50*/  IADD3 R13, P5, PT, R13, UR21, RZ ;  /* 0x000000150d0d7c10 */ /* 0x000fe4000ffbe0ff */
[----:B------:R-:W-:-:S03]  /*22d60*/  IADD3 R12, P6, PT, R12, UR21, RZ ;  /* 0x000000150c0c7c10 */ /* 0x000fc6000ffde0ff */
[----:B------:R-:W-:Y:S04]  /*22d70*/  STL [R1+0x418], R13 ;  /* 0x0004180d01007387 */ /* 0x000fe80000100800 */
[----:B------:R-:W2:Y:S01]  /*22d80*/  LDL.LU R33, [R1+0x778] ;  /* 0x0007780001217983 */ /* 0x000ea20000300800 */
[----:B---3--:R-:W-:-:S05]  /*22d90*/  IADD3.X R8, PT, PT, R8, UR52, RZ, P2, !PT ;  /* 0x0000003408087c10 */ /* 0x008fca00097fe4ff */
[----:B------:R0:W-:Y:S04]  /*22da0*/  STL [R1+0x78c], R8 ;  /* 0x00078c0801007387 */ /* 0x0001e80000100800 */
[----:B------:R-:W-:Y:S04]  /*22db0*/  STL [R1+0x410], R12 ;  /* 0x0004100c01007387 */ /* 0x000fe80000100800 */
[----:B0-----:R-:W3:Y:S04]  /*22dc0*/  LDL.LU R8, [R1+0x414] ;  /* 0x0004140001087983 */ /* 0x001ee80000300800 */
[----:B------:R-:W3:Y:S04]  /*22dd0*/  LDL.LU R32, [R1+0x770] ;  /* 0x0007700001207983 */ /* 0x000ee80000300800 */
[----:B------:R-:W3:Y:S04]  /*22de0*/  LDL.LU R31, [R1+0x40c] ;  /* 0x00040c00011f7983 */ /* 0x000ee80000300800 */
[----:B------:R-:W3:Y:S01]  /*22df0*/  LDL.LU R30, [R1+0x768] ;  /* 0x00076800011e7983 */ /* 0x000ee20000300800 */
[----:B----4-:R-:W-:-:S05]  /*22e00*/  IADD3 R7, P2, PT, R7, UR21, RZ ;  /* 0x0000001507077c10 */ /* 0x010fca000ff5e0ff */
        /* <DEDUP_REMOVED lines=26> */
[----:B--2---:R-:W-:-:S05]  /*22fb0*/  IADD3.X R9, PT, PT, R9, UR52, RZ, P4, !PT ;  /* 0x0000003409097c10 */ /* 0x004fca000a7fe4ff */
[----:B------:R0:W-:Y:S04]  /*22fc0*/  STL [R1+0x77c], R9 ;  /* 0x00077c0901007387 */ /* 0x0001e80000100800 */
[----:B0-----:R-:W2:Y:S01]  /*22fd0*/  LDL.LU R9, [R1+0x3d0] ;  /* 0x0003d00001097983 */ /* 0x001ea20000300800 */
[----:B------:R-:W-:Y:S02]  /*22fe0*/  IADD3 R33, P4, PT, R33, UR21, RZ ;  /* 0x0000001521217c10 */ /* 0x000fe4000ff9e0ff */
[----:B---3--:R-:W-:Y:S02]  /*22ff0*/  IADD3.X R8, PT, PT, R8, UR52, RZ, P5, !PT ;  /* 0x0000003408087c10 */ /* 0x008fe4000affe4ff */
[----:B------:R-:W-:-:S03]  /*23000*/  IADD3 R32, P5, PT, R32, UR21, RZ ;  /* 0x0000001520207c10 */ /* 0x000fc6000ffbe0ff */
[----:B------:R0:W-:Y:S01]  /*23010*/  STL [R1+0x414], R8 ;  /* 0x0004140801007387 */ /* 0x0001e20000100800 */
[----:B------:R-:W-:Y:S02]  /*23020*/  IADD3.X R31, PT, PT, R31, UR52, RZ, P6, !PT ;  /* 0x000000341f1f7c10 */ /* 0x000fe4000b7fe4ff */
[----:B------:R-:W-:Y:S01]  /*23030*/  IADD3 R30, P6, PT, R30, UR21, RZ ;  /* 0x000000151e1e7c10 */ /* 0x000fe2000ffde0ff */
        /* <DEDUP_REMOVED lines=50> */
[----:B--2---:R-:W-:-:S05]  /*23360*/  IADD3 R9, P2, PT, R9, UR21, RZ ;  /* 0x0000001509097c10 */ /* 0x004fca000ff5e0ff */
[----:B------:R0:W-:Y:S04]  /*23370*/  STL [R1+0x3d0], R9 ;  /* 0x0003d00901007387 */ /* 0x0001e80000100800 */
[----:B------:R-:W-:Y:S04]  /*23380*/  STL [R1+0x754], R12 ;  /* 0x0007540c01007387 */ /* 0x000fe80000100800 */
        /* <DEDUP_REMOVED lines=35> */
[----:B--2---:R-:W-:-:S05]  /*235c0*/  IADD3 R9, P5, PT, R9, UR21, RZ ;  /* 0x0000001509097c10 */ /* 0x004fca000ffbe0ff */
[----:B------:R0:W-:Y:S04]  /*235d0*/  STL [R1+0x738], R9 ;  /* 0x0007380901007387 */ /* 0x0001e80000100800 */
[----:B0-----:R-:W2:Y:S01]  /*235e0*/  LDL.LU R9, [R1+0x390] ;  /* 0x0003900001097983 */ /* 0x001ea20000300800 */
[----:B------:R-:W-:Y:S02]  /*235f0*/  IADD3.X R32, PT, PT, R32, UR52, RZ, P6, !PT ;  /* 0x0000003420207c10 */ /* 0x000fe4000b7fe4ff */
[----:B------:R-:W-:Y:S02]  /*23600*/  IADD3 R31, P6, PT, R31, UR21, RZ ;  /* 0x000000151f1f7c10 */ /* 0x000fe4000ffde0ff */
[----:B------:R-:W-:Y:S01]  /*23610*/  IADD3.X R30, PT, PT, R30, UR52, RZ, P2, !PT ;  /* 0x000000341e1e7c10 */ /* 0x000fe200097fe4ff */
[----:B------:R-:W-:Y:S04]  /*23620*/  STL [R1+0x73c], R33 ;  /* 0x00073c2101007387 */ /* 0x000fe80000100800 */
[----:B------:R-:W-:Y:S01]  /*23630*/  STL [R1+0x3d4], R32 ;  /* 0x0003d42001007387 */ /* 0x000fe20000100800 */
[----:B---3--:R-:W-:-:S02]  /*23640*/  IADD3 R29, P2, PT, R29, UR21, RZ ;  /* 0x000000151d1d7c10 */ /* 0x008fc4000ff5e0ff */
        /* <DEDUP_REMOVED lines=10> */
[----:B------:R-:W-:Y:S04]  /*236f0*/  STL [R1+0x3c4], R28 ;  /* 0x0003c41c01007387 */ /* 0x000fe80000100800 */
[----:B------:R-:W-:Y:S01]  /*23700*/  STL [R1+0x3bc], R27 ;  /* 0x0003bc1b01007387 */ /* 0x000fe20000100800 */
[----:B----4-:R-:W-:Y:S02]  /*23710*/  IADD3 R24, P5, PT, R24, UR21, RZ ;  /* 0x0000001518187c10 */ /* 0x010fe4000ffbe0ff */
[----:B------:R-:W-:Y:S01]  /*23720*/  IADD3.X R23, PT, PT, R23, UR52, RZ, P6, !PT ;  /* 0x0000003417177c10 */ /* 0x000fe2000b7fe4ff */
[----:B------:R-:W-:Y:S01]  /*23730*/  STL [R1+0x3b8], R26 ;  /* 0x0003b81a01007387 */ /* 0x000fe20000100800 */
[----:B------:R-:W-:-:S03]  /*23740*/  IADD3 R7, P6, PT, R7, UR21, RZ ;  /* 0x0000001507077c10 */ /* 0x000fc6000ffde0ff */
        /* <DEDUP_REMOVED lines=24> */
[----:B------:R0:W-:Y:S01]  /*238d0*/  STL [R1+0x39c], R11 ;  /* 0x00039c0b01007387 */ /* 0x0001e20000100800 */
[----:B------:R-:W-:-:S03]  /*238e0*/  IADD3 R12, P2, PT, R12, UR21, RZ ;  /* 0x000000150c0c7c10 */ /* 0x000fc6000ff5e0ff */
[----:B------:R-:W-:Y:S04]  /*238f0*/  STL [R1+0x3a4], R14 ;  /* 0x0003a40e01007387 */ /* 0x000fe80000100800 */
[----:B0-----:R-:W4:Y:S04]  /*23900*/  LDL.LU R11, [R1+0x704] ;  /* 0x00070400010b7983 */ /* 0x001f280000300800 */
        /* <DEDUP_REMOVED lines=37> */
[----:B------:R0:W-:Y:S01]  /*23b60*/  STL [R1+0x704], R11 ;  /* 0x0007040b01007387 */ /* 0x0001e20000100800 */
[----:B------:R-:W-:-:S03]  /*23b70*/  IADD3 R33, P5, PT, R33, UR21, RZ ;  /* 0x0000001521217c10 */ /* 0x000fc6000ffbe0ff */
[----:B0-----:R-:W4:Y:S01]  /*23b80*/  LDL.LU R11, [R1+0x358] ;  /* 0x00035800010b7983 */ /* 0x001f220000300800 */
[----:B------:R-:W-:Y:S02]  /*23b90*/  IADD3.X R10, PT, PT, R10, UR52, RZ, P6, !PT ;  /* 0x000000340a0a7c10 */ /* 0x000fe4000b7fe4ff */
[----:B------:R-:W-:-:S03]  /*23ba0*/  IADD3 R32, P6, PT, R32, UR21, RZ ;  /* 0x0000001520207c10 */ /* 0x000fc6000ffde0ff */
[----:B------:R0:W-:Y:S01]  /*23bb0*/  STL [R1+0x6fc], R10 ;  /* 0x0006fc0a01007387 */ /* 0x0001e20000100800 */
[----:B------:R-:W-:Y:S02]  /*23bc0*/  IADD3.X R31, PT, PT, R31, UR52, RZ, P2, !PT ;  /* 0x000000341f1f7c10 */ /* 0x000fe400097fe4ff */
[----:B------:R-:W-:Y:S01]  /*23bd0*/  IADD3 R30, P2, PT, R30, UR21, RZ ;  /* 0x000000151e1e7c10 */ /* 0x000fe2000ff5e0ff */
        /* <DEDUP_REMOVED lines=26> */
[----:B0-----:R-:W3:Y:S04]  /*23d80*/  LDL.LU R8, [R1+0x6cc] ;  /* 0x0006cc0001087983 */ /* 0x001ee80000300800 */
[----:B------:R-:W-:Y:S01]  /*23d90*/  STL [R1+0x370], R23 ;  /* 0x0003701701007387 */ /* 0x000fe20000100800 */
[----:B----4-:R-:W-:-:S03]  /*23da0*/  IADD3.X R19, PT, PT, R19, UR52, RZ, P4, !PT ;  /* 0x0000003413137c10 */ /* 0x010fc6000a7fe4ff */
        /* <DEDUP_REMOVED lines=15> */
[----:B------:R0:W-:Y:S04]  /*23ea0*/  STL [R1+0x6c0], R7 ;  /* 0x0006c00701007387 */ /* 0x0001e80000100800 */
[----:B------:R-:W-:Y:S04]  /*23eb0*/  STL [R1+0x6c8], R14 ;  /* 0x0006c80e01007387 */ /* 0x000fe80000100800 */
[----:B0-----:R-:W4:Y:S01]  /*23ec0*/  LDL.LU R7, [R1+0x348] ;  /* 0x0003480001077983 */ /* 0x001f220000300800 */
[----:B------:R-:W-:-:S03]  /*23ed0*/  IADD3.X R12, PT, PT, R12, UR52, RZ, P3, !PT ;  /* 0x000000340c0c7c10 */ /* 0x000fc60009ffe4ff */
        /* <DEDUP_REMOVED lines=230> */
[----:B------:R-:W-:Y:S01]  /*24d40*/  IADD3.X R30, PT, PT, R30, UR52, RZ, P4, !PT ;  /* 0x000000341e1e7c10 */ /* 0x000fe2000a7fe4ff */
[----:B0-----:R-:W3:Y:S04]  /*24d50*/  LDL.LU R8, [R1+0x5f0] ;  /* 0x0005f00001087983 */ /* 0x001ee80000300800 */
[----:B------:R-:W-:Y:S04]  /*24d60*/  STL [R1+0x64c], R33 ;  /* 0x00064c2101007387 */ /* 0x000fe80000100800 */
[----:B------:R-:W-:Y:S01]  /*24d70*/  STL [R1+0x644], R32 ;  /* 0x0006442001007387 */ /* 0x000fe20000100800 */
[----:B----4-:R-:W-:-:S02]  /*24d80*/  IADD3 R29, P4, PT, R29, UR21, RZ ;  /* 0x000000151d1d7c10 */ /* 0x010fc4000ff9e0ff */
        /* <DEDUP_REMOVED lines=10> */
[----:B------:R-:W-:Y:S04]  /*24e30*/  STL [R1+0x2d4], R28 ;  /* 0x0002d41c01007387 */ /* 0x000fe80000100800 */
[----:B------:R-:W-:Y:S01]  /*24e40*/  STL [R1+0x2cc], R27 ;  /* 0x0002cc1b01007387 */ /* 0x000fe20000100800 */
[----:B------:R-:W-:Y:S02]  /*24e50*/  IADD3 R24, P2, PT, R24, UR21, RZ ;  /* 0x0000001518187c10 */ /* 0x000fe4000ff5e0ff */
        /* <DEDUP_REMOVED lines=529> */
[----:B------:R-:W4:Y:S04]  /*26f70*/  LDL.LU R13, [R1] ;  /* 0x00000000010d7983 */ /* 0x000f280000300800 */
[----:B------:R-:W4:Y:S04]  /*26f80*/  LDL.LU R12, [R1+0x14] ;  /* 0x00001400010c7983 */ /* 0x000f280000300800 */
[----:B0-----:R-:W4:Y:S01]  /*26f90*/  LDL.LU R11, [R1+0xc] ;  /* 0x00000c00010b7983 */ /* 0x001f220000300800 */
[----:B------:R-:W-:-:S02]  /*26fa0*/  IADD3 R10, P4, PT, R10, UR20, RZ ;  /* 0x000000140a0a7c10 */ /* 0x000fc4000ff9e0ff */
[----:B------:R-:W-:-:S03]  /*26fb0*/  IADD3.X R33, PT, PT, R33, UR33, RZ, P5, !PT ;  /* 0x0000002121217c10 */ /* 0x000fc6000affe4ff */
[----:B------:R0:W-:Y:S04]  /*26fc0*/  STL [R1+0x50], R10 ;  /* 0x0000500a01007387 */ /* 0x0001e80000100800 */
        /* <DEDUP_REMOVED lines=50> */
[----:B------:R-:W-:-:S03]  /*272f0*/  IADD3.X R11, PT, PT, R11, UR33, RZ, P3, !PT ;  /* 0x000000210b0b7c10 */ /* 0x000fc60009ffe4ff */
[----:B------:R-:W-:Y:S01]  /*27300*/  STL [R1+0x1c], R14 ;  /* 0x00001c0e01007387 */ /* 0x000fe20000100800 */
[----:B------:R-:W0:Y:S03]  /*27310*/  SYNCS.PHASECHK.TRANS64.TRYWAIT P3, [UR13], R6 ;  /* 0x00000006ff0075a7 */ /* 0x000e26000806110d */
[----:B------:R-:W-:Y:S04]  /*27320*/  STL [R1], R13 ;  /* 0x0000000d01007387 */ /* 0x000fe80000100800 */
[----:B------:R-:W-:Y:S04]  /*27330*/  STL [R1+0x14], R12 ;  /* 0x0000140c01007387 */ /* 0x000fe80000100800 */
[----:B------:R-:W-:Y:S01]  /*27340*/  STL [R1+0xc], R11 ;  /* 0x00000c0b01007387 */ /* 0x000fe20000100800 */
[----:B------:R-:W-:-:S05]  /*27350*/  IADD3.X R10, PT, PT, R10, UR33, RZ, P4, !PT ;  /* 0x000000210a0a7c10 */ /* 0x000fca000a7fe4ff */
[----:B------:R-:W-:Y:S01]  /*27360*/  STL [R1+0x964], R10 ;  /* 0x0009640a01007387 */ /* 0x000fe20000100800 */
[----:B-----5:R-:W-:-:S04]  /*27370*/  IADD3 R162, P4, PT, R162, UR20, RZ ;  /* 0x00000014a2a27c10 */ /* 0x020fc8000ff9e0ff */
[----:B------:R-:W-:Y:S02]  /*27380*/  IADD3.X R161, PT, PT, R161, UR33, RZ, P4, !PT ;  /* 0x00000021a1a17c10 */ /* 0x000fe4000a7fe4ff */
[----:B------:R-:W-:Y:S02]  /*27390*/  IADD3.X R165, PT, PT, R165, UR33, RZ, P6, !PT ;  /* 0x00000021a5a57c10 */ /* 0x000fe4000b7fe4ff */
[----:B------:R-:W-:Y:S02]  /*273a0*/  IADD3 R158, P6, PT, R158, UR20, RZ ;  /* 0x000000149e9e7c10 */ /* 0x000fe4000ffde0ff */
[----:B------:R-:W-:Y:S02]  /*273b0*/  IADD3 R164, P2, PT, R164, UR20, RZ ;  /* 0x00000014a4a47c10 */ /* 0x000fe4000ff5e0ff */
[----:B------:R-:W-:Y:S02]  /*273c0*/  IADD3.X R157, PT, PT, R157, UR33, RZ, P6, !PT ;  /* 0x000000219d9d7c10 */ /* 0x000fe4000b7fe4ff */
[----:B------:R-:W-:-:S02]  /*273d0*/  IADD3 R152, P6, PT, R152, UR20, RZ ;  /* 0x0000001498987c10 */ /* 0x000fc4000ffde0ff */
[----:B------:R-:W-:Y:S02]  /*273e0*/  IADD3.X R163, PT, PT, R163, UR33, RZ, P2, !PT ;  /* 0x00000021a3a37c10 */ /* 0x000fe400097fe4ff */
[----:B------:R-:W-:Y:S02]  /*273f0*/  IADD3 R156, P2, PT, R156, UR20, RZ ;  /* 0x000000149c9c7c10 */ /* 0x000fe4000ff5e0ff */
[----:B------:R-:W-:Y:S02]  /*27400*/  IADD3.X R151, PT, PT, R151, UR33, RZ, P6, !PT ;  /* 0x0000002197977c10 */ /* 0x000fe4000b7fe4ff */
[----:B------:R-:W-:Y:S01]  /*27410*/  IADD3 R144, P6, PT, R144, UR20, RZ ;  /* 0x0000001490907c10 */ /* 0x000fe2000ffde0ff */
[----:B-1----:R-:W-:Y:S01]  /*27420*/  UIMAD UR4, UR23, -0x80, UR53 ;  /* 0xffffff80170478a4 */ /* 0x002fe2000f8e0235 */
[----:B------:R-:W-:Y:S02]  /*27430*/  IADD3.X R155, PT, PT, R155, UR33, RZ, P2, !PT ;  /* 0x000000219b9b7c10 */ /* 0x000fe400097fe4ff */
[----:B------:R-:W-:-:S02]  /*27440*/  IADD3 R150, P2, PT, R150, UR20, RZ ;  /* 0x0000001496967c10 */ /* 0x000fc4000ff5e0ff */
[----:B------:R-:W-:Y:S02]  /*27450*/  IADD3.X R143, PT, PT, R143, UR33, RZ, P6, !PT ;  /* 0x000000218f8f7c10 */ /* 0x000fe4000b7fe4ff */
[----:B------:R-:W-:Y:S02]  /*27460*/  IADD3 R142, P6, PT, R142, UR20, RZ ;  /* 0x000000148e8e7c10 */ /* 0x000fe4000ffde0ff */
[----:B------:R-:W-:Y:S02]  /*27470*/  IADD3.X R149, PT, PT, R149, UR33, RZ, P2, !PT ;  /* 0x0000002195957c10 */ /* 0x000fe400097fe4ff */
[----:B------:R-:W-:Y:S02]  /*27480*/  IADD3.X R141, PT, PT, R141, UR33, RZ, P6, !PT ;  /* 0x000000218d8d7c10 */ /* 0x000fe4000b7fe4ff */
[----:B------:R-:W-:Y:S02]  /*27490*/  PRMT R102, RZ, 0x7610, R102 ;  /* 0x00007610ff667816 */ /* 0x000fe40000000066 */
[----:B--2---:R-:W-:-:S05]  /*274a0*/  IADD3.X R9, PT, PT, R9, UR33, RZ, P5, !PT ;  /* 0x0000002109097c10 */ /* 0x004fca000affe4ff */
[----:B------:R1:W-:Y:S02]  /*274b0*/  STL [R1+0x4], R9 ;  /* 0x0000040901007387 */ /* 0x0003e40000100800 */
[----:B-1----:R-:W1:Y:S01]  /*274c0*/  S2R R9, SR_TID.X ;  /* 0x0000000000097919 */ /* 0x002e620000002100 */
[----:B------:R-:W-:-:S04]  /*274d0*/  IADD3 R160, P5, PT, R160, UR20, RZ ;  /* 0x00000014a0a07c10 */ /* 0x000fc8000ffbe0ff */
[----:B------:R-:W-:Y:S02]  /*274e0*/  IADD3.X R159, PT, PT, R159, UR33, RZ, P5, !PT ;  /* 0x000000219f9f7c10 */ /* 0x000fe4000affe4ff */
[----:B---3--:R-:W-:-:S05]  /*274f0*/  IADD3 R8, P4, PT, R8, UR20, RZ ;  /* 0x0000001408087c10 */ /* 0x008fca000ff9e0ff */
[----:B------:R1:W-:Y:S01]  /*27500*/  STL [R1+0x960], R8 ;  /* 0x0009600801007387 */ /* 0x0003e20000100800 */
[----:B------:R-:W-:Y:S02]  /*27510*/  IADD3 R154, P5, PT, R154, UR20, RZ ;  /* 0x000000149a9a7c10 */ /* 0x000fe4000ffbe0ff */
[----:B-1----:R-:W-:Y:S02]  /*27520*/  SHF.R.U32.HI R8, RZ, 0x6, R9 ;  /* 0x00000006ff087819 */ /* 0x002fe40000011609 */
[----:B------:R-:W-:Y:S02]  /*27530*/  IADD3.X R153, PT, PT, R153, UR33, RZ, P5, !PT ;  /* 0x0000002199997c10 */ /* 0x000fe4000affe4ff */
[----:B------:R-:W-:Y:S02]  /*27540*/  SGXT.U32 R8, R8, 0x1 ;  /* 0x000000010808781a */ /* 0x000fe40000000000 */
[----:B----4-:R-:W-:-:S05]  /*27550*/  IADD3.X R7, PT, PT, R7, UR33, RZ, P4, !PT ;  /* 0x0000002107077c10 */ /* 0x010fca000a7fe4ff */
[----:B------:R1:W-:Y:S01]  /*27560*/  STL [R1+0x95c], R7 ;  /* 0x00095c0701007387 */ /* 0x0003e20000100800 */
[----:B------:R-:W-:Y:S02]  /*27570*/  IADD3 R148, P4, PT, R148, UR20, RZ ;  /* 0x0000001494947c10 */ /* 0x000fe4000ff9e0ff */
[--C-:B-1----:R-:W-:Y:S02]  /*27580*/  SHF.R.U32.HI R7, RZ, 0x6, R9.reuse ;  /* 0x00000006ff077819 */ /* 0x102fe40000011609 */
[----:B------:R-:W-:Y:S02]  /*27590*/  SHF.R.U32.HI R9, RZ, 0x6, R9 ;  /* 0x00000006ff097819 */ /* 0x000fe40000011609 */
[----:B------:R-:W-:Y:S02]  /*275a0*/  SGXT.U32 R7, R7, 0x1 ;  /* 0x000000010707781a */ /* 0x000fe40000000000 */
[----:B------:R-:W-:Y:S02]  /*275b0*/  SGXT.U32 R9, R9, 0x1 ;  /* 0x000000010909781a */ /* 0x000fe40000000000 */
[----:B------:R-:W-:-:S02]  /*275c0*/  IADD3 R146, P5, PT, R146, UR20, RZ ;  /* 0x0000001492927c10 */ /* 0x000fc4000ffbe0ff */
[----:B------:R-:W-:Y:S02]  /*275d0*/  LOP3.LUT R9, R9, 0x2, RZ, 0xfc, !PT ;  /* 0x0000000209097812 */ /* 0x000fe400078efcff */
[----:B------:R-:W-:Y:S02]  /*275e0*/  LOP3.LUT R8, R8, 0x4, RZ, 0xfc, !PT ;  /* 0x0000000408087812 */ /* 0x000fe400078efcff */
[----:B------:R-:W-:Y:S02]  /*275f0*/  LOP3.LUT R7, R7, 0x6, RZ, 0xfc, !PT ;  /* 0x0000000607077812 */ /* 0x000fe400078efcff */
[----:B------:R-:W-:Y:S02]  /*27600*/  IADD3.X R147, PT, PT, R147, UR33, RZ, P4, !PT ;  /* 0x0000002193937c10 */ /* 0x000fe4000a7fe4ff */
[----:B------:R-:W-:Y:S02]  /*27610*/  IADD3.X R145, PT, PT, R145, UR33, RZ, P5, !PT ;  /* 0x0000002191917c10 */ /* 0x000fe4000affe4ff */
[----:B------:R-:W-:-:S02]  /*27620*/  ISETP.GE.AND P5, PT, R9, UR4, PT ;  /* 0x0000000409007c0c */ /* 0x000fc4000bfa6270 */
[----:B------:R-:W-:Y:S02]  /*27630*/  ISETP.GE.AND P4, PT, R8, UR4, PT ;  /* 0x0000000408007c0c */ /* 0x000fe4000bf86270 */
[----:B------:R-:W-:Y:S01]  /*27640*/  ISETP.GE.AND P2, PT, R7, UR4, PT ;  /* 0x0000000407007c0c */ /* 0x000fe2000bf46270 */
[----:B0-----:R-:W-:-:S12]  /*27650*/  @!P3 BRA `(.L_x_8) ;  /* 0x000000f80084b947 */ /* 0x001fd80003800000 */
.L_x_16:
[----:B------:R-:W0:Y:S01]  /*27660*/  S2R R7, SR_TID.X ;  /* 0x0000000000077919 */ /* 0x000e220000002100 */
[----:B------:R-:W-:Y:S01]  /*27670*/  @!P5 IMAD.MOV.U32 R6, RZ, RZ, R144 ;  /* 0x000000ffff06d224 */ /* 0x000fe200078e0090 */
[----:B------:R-:W-:Y:S01]  /*27680*/  PRMT R89, RZ, 0x7610, R89 ;  /* 0x00007610ff597816 */ /* 0x000fe20000000059 */
[----:B------:R-:W1:Y:S01]  /*27690*/  S2R R8, SR_TID.X ;  /* 0x0000000000087919 */ /* 0x000e620000002100 */
[----:B------:R-:W-:Y:S02]  /*276a0*/  PRMT R28, RZ, 0x7610, R28 ;  /* 0x00007610ff1c7816 */ /* 0x000fe4000000001c */
[----:B------:R-:W-:Y:S01]  /*276b0*/  PRMT R78, RZ, 0x7610, R78 ;  /* 0x00007610ff4e7816 */ /* 0x000fe2000000004e */
[----:B------:R-:W2:Y:S01]  /*276c0*/  LDL R79, [R1+0x8] ;  /* 0x00000800014f7983 */ /* 0x000ea20000100800 */
[----:B0-----:R-:W-:-:S04]  /*276d0*/  SHF.R.U32.HI R7, RZ, 0x6, R7 ;  /* 0x00000006ff077819 */ /* 0x001fc80000011607 */
[----:B------:R-:W-:Y:S02]  /*276e0*/  SGXT.U32 R7, R7, 0x1 ;  /* 0x000000010707781a */ /* 0x000fe40000000000 */
[----:B-1----:R-:W-:Y:S02]  /*276f0*/  SHF.R.U32.HI R36, RZ, 0x6, R8 ;  /* 0x00000006ff247819 */ /* 0x002fe40000011608 */
[----:B------:R-:W-:Y:S02]  /*27700*/  LOP3.LUT R7, R7, 0x8, RZ, 0xfc, !PT ;  /* 0x0000000807077812 */ /* 0x000fe400078efcff */
[----:B------:R-:W-:Y:S02]  /*27710*/  SGXT.U32 R36, R36, 0x1 ;  /* 0x000000012424781a */ /* 0x000fe40000000000 */
[----:B------:R-:W-:Y:S01]  /*27720*/  ISETP.GE.AND P3, PT, R7, UR4, PT ;  /* 0x0000000407007c0c */ /* 0x000fe2000bf66270 */
[----:B------:R-:W-:Y:S01]  /*27730*/  @!P5 IMAD.MOV.U32 R7, RZ, RZ, R143 ;  /* 0x000000ffff07d224 */ /* 0x000fe200078e008f */
[----:B------:R-:W-:-:S04]  /*27740*/  LOP3.LUT R36, R36, 0xa, RZ, 0xfc, !PT ;  /* 0x0000000a24247812 */ /* 0x000fc800078efcff */
[----:B------:R0:W3:Y:S01]  /*27750*/  @!P5 LDG.E.U8 R102, desc[UR24][R6.64] ;  /* 0x000000180666d981 */ /* 0x0000e2000c1e1100 */
[--C-:B------:R-:W-:Y:S02]  /*27760*/  SHF.R.U32.HI R2, RZ, 0x6, R8.reuse ;  /* 0x00000006ff027819 */ /* 0x100fe40000011608 */
[----:B------:R-:W-:Y:S02]  /*27770*/  ISETP.GE.AND P5, PT, R36, UR4, PT ;  /* 0x0000000424007c0c */ /* 0x000fe4000bfa6270 */
[----:B------:R-:W-:Y:S01]  /*27780*/  SHF.R.U32.HI R36, RZ, 0x6, R8 ;  /* 0x00000006ff247819 */ /* 0x000fe20000011608 */
[----:B0-----:R-:W-:Y:S02]  /*27790*/  @!P4 IMAD.MOV.U32 R6, RZ, RZ, R146 ;  /* 0x000000ffff06c224 */ /* 0x001fe400078e0092 */
[----:B------:R-:W-:Y:S01]  /*277a0*/  @!P4 IMAD.MOV.U32 R7, RZ, RZ, R145 ;  /* 0x000000ffff07c224 */ /* 0x000fe200078e0091 */
[----:B------:R-:W-:Y:S02]  /*277b0*/  SGXT.U32 R2, R2, 0x1 ;  /* 0x000000010202781a */ /* 0x000fe40000000000 */
[----:B------:R-:W-:-:S02]  /*277c0*/  SGXT.U32 R36, R36, 0x1 ;  /* 0x000000012424781a */ /* 0x000fc40000000000 */
[----:B------:R0:W4:Y:S01]  /*277d0*/  @!P4 LDG.E.U8 R89, desc[UR24][R6.64] ;  /* 0x000000180659c981 */ /* 0x000122000c1e1100 */
[----:B------:R-:W-:Y:S02]  /*277e0*/  LOP3.LUT R2, R2, 0x12, RZ, 0xfc, !PT ;  /* 0x0000001202027812 */ /* 0x000fe400078efcff */
[----:B------:R-:W-:Y:S01]  /*277f0*/  LOP3.LUT R36, R36, 0xc, RZ, 0xfc, !PT ;  /* 0x0000000c24247812 */ /* 0x000fe200078efcff */
[----:B0-----:R-:W-:Y:S02]  /*27800*/  @!P2 IMAD.MOV.U32 R6, RZ, RZ, R148 ;  /* 0x000000ffff06a224 */ /* 0x001fe400078e0094 */
[----:B------:R-:W-:-:S05]  /*27810*/  @!P2 IMAD.MOV.U32 R7, RZ, RZ, R147 ;  /* 0x000000ffff07a224 */ /* 0x000fca00078e0093 */
[----:B------:R0:W5:Y:S01]  /*27820*/  @!P2 LDG.E.U8 R28, desc[UR24][R6.64] ;  /* 0x00000018061ca981 */ /* 0x000162000c1e1100 */
[----:B------:R-:W-:Y:S01]  /*27830*/  ISETP.GE.AND P4, PT, R36, UR4, PT ;  /* 0x0000000424007c0c */ /* 0x000fe2000bf86270 */
[----:B0-----:R-:W-:Y:S02]  /*27840*/  @!P3 IMAD.MOV.U32 R6, RZ, RZ, R150 ;  /* 0x000000ffff06b224 */ /* 0x001fe400078e0096 */
[----:B------:R-:W-:Y:S01]  /*27850*/  @!P3 IMAD.MOV.U32 R7, RZ, RZ, R149 ;  /* 0x000000ffff07b224 */ /* 0x000fe200078e0095 */
[----:B------:R-:W-:-:S04]  /*27860*/  SHF.R.U32.HI R36, RZ, 0x6, R8 ;  /* 0x00000006ff247819 */ /* 0x000fc80000011608 */
[----:B------:R0:W2:Y:S01]  /*27870*/  @!P3 LDG.E.U8 R78, desc[UR24][R6.64] ;  /* 0x00000018064eb981 */ /* 0x0000a2000c1e1100 */
[----:B------:R-:W-:Y:S02]  /*27880*/  ISETP.GE.AND P3, PT, R2, UR4, PT ;  /* 0x0000000402007c0c */ /* 0x000fe4000bf66270 */
[----:B------:R-:W-:Y:S02]  /*27890*/  SHF.R.U32.HI R2, RZ, 0x6, R8 ;  /* 0x00000006ff027819 */ /* 0x000fe40000011608 */
[----:B------:R-:W-:Y:S02]  /*278a0*/  PRMT R104, RZ, 0x7610, R104 ;  /* 0x00007610ff687816 */ /* 0x000fe40000000068 */
[----:B------:R-:W-:Y:S02]  /*278b0*/  SGXT.U32 R2, R2, 0x1 ;  /* 0x000000010202781a */ /* 0x000fe40000000000 */
[----:B------:R-:W-:Y:S01]  /*278c0*/  SGXT.U32 R36, R36, 0x1 ;  /* 0x000000012424781a */ /* 0x000fe20000000000 */
[----:B0-----:R-:W-:-:S02]  /*278d0*/  @!P5 IMAD.MOV.U32 R6, RZ, RZ, R152 ;  /* 0x000000ffff06d224 */ /* 0x001fc400078e0098 */
[----:B------:R-:W-:Y:S01]  /*278e0*/  @!P5 IMAD.MOV.U32 R7, RZ, RZ, R151 ;  /* 0x000000ffff07d224 */ /* 0x000fe200078e0097 */
[----:B------:R-:W-:Y:S02]  /*278f0*/  LOP3.LUT R2, R2, 0x14, RZ, 0xfc, !PT ;  /* 0x0000001402027812 */ /* 0x000fe400078efcff */
[----:B------:R-:W-:Y:S02]  /*27900*/  LOP3.LUT R36, R36, 0x10, RZ, 0xfc, !PT ;  /* 0x0000001024247812 */ /* 0x000fe400078efcff */
[----:B------:R0:W2:Y:S01]  /*27910*/  @!P5 LDG.E.U8 R104, desc[UR24][R6.64] ;  /* 0x000000180668d981 */ /* 0x0000a2000c1e1100 */
[----:B------:R-:W-:Y:S02]  /*27920*/  ISETP.GE.AND P5, PT, R2, UR4, PT ;  /* 0x0000000402007c0c */ /* 0x000fe4000bfa6270 */
[----:B------:R-:W-:Y:S02]  /*27930*/  SHF.R.U32.HI R2, RZ, 0x6, R8 ;  /* 0x00000006ff027819 */ /* 0x000fe40000011608 */
[----:B------:R-:W-:-:S02]  /*27940*/  ISETP.GE.AND P2, PT, R36, UR4, PT ;  /* 0x0000000424007c0c */ /* 0x000fc4000bf46270 */
[----:B------:R-:W-:Y:S01]  /*27950*/  SGXT.U32 R2, R2, 0x1 ;  /* 0x000000010202781a */ /* 0x000fe20000000000 */
[----:B------:R-:W2:Y:S01]  /*27960*/  LDL R36, [R1+0xc] ;  /* 0x00000c0001247983 */ /* 0x000ea20000100800 */
[----:B------:R-:W-:Y:S01]  /*27970*/  PRMT R87, RZ, 0x7610, R87 ;  /* 0x00007610ff577816 */ /* 0x000fe20000000057 */
[----:B0-----:R-:W-:Y:S02]  /*27980*/  @!P4 IMAD.MOV.U32 R6, RZ, RZ, R154 ;  /* 0x000000ffff06c224 */ /* 0x001fe400078e009a */
[----:B------:R-:W-:Y:S01]  /*27990*/  @!P4 IMAD.MOV.U32 R7, RZ, RZ, R153 ;  /* 0x000000ffff07c224 */ /* 0x000fe200078e0099 */
[----:B------:R-:W-:Y:S02]  /*279a0*/  LOP3.LUT R2, R2, 0x16, RZ, 0xfc, !PT ;  /* 0x0000001602027812 */ /* 0x000fe400078efcff */
[----:B------:R-:W-:Y:S02]  /*279b0*/  PRMT R83, RZ, 0x7610, R83 ;  /* 0x00007610ff537816 */ /* 0x000fe40000000053 */
[----:B------:R0:W2:Y:S01]  /*279c0*/  @!P4 LDG.E.U8 R87, desc[UR24][R6.64] ;  /* 0x000000180657c981 */ /* 0x0000a2000c1e1100 */
[----:B------:R-:W-:-:S02]  /*279d0*/  ISETP.GE.AND P4, PT, R2, UR4, PT ;  /* 0x0000000402007c0c */ /* 0x000fc4000bf86270 */
[----:B------:R-:W-:Y:S02]  /*279e0*/  SHF.R.U32.HI R2, RZ, 0x6, R8 ;  /* 0x00000006ff027819 */ /* 0x000fe40000011608 */
[----:B------:R-:W-:Y:S02]  /*279f0*/  PRMT R105, RZ, 0x7610, R105 ;  /* 0x00007610ff697816 */ /* 0x000fe40000000069 */
[----:B------:R-:W-:Y:S01]  /*27a00*/  SGXT.U32 R2, R2, 0x1 ;  /* 0x000000010202781a */ /* 0x000fe20000000000 */
[----:B0-----:R-:W-:Y:S02]  /*27a10*/  @!P2 IMAD.MOV.U32 R6, RZ, RZ, R156 ;  /* 0x000000ffff06a224 */ /* 0x001fe400078e009c */
[----:B------:R-:W-:Y:S01]  /*27a20*/  @!P2 IMAD.MOV.U32 R7, RZ, RZ, R155 ;  /* 0x000000ffff07a224 */ /* 0x000fe200078e009b */
[----:B------:R-:W-:-:S04]  /*27a30*/  LOP3.LUT R2, R2, 0x18, RZ, 0xfc, !PT ;  /* 0x0000001802027812 */ /* 0x000fc800078efcff */
[----:B------:R0:W2:Y:S01]  /*27a40*/  @!P2 LDG.E.U8 R83, desc[UR24][R6.64] ;  /* 0x000000180653a981 */ /* 0x0000a2000c1e1100 */
[----:B------:R-:W-:Y:S02]  /*27a50*/  PRMT R85, RZ, 0x7610, R85 ;  /* 0x00007610ff557816 */ /* 0x000fe40000000055 */
[----:B------:R-:W-:Y:S01]  /*27a60*/  ISETP.GE.AND P2, PT, R2, UR4, PT ;  /* 0x0000000402007c0c */ /* 0x000fe2000bf46270 */
[----:B0-----:R-:W-:Y:S02]  /*27a70*/  @!P3 IMAD.MOV.U32 R6, RZ, RZ, R158 ;  /* 0x000000ffff06b224 */ /* 0x001fe400078e009e */
[----:B------:R-:W-:-:S05]  /*27a80*/  @!P3 IMAD.MOV.U32 R7, RZ, RZ, R157 ;  /* 0x000000ffff07b224 */ /* 0x000fca00078e009d */
[----:B------:R0:W2:Y:S01]  /*27a90*/  @!P3 LDG.E.U8 R105, desc[UR24][R6.64] ;  /* 0x000000180669b981 */ /* 0x0000a2000c1e1100 */
[----:B------:R-:W-:Y:S01]  /*27aa0*/  PRMT R26, RZ, 0x7610, R26 ;  /* 0x00007610ff1a7816 */ /* 0x000fe2000000001a */
[----:B0-----:R-:W-:Y:S02]  /*27ab0*/  @!P5 IMAD.MOV.U32 R6, RZ, RZ, R160 ;  /* 0x000000ffff06d224 */ /* 0x001fe400078e00a0 */
[----:B------:R-:W-:-:S05]  /*27ac0*/  @!P5 IMAD.MOV.U32 R7, RZ, RZ, R159 ;  /* 0x000000ffff07d224 */ /* 0x000fca00078e009f */
[----:B------:R0:W2:Y:S01]  /*27ad0*/  @!P5 LDG.E.U8 R85, desc[UR24][R6.64] ;  /* 0x000000180655d981 */ /* 0x0000a2000c1e1100 */
[----:B------:R-:W-:Y:S01]  /*27ae0*/  PRMT R74, RZ, 0x7610, R74 ;  /* 0x00007610ff4a7816 */ /* 0x000fe2000000004a */
[----:B0-----:R-:W-:Y:S02]  /*27af0*/  @!P4 IMAD.MOV.U32 R6, RZ, RZ, R162 ;  /* 0x000000ffff06c224 */ /* 0x001fe400078e00a2 */
[----:B------:R-:W-:-:S05]  /*27b00*/  @!P4 IMAD.MOV.U32 R7, RZ, RZ, R161 ;  /* 0x000000ffff07c224 */ /* 0x000fca00078e00a1 */
[----:B------:R0:W2:Y:S02]  /*27b10*/  @!P4 LDG.E.U8 R26, desc[UR24][R6.64] ;  /* 0x00000018061ac981 */ /* 0x0000a4000c1e1100 */
[----:B0-----:R-:W-:Y:S02]  /*27b20*/  @!P2 IMAD.MOV.U32 R6, RZ, RZ, R164 ;  /* 0x000000ffff06a224 */ /* 0x001fe400078e00a4 */
[----:B------:R-:W-:-:S05]  /*27b30*/  @!P2 IMAD.MOV.U32 R7, RZ, RZ, R163 ;  /* 0x000000ffff07a224 */ /* 0x000fca00078e00a3 */
[----:B------:R0:W2:Y:S04]  /*27b40*/  @!P2 LDG.E.U8 R74, desc[UR24][R6.64] ;  /* 0x00000018064aa981 */ /* 0x0000a8000c1e1100 */
[----:B------:R-:W0:Y:S01]  /*27b50*/  LDL R7, [R1] ;  /* 0x0000000001077983 */ /* 0x000e220000100800 */
[----:B------:R-:W-:-:S04]  /*27b60*/  SHF.R.U32.HI R2, RZ, 0x6, R8 ;  /* 0x00000006ff027819 */ /* 0x000fc80000011608 */
[----:B------:R-:W-:-:S04]  /*27b70*/  SGXT.U32 R2, R2, 0x1 ;  /* 0x000000010202781a */ /* 0x000fc80000000000 */
[----:B------:R-:W-:-:S04]  /*27b80*/  LOP3.LUT R2, R2, 0x1a, RZ, 0xfc, !PT ;  /* 0x0000001a02027812 */ /* 0x000fc800078efcff */
[----:B------:R-:W-:Y:S02]  /*27b90*/  ISETP.GE.AND P3, PT, R2, UR4, PT ;  /* 0x0000000402007c0c */ /* 0x000fe4000bf66270 */
[----:B------:R-:W-:Y:S02]  /*27ba0*/  PRMT R108, RZ, 0x7610, R108 ;  /* 0x00007610ff6c7816 */ /* 0x000fe4000000006c */
[----:B------:R-:W-:Y:S02]  /*27bb0*/  SHF.R.U32.HI R2, RZ, 0x6, R8 ;  /* 0x00000006ff027819 */ /* 0x000fe40000011608 */
[----:B------:R-:W2:Y:S01]  /*27bc0*/  LDL R8, [R1+0x10] ;  /* 0x0000100001087983 */ /* 0x000ea20000100800 */
[----:B------:R-:W1:Y:S01]  /*27bd0*/  S2R R37, SR_TID.X ;  /* 0x0000000000257919 */ /* 0x000e620000002100 */
[----:B------:R-:W-:-:S05]  /*27be0*/  SGXT.U32 R2, R2, 0x1 ;  /* 0x000000010202781a */ /* 0x000fca0000000000 */
[----:B0-----:R-:W-:Y:S02]  /*27bf0*/  @!P3 IMAD.MOV.U32 R6, RZ, RZ, R7 ;  /* 0x000000ffff06b224 */ /* 0x001fe400078e0007 */
[----:B------:R-:W-:-:S05]  /*27c00*/  @!P3 IMAD.MOV.U32 R7, RZ, RZ, R165 ;  /* 0x000000ffff07b224 */ /* 0x000fca00078e00a5 */
[----:B------:R0:W3:Y:S04]  /*27c10*/  @!P3 LDG.E.U8 R108, desc[UR24][R6.64] ;  /* 0x00000018066cb981 */ /* 0x0000e8000c1e1100 */
[----:B------:R-:W3:Y:S01]  /*27c20*/  LDL R7, [R1+0x4] ;  /* 0x0000040001077983 */ /* 0x000ee20000100800 */
[----:B------:R-:W-:-:S04]  /*27c30*/  LOP3.LUT R2, R2, 0x1c, RZ, 0xfc, !PT ;  /* 0x0000001c02027812 */ /* 0x000fc800078efcff */
[----:B------:R-:W-:Y:S02]  /*27c40*/  ISETP.GE.AND P5, PT, R2, UR4, PT ;  /* 0x0000000402007c0c */ /* 0x000fe4000bfa6270 */
[----:B-1----:R-:W-:-:S04]  /*27c50*/  SHF.R.U32.HI R2, RZ, 0x6, R37 ;  /* 0x00000006ff027819 */ /* 0x002fc80000011625 */
[----:B------:R-:W-:Y:S02]  /*27c60*/  SGXT.U32 R2, R2, 0x1 ;  /* 0x000000010202781a */ /* 0x000fe40000000000 */
[--C-:B0-----:R-:W-:Y:S02]  /*27c70*/  SHF.R.U32.HI R6, RZ, 0x6, R37.reuse ;  /* 0x00000006ff067819 */ /* 0x101fe40000011625 */
[----:B------:R-:W-:Y:S02]  /*27c80*/  LOP3.LUT R2, R2, 0x20, RZ, 0xfc, !PT ;  /* 0x0000002002027812 */ /* 0x000fe400078efcff */
[----:B------:R-:W-:Y:S02]  /*27c90*/  SGXT.U32 R6, R6, 0x1 ;  /* 0x000000010606781a */ /* 0x000fe40000000000 */
[----:B------:R-:W-:Y:S02]  /*27ca0*/  ISETP.GE.AND P4, PT, R2, UR4, PT ;  /* 0x0000000402007c0c */ /* 0x000fe4000bf86270 */
[----:B------:R-:W-:-:S02]  /*27cb0*/  SHF.R.U32.HI R2, RZ, 0x6, R37 ;  /* 0x00000006ff027819 */ /* 0x000fc40000011625 */
[----:B------:R-:W-:Y:S02]  /*27cc0*/  LOP3.LUT R6, R6, 0x24, RZ, 0xfc, !PT ;  /* 0x0000002406067812 */ /* 0x000fe400078efcff */
[----:B------:R-:W-:Y:S02]  /*27cd0*/  SGXT.U32 R2, R2, 0x1 ;  /* 0x000000010202781a */ /* 0x000fe40000000000 */
[----:B------:R-:W-:Y:S02]  /*27ce0*/  PRMT R81, RZ, 0x7610, R81 ;  /* 0x00007610ff517816 */ /* 0x000fe40000000051 */
[----:B------:R-:W-:Y:S01]  /*27cf0*/  ISETP.GE.AND P3, PT, R6, UR4, PT ;  /* 0x0000000406007c0c */ /* 0x000fe2000bf66270 */
[----:B--2---:R-:W-:Y:S01]  /*27d00*/  @!P5 IMAD.MOV.U32 R6, RZ, RZ, R79 ;  /* 0x000000ffff06d224 */ /* 0x004fe200078e004f */
[----:B------:R-:W-:Y:S01]  /*27d10*/  LOP3.LUT R2, R2, 0x22, RZ, 0xfc, !PT ;  /* 0x0000002202027812 */ /* 0x000fe200078efcff */
[----:B------:R-:W2:Y:S01]  /*27d20*/  LDL R79, [R1+0x28] ;  /* 0x00002800014f7983 */ /* 0x000ea20000100800 */
[----:B------:R-:W-:-:S02]  /*27d30*/  PRMT R76, RZ, 0x7610, R76 ;  /* 0x00007610ff4c7816 */ /* 0x000fc4000000004c */
[----:B------:R-:W-:Y:S02]  /*27d40*/  ISETP.GE.AND P2, PT, R2, UR4, PT ;  /* 0x0000000402007c0c */ /* 0x000fe4000bf46270 */
[----:B------:R-:W2:Y:S01]  /*27d50*/  LDL R2, [R1+0x18] ;  /* 0x0000180001027983 */ /* 0x000ea20000100800 */
[----:B------:R-:W-:-:S04]  /*27d60*/  SHF.R.U32.HI R37, RZ, 0x6, R37 ;  /* 0x00000006ff257819 */ /* 0x000fc80000011625 */
[----:B------:R-:W-:-:S04]  /*27d70*/  SGXT.U32 R37, R37, 0x1 ;  /* 0x000000012525781a */ /* 0x000fc80000000000 */
[----:B------:R-:W-:Y:S01]  /*27d80*/  LOP3.LUT R37, R37, 0x26, RZ, 0xfc, !PT ;  /* 0x0000002625257812 */ /* 0x000fe200078efcff */
[----:B---3--:R0:W3:Y:S02]  /*27d90*/  @!P5 LDG.E.U8 R81, desc[UR24][R6.64] ;  /* 0x000000180651d981 */ /* 0x0080e4000c1e1100 */
[----:B0-----:R-:W-:Y:S02]  /*27da0*/  @!P4 IMAD.MOV.U32 R6, RZ, RZ, R8 ;  /* 0x000000ffff06c224 */ /* 0x001fe400078e0008 */
[----:B------:R-:W-:Y:S01]  /*27db0*/  @!P4 IMAD.MOV.U32 R7, RZ, RZ, R36 ;  /* 0x000000ffff07c224 */ /* 0x000fe200078e0024 */
[----:B------:R-:W-:Y:S01]  /*27dc0*/  ISETP.GE.AND P5, PT, R37, UR4, PT ;  /* 0x0000000425007c0c */ /* 0x000fe2000bfa6270 */
[----:B------:R-:W3:Y:S04]  /*27dd0*/  LDL R36, [R1+0x2c] ;  /* 0x00002c0001247983 */ /* 0x000ee80000100800 */
[----:B------:R0:W3:Y:S01]  /*27de0*/  @!P4 LDG.E.U8 R76, desc[UR24][R6.64] ;  /* 0x00000018064cc981 */ /* 0x0000e2000c1e1100 */
[----:B------:R-:W-:-:S02]  /*27df0*/  PRMT R109, RZ, 0x7610, R109 ;  /* 0x00007610ff6d7816 */ /* 0x000fc4000000006d */
[----:B------:R-:W-:Y:S01]  /*27e00*/  PRMT R80, RZ, 0x7610, R80 ;  /* 0x00007610ff507816 */ /* 0x000fe20000000050 */
[----:B------:R-:W3:Y:S04]  /*27e10*/  LDL R8, [R1+0x30] ;  /* 0x0000300001087983 */ /* 0x000ee80000100800 */
[----:B------:R-:W3:Y:S01]  /*27e20*/  LDL R7, [R1+0x14] ;  /* 0x0000140001077983 */ /* 0x000ee20000100800 */
[----:B------:R-:W0:Y:S02]  /*27e30*/  S2R R37, SR_TID.X ;  /* 0x0000000000257919 */ /* 0x000e240000002100 */
[----:B0-----:R-:W-:-:S04]  /*27e40*/  SHF.R.U32.HI R6, RZ, 0x6, R37 ;  /* 0x00000006ff067819 */ /* 0x001fc80000011625 */
[----:B------:R-:W-:-:S04]  /*27e50*/  SGXT.U32 R6, R6, 0x1 ;  /* 0x000000010606781a */ /* 0x000fc80000000000 */
[----:B------:R-:W-:-:S04]  /*27e60*/  LOP3.LUT R6, R6, 0x28, RZ, 0xfc, !PT ;  /* 0x0000002806067812 */ /* 0x000fc800078efcff */
[----:B------:R-:W-:Y:S01]  /*27e70*/  ISETP.GE.AND P4, PT, R6, UR4, PT ;  /* 0x0000000406007c0c */ /* 0x000fe2000bf86270 */
[----:B--2---:R-:W-:-:S05]  /*27e80*/  @!P2 IMAD.MOV.U32 R6, RZ, RZ, R2 ;  /* 0x000000ffff06a224 */ /* 0x004fca00078e0002 */
[----:B---3--:R0:W2:Y:S04]  /*27e90*/  @!P2 LDG.E.U8 R109, desc[UR24][R6.64] ;  /* 0x00000018066da981 */ /* 0x0080a8000c1e1100 */
[----:B------:R-:W0:Y:S04]  /*27ea0*/  LDL R6, [R1+0x1c] ;  /* 0x00001c0001067983 */ /* 0x000e280000100800 */
[----:B------:R-:W0:Y:S02]  /*27eb0*/  LDL R7, [R1+0x20] ;  /* 0x0000200001077983 */ /* 0x000e240000100800 */
[----:B0-----:R-:W-:-:S04]  /*27ec0*/  @!P3 LOP3.LUT R7, R7, R6, RZ, 0x3c, !PT ;  /* 0x000000060707b212 */ /* 0x001fc800078e3cff */
[----:B------:R-:W-:-:S04]  /*27ed0*/  @!P3 LOP3.LUT R6, R7, R6, RZ, 0x3c, !PT ;  /* 0x000000060706b212 */ /* 0x000fc800078e3cff */
[----:B------:R-:W-:-:S05]  /*27ee0*/  @!P3 LOP3.LUT R7, R7, R6, RZ, 0x3c, !PT ;  /* 0x000000060707b212 */ /* 0x000fca00078e3cff */
[----:B------:R0:W3:Y:S04]  /*27ef0*/  @!P3 LDG.E.U8 R80, desc[UR24][R6.64] ;  /* 0x000000180650b981 */ /* 0x0000e8000c1e1100 */
[----:B------:R-:W2:Y:S01]  /*27f00*/  LDL R7, [R1+0x24] ;  /* 0x0000240001077983 */ /* 0x000ea20000100800 */
[--C-:B0-----:R-:W-:Y:S02]  /*27f10*/  SHF.R.U32.HI R6, RZ, 0x6, R37.reuse ;  /* 0x00000006ff067819 */ /* 0x101fe40000011625 */
[----:B------:R-:W-:Y:S02]  /*27f20*/  SHF.R.U32.HI R2, RZ, 0x6, R37 ;  /* 0x00000006ff027819 */ /* 0x000fe40000011625 */
[----:B------:R-:W-:Y:S02]  /*27f30*/  SGXT.U32 R6, R6, 0x1 ;  /* 0x000000010606781a */ /* 0x000fe40000000000 */
[----:B------:R-:W-:-:S02]  /*27f40*/  SGXT.U32 R2, R2, 0x1 ;  /* 0x000000010202781a */ /* 0x000fc40000000000 */
[----:B------:R-:W-:Y:S02]  /*27f50*/  LOP3.LUT R6, R6, 0x2c, RZ, 0xfc, !PT ;  /* 0x0000002c06067812 */ /* 0x000fe400078efcff */
[----:B------:R-:W-:Y:S02]  /*27f60*/  PRMT R24, RZ, 0x7610, R24 ;  /* 0x00007610ff187816 */ /* 0x000fe40000000018 */
[----:B------:R-:W-:Y:S01]  /*27f70*/  ISETP.GE.AND P3, PT, R6, UR4, PT ;  /* 0x0000000406007c0c */ /* 0x000fe2000bf66270 */
[----:B------:R-:W-:Y:S01]  /*27f80*/  @!P5 IMAD.MOV.U32 R6, RZ, RZ, R79 ;  /* 0x000000ffff06d224 */ /* 0x000fe200078e004f */
[----:B------:R-:W-:Y:S01]  /*27f90*/  LOP3.LUT R2, R2, 0x2a, RZ, 0xfc, !PT ;  /* 0x0000002a02027812 */ /* 0x000fe200078efcff */
[----:B------:R-:W3:Y:S01]  /*27fa0*/  LDL R79, [R1+0x48] ;  /* 0x00004800014f7983 */ /* 0x000ee20000100800 */
[----:B------:R-:W-:Y:S02]  /*27fb0*/  PRMT R82, RZ, 0x7610, R82 ;  /* 0x00007610ff527816 */ /* 0x000fe40000000052 */
[----:B------:R-:W-:-:S02]  /*27fc0*/  ISETP.GE.AND P2, PT, R2, UR4, PT ;  /* 0x0000000402007c0c */ /* 0x000fc4000bf46270 */
[----:B------:R-:W3:Y:S01]  /*27fd0*/  LDL R2, [R1+0x38] ;  /* 0x0000380001027983 */ /* 0x000ee20000100800 */
[----:B------:R-:W-:-:S04]  /*27fe0*/  SHF.R.U32.HI R37, RZ, 0x6, R37 ;  /* 0x00000006ff257819 */ /* 0x000fc80000011625 */
[----:B------:R-:W-:-:S04]  /*27ff0*/  SGXT.U32 R37, R37, 0x1 ;  /* 0x000000012525781a */ /* 0x000fc80000000000 */
[----:B------:R-:W-:Y:S01]  /*28000*/  LOP3.LUT R37, R37, 0x30, RZ, 0xfc, !PT ;  /* 0x0000003025257812 */ /* 0x000fe200078efcff */
[----:B--2---:R0:W2:Y:S02]  /*28010*/  @!P5 LDG.E.U8 R24, desc[UR24][R6.64] ;  /* 0x000000180618d981 */ /* 0x0040a4000c1e1100 */
[----:B0-----:R-:W-:Y:S02]  /*28020*/  @!P4 IMAD.MOV.U32 R6, RZ, RZ, R8 ;  /* 0x000000ffff06c224 */ /* 0x001fe400078e0008 */
[----:B------:R-:W-:Y:S01]  /*28030*/  @!P4 IMAD.MOV.U32 R7, RZ, RZ, R36 ;  /* 0x000000ffff07c224 */ /* 0x000fe200078e0024 */
[----:B------:R-:W-:Y:S01]  /*28040*/  ISETP.GE.AND P5, PT, R37, UR4, PT ;  /* 0x0000000425007c0c */ /* 0x000fe2000bfa6270 */
[----:B------:R-:W2:Y:S04]  /*28050*/  LDL R36, [R1+0x4c] ;  /* 0x00004c0001247983 */ /* 0x000ea80000100800 */
[----:B------:R0:W2:Y:S01]  /*28060*/  @!P4 LDG.E.U8 R82, desc[UR24][R6.64] ;  /* 0x000000180652c981 */ /* 0x0000a2000c1e1100 */
[----:B------:R-:W-:-:S02]  /*28070*/  PRMT R111, RZ, 0x7610, R111 ;  /* 0x00007610ff6f7816 */ /* 0x000fc4000000006f */
[----:B------:R-:W-:Y:S01]  /*28080*/  PRMT R77, RZ, 0x7610, R77 ;  /* 0x00007610ff4d7816 */ /* 0x000fe2000000004d */
[----:B------:R-:W2:Y:S04]  /*28090*/  LDL R8, [R1+0x50] ;  /* 0x0000500001087983 */ /* 0x000ea80000100800 */
[----:B------:R-:W2:Y:S01]  /*280a0*/  LDL R7, [R1+0x34] ;  /* 0x0000340001077983 */ /* 0x000ea20000100800 */
[----:B------:R-:W0:Y:S02]  /*280b0*/  S2R R37, SR_TID.X ;  /* 0x0000000000257919 */ /* 0x000e240000002100 */
[----:B0-----:R-:W-:-:S04]  /*280c0*/  SHF.R.U32.HI R6, RZ, 0x6, R37 ;  /* 0x00000006ff067819 */ /* 0x001fc80000011625 */
[----:B------:R-:W-:-:S04]  /*280d0*/  SGXT.U32 R6, R6, 0x1 ;  /* 0x000000010606781a */ /* 0x000fc80000000000 */
[----:B------:R-:W-:-:S04]  /*280e0*/  LOP3.LUT R6, R6, 0x32, RZ, 0xfc, !PT ;  /* 0x0000003206067812 */ /* 0x000fc800078efcff */
[----:B------:R-:W-:Y:S01]  /*280f0*/  ISETP.GE.AND P4, PT, R6, UR4, PT ;  /* 0x0000000406007c0c */ /* 0x000fe2000bf86270 */
[----:B---3--:R-:W-:-:S05]  /*28100*/  @!P2 IMAD.MOV.U32 R6, RZ, RZ, R2 ;  /* 0x000000ffff06a224 */ /* 0x008fca00078e0002 */
[----:B--2---:R0:W2:Y:S04]  /*28110*/  @!P2 LDG.E.U8 R111, desc[UR24][R6.64] ;  /* 0x00000018066fa981 */ /* 0x0040a8000c1e1100 */
        /* <DEDUP_REMOVED lines=175> */
[----:B------:R-:W-:Y:S02]  /*28c10*/  LOP3.LUT R2, R2, 0x58, RZ, 0xfc, !PT ;  /* 0x0000005802027812 */ /* 0x000fe400078efcff */
[----:B------:R-:W-:Y:S02]  /*28c20*/  PRMT R18, RZ, 0x7610, R18 ;  /* 0x00007610ff127816 */ /* 0x000fe40000000012 */
[----:B------:R-:W-:-:S02]  /*28c30*/  ISETP.GE.AND P2, PT, R2, UR4, PT ;  /* 0x0000000402007c0c */ /* 0x000fc4000bf46270 */
[----:B------:R-:W3:Y:S01]  /*28c40*/  LDL R2, [R1+0xd8] ;  /* 0x0000d80001027983 */ /* 0x000ee20000100800 */
[----:B------:R-:W0:Y:S03]  /*28c50*/  S2R R79, SR_TID.X ;  /* 0x00000000004f7919 */ /* 0x000e260000002100 */
[----:B--2---:R1:W2:Y:S02]  /*28c60*/  @!P5 LDG.E.U8 R34, desc[UR24][R6.64] ;  /* 0x000000180622d981 */ /* 0x0042a4000c1e1100 */
[----:B-1----:R-:W-:Y:S02]  /*28c70*/  @!P4 IMAD.MOV.U32 R6, RZ, RZ, R8 ;  /* 0x000000ffff06c224 */ /* 0x002fe400078e0008 */
[----:B------:R-:W-:Y:S01]  /*28c80*/  @!P4 IMAD.MOV.U32 R7, RZ, RZ, R36 ;  /* 0x000000ffff07c224 */ /* 0x000fe200078e0024 */
[----:B------:R-:W-:Y:S01]  /*28c90*/  PRMT R92, RZ, 0x7610, R92 ;  /* 0x00007610ff5c7816 */ /* 0x000fe2000000005c */
[----:B------:R-:W2:Y:S04]  /*28ca0*/  LDL R36, [R1+0xec] ;  /* 0x0000ec0001247983 */ /* 0x000ea80000100800 */
[----:B------:R0:W2:Y:S01]  /*28cb0*/  @!P4 LDG.E.U8 R18, desc[UR24][R6.64] ;  /* 0x000000180612c981 */ /* 0x0000a2000c1e1100 */
[----:B------:R-:W-:-:S02]  /*28cc0*/  SHF.R.U32.HI R37, RZ, 0x6, R37 ;  /* 0x00000006ff257819 */ /* 0x000fc40000011625 */
[----:B------:R-:W-:Y:S01]  /*28cd0*/  PRMT R99, RZ, 0x7610, R99 ;  /* 0x00007610ff637816 */ /* 0x000fe20000000063 */
[----:B------:R-:W2:Y:S04]  /*28ce0*/  LDL R8, [R1+0xf0] ;  /* 0x0000f00001087983 */ /* 0x000ea80000100800 */
[----:B------:R-:W2:Y:S01]  /*28cf0*/  LDL R7, [R1+0xd4] ;  /* 0x0000d40001077983 */ /* 0x000ea20000100800 */
[----:B0-----:R-:W-:-:S04]  /*28d00*/  SHF.R.U32.HI R6, RZ, 0x6, R79 ;  /* 0x00000006ff067819 */ /* 0x001fc8000001164f */
[----:B------:R-:W-:-:S04]  /*28d10*/  SGXT.U32 R6, R6, 0x1 ;  /* 0x000000010606781a */ /* 0x000fc80000000000 */
[----:B------:R-:W-:-:S04]  /*28d20*/  LOP3.LUT R6, R6, 0x60, RZ, 0xfc, !PT ;  /* 0x0000006006067812 */ /* 0x000fc800078efcff */
[----:B------:R-:W-:Y:S01]  /*28d30*/  ISETP.GE.AND P4, PT, R6, UR4, PT ;  /* 0x0000000406007c0c */ /* 0x000fe2000bf86270 */
[----:B---3--:R-:W-:-:S05]  /*28d40*/  @!P2 IMAD.MOV.U32 R6, RZ, RZ, R2 ;  /* 0x000000ffff06a224 */ /* 0x008fca00078e0002 */
[----:B--2---:R0:W2:Y:S04]  /*28d50*/  @!P2 LDG.E.U8 R92, desc[UR24][R6.64] ;  /* 0x00000018065ca981 */ /* 0x0040a8000c1e1100 */
[----:B------:R-:W0:Y:S04]  /*28d60*/  LDL R6, [R1+0xdc] ;  /* 0x0000dc0001067983 */ /* 0x000e280000100800 */
[----:B------:R-:W0:Y:S01]  /*28d70*/  LDL R7, [R1+0xe0] ;  /* 0x0000e00001077983 */ /* 0x000e220000100800 */
[----:B------:R-:W-:-:S04]  /*28d80*/  SGXT.U32 R37, R37, 0x1 ;  /* 0x000000012525781a */ /* 0x000fc80000000000 */
[----:B------:R-:W-:-:S04]  /*28d90*/  LOP3.LUT R37, R37, 0x5c, RZ, 0xfc, !PT ;  /* 0x0000005c25257812 */ /* 0x000fc800078efcff */
[----:B------:R-:W-:Y:S02]  /*28da0*/  ISETP.GE.AND P5, PT, R37, UR4, PT ;  /* 0x0000000425007c0c */ /* 0x000fe4000bfa6270 */
[----:B------:R-:W3:Y:S01]  /*28db0*/  LDL R37, [R1+0xe8] ;  /* 0x0000e80001257983 */ /* 0x000ee20000100800 */
[----:B------:R-:W-:Y:S02]  /*28dc0*/  SHF.R.U32.HI R2, RZ, 0x6, R79 ;  /* 0x00000006ff027819 */ /* 0x000fe4000001164f */
[----:B------:R-:W-:Y:S01]  /*28dd0*/  PRMT R33, RZ, 0x7610, R33 ;  /* 0x00007610ff217816 */ /* 0x000fe20000000021 */
[----:B------:R-:W2:Y:S01]  /*28de0*/  LDL R79, [R1+0xf8] ;  /* 0x0000f800014f7983 */ /* 0x000ea20000100800 */
[----:B------:R-:W-:-:S04]  /*28df0*/  SGXT.U32 R2, R2, 0x1 ;  /* 0x000000010202781a */ /* 0x000fc80000000000 */
[----:B------:R-:W-:-:S04]  /*28e00*/  LOP3.LUT R2, R2, 0x62, RZ, 0xfc, !PT ;  /* 0x0000006202027812 */ /* 0x000fc800078efcff */
[----:B------:R-:W-:Y:S02]  /*28e10*/  ISETP.GE.AND P2, PT, R2, UR4, PT ;  /* 0x0000000402007c0c */ /* 0x000fe4000bf46270 */
[----:B------:R-:W1:Y:S01]  /*28e20*/  S2R R2, SR_TID.X ;  /* 0x0000000000027919 */ /* 0x000e620000002100 */
[----:B0-----:R-:W-:-:S04]  /*28e30*/  @!P3 LOP3.LUT R7, R7, R6, RZ, 0x3c, !PT ;  /* 0x000000060707b212 */ /* 0x001fc800078e3cff */
[----:B------:R-:W-:-:S04]  /*28e40*/  @!P3 LOP3.LUT R6, R7, R6, RZ, 0x3c, !PT ;  /* 0x000000060706b212 */ /* 0x000fc800078e3cff */
[----:B------:R-:W-:-:S05]  /*28e50*/  @!P3 LOP3.LUT R7, R7, R6, RZ, 0x3c, !PT ;  /* 0x000000060707b212 */ /* 0x000fca00078e3cff */
[----:B------:R1:W2:Y:S04]  /*28e60*/  @!P3 LDG.E.U8 R99, desc[UR24][R6.64] ;  /* 0x000000180663b981 */ /* 0x0002a8000c1e1100 */
[----:B------:R-:W2:Y:S01]  /*28e70*/  LDL R7, [R1+0xe4] ;  /* 0x0000e40001077983 */ /* 0x000ea20000100800 */
[----:B-1----:R-:W-:-:S04]  /*28e80*/  SHF.R.U32.HI R6, RZ, 0x6, R2 ;  /* 0x00000006ff067819 */ /* 0x002fc80000011602 */
[----:B------:R-:W-:-:S04]  /*28e90*/  SGXT.U32 R6, R6, 0x1 ;  /* 0x000000010606781a */ /* 0x000fc80000000000 */
[----:B------:R-:W-:-:S04]  /*28ea0*/  LOP3.LUT R6, R6, 0x64, RZ, 0xfc, !PT ;  /* 0x0000006406067812 */ /* 0x000fc800078efcff */
[----:B------:R-:W-:Y:S01]  /*28eb0*/  ISETP.GE.AND P3, PT, R6, UR4, PT ;  /* 0x0000000406007c0c */ /* 0x000fe2000bf66270 */
[----:B---3--:R-:W-:Y:S01]  /*28ec0*/  @!P5 IMAD.MOV.U32 R6, RZ, RZ, R37 ;  /* 0x000000ffff06d224 */ /* 0x008fe200078e0025 */
[----:B------:R-:W-:Y:S01]  /*28ed0*/  PRMT R94, RZ, 0x7610, R94 ;  /* 0x00007610ff5e7816 */ /* 0x000fe2000000005e */
[----:B------:R-:W3:Y:S04]  /*28ee0*/  LDL R37, [R1+0x10c] ;  /* 0x00010c0001257983 */ /* 0x000ee80000100800 */
[----:B--2---:R0:W2:Y:S02]  /*28ef0*/  @!P5 LDG.E.U8 R33, desc[UR24][R6.64] ;  /* 0x000000180621d981 */ /* 0x0040a4000c1e1100 */
[----:B0-----:R-:W-:Y:S02]  /*28f00*/  @!P4 IMAD.MOV.U32 R6, RZ, RZ, R8 ;  /* 0x000000ffff06c224 */ /* 0x001fe400078e0008 */
[----:B------:R-:W-:Y:S01]  /*28f10*/  @!P4 IMAD.MOV.U32 R7, RZ, RZ, R36 ;  /* 0x000000ffff07c224 */ /* 0x000fe200078e0024 */
[----:B------:R-:W0:Y:S04]  /*28f20*/  S2R R8, SR_TID.X ;  /* 0x0000000000087919 */ /* 0x000e280000002100 */
[----:B------:R0:W2:Y:S01]  /*28f30*/  @!P4 LDG.E.U8 R94, desc[UR24][R6.64] ;  /* 0x00000018065ec981 */ /* 0x0000a2000c1e1100 */
[----:B------:R-:W-:-:S02]  /*28f40*/  PRMT R98, RZ, 0x7610, R98 ;  /* 0x00007610ff627816 */ /* 0x000fc40000000062 */
[----:B------:R-:W-:Y:S01]  /*28f50*/  SHF.R.U32.HI R2, RZ, 0x6, R2 ;  /* 0x00000006ff027819 */ /* 0x000fe20000011602 */
[----:B------:R-:W2:Y:S04]  /*28f60*/  LDL R36, [R1+0x110] ;  /* 0x0001100001247983 */ /* 0x000ea80000100800 */
[----:B------:R-:W2:Y:S01]  /*28f70*/  LDL R7, [R1+0xf4] ;  /* 0x0000f40001077983 */ /* 0x000ea20000100800 */
[----:B0-----:R-:W-:-:S04]  /*28f80*/  SHF.R.U32.HI R6, RZ, 0x6, R8 ;  /* 0x00000006ff067819 */ /* 0x001fc80000011608 */
[----:B------:R-:W-:-:S04]  /*28f90*/  SGXT.U32 R6, R6, 0x1 ;  /* 0x000000010606781a */ /* 0x000fc80000000000 */
[----:B------:R-:W-:-:S04]  /*28fa0*/  LOP3.LUT R6, R6, 0x68, RZ, 0xfc, !PT ;  /* 0x0000006806067812 */ /* 0x000fc800078efcff */
[----:B------:R-:W-:Y:S01]  /*28fb0*/  ISETP.GE.AND P4, PT, R6, UR4, PT ;  /* 0x0000000406007c0c */ /* 0x000fe2000bf86270 */
[----:B------:R-:W-:Y:S01]  /*28fc0*/  @!P2 IMAD.MOV.U32 R6, RZ, RZ, R79 ;  /* 0x000000ffff06a224 */ /* 0x000fe200078e004f */
[----:B------:R-:W-:Y:S01]  /*28fd0*/  SGXT.U32 R2, R2, 0x1 ;  /* 0x000000010202781a */ /* 0x000fe20000000000 */
[----:B------:R-:W3:Y:S04]  /*28fe0*/  LDL R79, [R1+0x118] ;  /* 0x00011800014f7983 */ /* 0x000ee80000100800 */
[----:B--2---:R0:W2:Y:S04]  /*28ff0*/  @!P2 LDG.E.U8 R98, desc[UR24][R6.64] ;  /* 0x000000180662a981 */ /* 0x0040a8000c1e1100 */
[----:B------:R-:W0:Y:S04]  /*29000*/  LDL R6, [R1+0xfc] ;  /* 0x0000fc0001067983 */ /* 0x000e280000100800 */
[----:B------:R-:W0:Y:S01]  /*29010*/  LDL R7, [R1+0x100] ;  /* 0x0001000001077983 */ /* 0x000e220000100800 */
[----:B------:R-:W-:-:S02]  /*29020*/  LOP3.LUT R2, R2, 0x66, RZ, 0xfc, !PT ;  /* 0x0000006602027812 */ /* 0x000fc400078efcff */
[----:B------:R-:W-:Y:S02]  /*29030*/  PRMT R32, RZ, 0x7610, R32 ;  /* 0x00007610ff207816 */ /* 0x000fe40000000020 */
[----:B------:R-:W-:Y:S02]  /*29040*/  ISETP.GE.AND P5, PT, R2, UR4, PT ;  /* 0x0000000402007c0c */ /* 0x000fe4000bfa6270 */
[----:B------:R-:W2:Y:S01]  /*29050*/  LDL R2, [R1+0x108] ;  /* 0x0001080001027983 */ /* 0x000ea20000100800 */
[----:B------:R-:W-:-:S04]  /*29060*/  SHF.R.U32.HI R8, RZ, 0x6, R8 ;  /* 0x00000006ff087819 */ /* 0x000fc80000011608 */
[----:B------:R-:W-:-:S04]  /*29070*/  SGXT.U32 R8, R8, 0x1 ;  /* 0x000000010808781a */ /* 0x000fc80000000000 */
[----:B------:R-:W-:-:S04]  /*29080*/  LOP3.LUT R8, R8, 0x6a, RZ, 0xfc, !PT ;  /* 0x0000006a08087812 */ /* 0x000fc800078efcff */
[----:B------:R-:W-:Y:S02]  /*29090*/  ISETP.GE.AND P2, PT, R8, UR4, PT ;  /* 0x0000000408007c0c */ /* 0x000fe4000bf46270 */
[----:B------:R-:W1:Y:S01]  /*290a0*/  S2R R8, SR_TID.X ;  /* 0x0000000000087919 */ /* 0x000e620000002100 */
[----:B0-----:R-:W-:-:S04]  /*290b0*/  @!P3 LOP3.LUT R7, R7, R6, RZ, 0x3c, !PT ;  /* 0x000000060707b212 */ /* 0x001fc800078e3cff */
[----:B------:R-:W-:-:S04]  /*290c0*/  @!P3 LOP3.LUT R6, R7, R6, RZ, 0x3c, !PT ;  /* 0x000000060706b212 */ /* 0x000fc800078e3cff */
[----:B------:R-:W-:-:S05]  /*290d0*/  @!P3 LOP3.LUT R7, R7, R6, RZ, 0x3c, !PT ;  /* 0x000000060707b212 */ /* 0x000fca00078e3cff */
[----:B------:R1:W3:Y:S04]  /*290e0*/  @!P3 LDG.E.U8 R32, desc[UR24][R6.64] ;  /* 0x000000180620b981 */ /* 0x0002e8000c1e1100 */
[----:B------:R-:W3:Y:S01]  /*290f0*/  LDL R7, [R1+0x104] ;  /* 0x0001040001077983 */ /* 0x000ee20000100800 */
[----:B-1----:R-:W-:-:S04]  /*29100*/  SHF.R.U32.HI R6, RZ, 0x6, R8 ;  /* 0x00000006ff067819 */ /* 0x002fc80000011608 */
[----:B------:R-:W-:-:S04]  /*29110*/  SGXT.U32 R6, R6, 0x1 ;  /* 0x000000010606781a */ /* 0x000fc80000000000 */
[----:B------:R-:W-:Y:S02]  /*29120*/  LOP3.LUT R6, R6, 0x6c, RZ, 0xfc, !PT ;  /* 0x0000006c06067812 */ /* 0x000fe400078efcff */
[----:B------:R-:W-:Y:S02]  /*29130*/  PRMT R16, RZ, 0x7610, R16 ;  /* 0x00007610ff107816 */ /* 0x000fe40000000010 */
[----:B------:R-:W-:Y:S01]  /*29140*/  ISETP.GE.AND P3, PT, R6, UR4, PT ;  /* 0x0000000406007c0c */ /* 0x000fe2000bf66270 */
[----:B--2---:R-:W-:Y:S01]  /*29150*/  @!P5 IMAD.MOV.U32 R6, RZ, RZ, R2 ;  /* 0x000000ffff06d224 */ /* 0x004fe200078e0002 */
[----:B------:R-:W-:-:S04]  /*29160*/  PRMT R96, RZ, 0x7610, R96 ;  /* 0x00007610ff607816 */ /* 0x000fc80000000060 */
[----:B---3--:R0:W2:Y:S02]  /*29170*/  @!P5 LDG.E.U8 R16, desc[UR24][R6.64] ;  /* 0x000000180610d981 */ /* 0x0080a4000c1e1100 */
[----:B0-----:R-:W-:Y:S02]  /*29180*/  @!P4 IMAD.MOV.U32 R6, RZ, RZ, R36 ;  /* 0x000000ffff06c224 */ /* 0x001fe400078e0024 */
[----:B------:R-:W-:Y:S01]  /*29190*/  @!P4 IMAD.MOV.U32 R7, RZ, RZ, R37 ;  /* 0x000000ffff07c224 */ /* 0x000fe200078e0025 */
[----:B------:R-:W-:Y:S01]  /*291a0*/  PRMT R95, RZ, 0x7610, R95 ;  /* 0x00007610ff5f7816 */ /* 0x000fe2000000005f */
[----:B------:R-:W3:Y:S04]  /*291b0*/  LDL R37, [R1+0x12c] ;  /* 0x00012c0001257983 */ /* 0x000ee80000100800 */
[----:B------:R0:W2:Y:S01]  /*291c0*/  @!P4 LDG.E.U8 R96, desc[UR24][R6.64] ;  /* 0x000000180660c981 */ /* 0x0000a2000c1e1100 */
[----:B------:R-:W-:-:S02]  /*291d0*/  PRMT R31, RZ, 0x7610, R31 ;  /* 0x00007610ff1f7816 */ /* 0x000fc4000000001f */
[----:B------:R-:W-:Y:S01]  /*291e0*/  SHF.R.U32.HI R2, RZ, 0x6, R8 ;  /* 0x00000006ff027819 */ /* 0x000fe20000011608 */
[----:B------:R-:W2:Y:S04]  /*291f0*/  LDL R36, [R1+0x130] ;  /* 0x0001300001247983 */ /* 0x000ea80000100800 */
[----:B------:R-:W2:Y:S04]  /*29200*/  LDL R8, [R1+0x128] ;  /* 0x0001280001087983 */ /* 0x000ea80000100800 */
[----:B------:R-:W2:Y:S01]  /*29210*/  LDL R7, [R1+0x114] ;  /* 0x0001140001077983 */ /* 0x000ea20000100800 */
[----:B0-----:R-:W-:Y:S01]  /*29220*/  @!P2 IMAD.MOV.U32 R6, RZ, RZ, R79 ;  /* 0x000000ffff06a224 */ /* 0x001fe200078e004f */
[----:B------:R-:W-:-:S02]  /*29230*/  SGXT.U32 R2, R2, 0x1 ;  /* 0x000000010202781a */ /* 0x000fc40000000000 */
[----:B------:R-:W-:Y:S01]  /*29240*/  PRMT R97, RZ, 0x7610, R97 ;  /* 0x00007610ff617816 */ /* 0x000fe20000000061 */
[----:B------:R-:W3:Y:S04]  /*29250*/  LDL R79, [R1+0x138] ;  /* 0x00013800014f7983 */ /* 0x000ee80000100800 */
[----:B--2---:R0:W2:Y:S04]  /*29260*/  @!P2 LDG.E.U8 R95, desc[UR24][R6.64] ;  /* 0x00000018065fa981 */ /* 0x0040a8000c1e1100 */
[----:B------:R-:W0:Y:S04]  /*29270*/  LDL R6, [R1+0x11c] ;  /* 0x00011c0001067983 */ /* 0x000e280000100800 */
[----:B------:R-:W0:Y:S02]  /*29280*/  LDL R7, [R1+0x120] ;  /* 0x0001200001077983 */ /* 0x000e240000100800 */
[----:B0-----:R-:W-:-:S04]  /*29290*/  @!P3 LOP3.LUT R7, R7, R6, RZ, 0x3c, !PT ;  /* 0x000000060707b212 */ /* 0x001fc800078e3cff */
[----:B------:R-:W-:-:S04]  /*292a0*/  @!P3 LOP3.LUT R6, R7, R6, RZ, 0x3c, !PT ;  /* 0x000000060706b212 */ /* 0x000fc800078e3cff */
[----:B------:R-:W-:-:S05]  /*292b0*/  @!P3 LOP3.LUT R7, R7, R6, RZ, 0x3c, !PT ;  /* 0x000000060707b212 */ /* 0x000fca00078e3cff */
[----:B------:R0:W2:Y:S02]  /*292c0*/  @!P3 LDG.E.U8 R31, desc[UR24][R6.64] ;  /* 0x00000018061fb981 */ /* 0x0000a4000c1e1100 */
[----:B0-----:R-:W0:Y:S02]  /*292d0*/  S2R R7, SR_TID.X ;  /* 0x0000000000077919 */ /* 0x001e240000002100 */
[----:B0-----:R-:W-:Y:S02]  /*292e0*/  SHF.R.U32.HI R6, RZ, 0x6, R7 ;  /* 0x00000006ff067819 */ /* 0x001fe40000011607 */
[----:B------:R-:W2:Y:S01]  /*292f0*/  LDL R7, [R1+0x124] ;  /* 0x0001240001077983 */ /* 0x000ea20000100800 */
[----:B------:R-:W-:-:S04]  /*29300*/  LOP3.LUT R2, R2, 0x70, RZ, 0xfc, !PT ;  /* 0x0000007002027812 */ /* 0x000fc800078efcff */
[----:B------:R-:W-:Y:S02]  /*29310*/  ISETP.GE.AND P5, PT, R2, UR4, PT ;  /* 0x0000000402007c0c */ /* 0x000fe4000bfa6270 */
[----:B------:R-:W-:Y:S01]  /*29320*/  SGXT.U32 R6, R6, 0x1 ;  /* 0x000000010606781a */ /* 0x000fe20000000000 */
[----:B------:R-:W0:Y:S03]  /*29330*/  S2R R2, SR_TID.X ;  /* 0x0000000000027919 */ /* 0x000e260000002100 */
[----:B------:R-:W-:-:S04]  /*29340*/  LOP3.LUT R6, R6, 0x76, RZ, 0xfc, !PT ;  /* 0x0000007606067812 */ /* 0x000fc800078efcff */
[----:B------:R-:W-:-:S03]  /*29350*/  ISETP.GE.AND P3, PT, R6, UR4, PT ;  /* 0x0000000406007c0c */ /* 0x000fc6000bf66270 */
[----:B------:R-:W-:Y:S01]  /*29360*/  @!P5 IMAD.MOV.U32 R6, RZ, RZ, R8 ;  /* 0x000000ffff06d224 */ /* 0x000fe200078e0008 */
[----:B------:R-:W-:Y:S01]  /*29370*/  PRMT R93, RZ, 0x7610, R93 ;  /* 0x00007610ff5d7816 */ /* 0x000fe2000000005d */
[----:B------:R-:W3:Y:S01]  /*29380*/  LDL R8, [R1+0x148] ;  /* 0x0001480001087983 */ /* 0x000ee20000100800 */
[----:B0-----:R-:W-:-:S04]  /*29390*/  SHF.R.U32.HI R2, RZ, 0x6, R2 ;  /* 0x00000006ff027819 */ /* 0x001fc80000011602 */
[----:B------:R-:W-:-:S04]  /*293a0*/  SGXT.U32 R2, R2, 0x1 ;  /* 0x000000010202781a */ /* 0x000fc80000000000 */
[----:B------:R-:W-:-:S04]  /*293b0*/  LOP3.LUT R2, R2, 0x72, RZ, 0xfc, !PT ;  /* 0x0000007202027812 */ /* 0x000fc800078efcff */
[----:B------:R-:W-:Y:S01]  /*293c0*/  ISETP.GE.AND P4, PT, R2, UR4, PT ;  /* 0x0000000402007c0c */ /* 0x000fe2000bf86270 */
[----:B--2---:R0:W2:Y:S02]  /*293d0*/  @!P5 LDG.E.U8 R97, desc[UR24][R6.64] ;  /* 0x000000180661d981 */ /* 0x0040a4000c1e1100 */
[----:B0-----:R-:W0:Y:S10]  /*293e0*/  S2R R7, SR_TID.X ;  /* 0x0000000000077919 */ /* 0x001e340000002100 */
[----:B------:R-:W-:Y:S01]  /*293f0*/  @!P4 IMAD.MOV.U32 R6, RZ, RZ, R36 ;  /* 0x000000ffff06c224 */ /* 0x000fe200078e0024 */
[----:B------:R-:W1:Y:S01]  /*29400*/  S2R R2, SR_TID.X ;  /* 0x0000000000027919 */ /* 0x000e620000002100 */
[----:B------:R-:W-:-:S02]  /*29410*/  PRMT R30, RZ, 0x7610, R30 ;  /* 0x00007610ff1e7816 */ /* 0x000fc4000000001e */
[----:B------:R-:W-:Y:S01]  /*29420*/  PRMT R14, RZ, 0x7610, R14 ;  /* 0x00007610ff0e7816 */ /* 0x000fe2000000000e */
[----:B------:R-:W2:Y:S01]  /*29430*/  LDL R36, [R1+0x150] ;  /* 0x0001500001247983 */ /* 0x000ea20000100800 */
[----:B0-----:R-:W-:-:S04]  /*29440*/  SHF.R.U32.HI R7, RZ, 0x6, R7 ;  /* 0x00000006ff077819 */ /* 0x001fc80000011607 */
[----:B------:R-:W-:-:S04]  /*29450*/  SGXT.U32 R7, R7, 0x1 ;  /* 0x000000010707781a */ /* 0x000fc80000000000 */
[----:B------:R-:W-:-:S04]  /*29460*/  LOP3.LUT R7, R7, 0x78, RZ, 0xfc, !PT ;  /* 0x0000007807077812 */ /* 0x000fc800078efcff */
[----:B------:R-:W-:Y:S01]  /*29470*/  ISETP.GE.AND P5, PT, R7, UR4, PT ;  /* 0x0000000407007c0c */ /* 0x000fe2000bfa6270 */
[----:B---3--:R-:W-:Y:S01]  /*29480*/  @!P4 IMAD.MOV.U32 R7, RZ, RZ, R37 ;  /* 0x000000ffff07c224 */ /* 0x008fe200078e0025 */
[----:B-1----:R-:W-:Y:S01]  /*29490*/  SHF.R.U32.HI R2, RZ, 0x6, R2 ;  /* 0x00000006ff027819 */ /* 0x002fe20000011602 */
[----:B------:R-:W3:Y:S04]  /*294a0*/  LDL R37, [R1+0x14c] ;  /* 0x00014c0001257983 */ /* 0x000ee80000100800 */
[----:B------:R0:W2:Y:S02]  /*294b0*/  @!P4 LDG.E.U8 R93, desc[UR24][R6.64] ;  /* 0x00000018065dc981 */ /* 0x0000a4000c1e1100 */
[----:B0-----:R-:W0:Y:S02]  /*294c0*/  S2R R7, SR_TID.X ;  /* 0x0000000000077919 */ /* 0x001e240000002100 */
[----:B0-----:R-:W-:-:S02]  /*294d0*/  SHF.R.U32.HI R6, RZ, 0x6, R7 ;  /* 0x00000006ff067819 */ /* 0x001fc40000011607 */
[----:B------:R-:W2:Y:S01]  /*294e0*/  LDL R7, [R1+0x134] ;  /* 0x0001340001077983 */ /* 0x000ea20000100800 */
[----:B------:R-:W-:-:S04]  /*294f0*/  SGXT.U32 R2, R2, 0x1 ;  /* 0x000000010202781a */ /* 0x000fc80000000000 */
[----:B------:R-:W-:-:S04]  /*29500*/  LOP3.LUT R2, R2, 0x74, RZ, 0xfc, !PT ;  /* 0x0000007402027812 */ /* 0x000fc800078efcff */
[----:B------:R-:W-:Y:S02]  /*29510*/  ISETP.GE.AND P2, PT, R2, UR4, PT ;  /* 0x0000000402007c0c */ /* 0x000fe4000bf46270 */
[----:B------:R-:W-:-:S04]  /*29520*/  SGXT.U32 R6, R6, 0x1 ;  /* 0x000000010606781a */ /* 0x000fc80000000000 */
[----:B------:R-:W-:-:S04]  /*29530*/  LOP3.LUT R6, R6, 0x7a, RZ, 0xfc, !PT ;  /* 0x0000007a06067812 */ /* 0x000fc800078efcff */
[----:B------:R-:W-:-:S03]  /*29540*/  ISETP.GE.AND P4, PT, R6, UR4, PT ;  /* 0x0000000406007c0c */ /* 0x000fc6000bf86270 */
[----:B------:R-:W-:-:S05]  /*29550*/  @!P2 IMAD.MOV.U32 R6, RZ, RZ, R79 ;  /* 0x000000ffff06a224 */ /* 0x000fca00078e004f */
[----:B--2---:R0:W2:Y:S04]  /*29560*/  @!P2 LDG.E.U8 R30, desc[UR24][R6.64] ;  /* 0x00000018061ea981 */ /* 0x0040a8000c1e1100 */
[----:B------:R-:W0:Y:S04]  /*29570*/  LDL R6, [R1+0x13c] ;  /* 0x00013c0001067983 */ /* 0x000e280000100800 */
[----:B------:R-:W0:Y:S01]  /*29580*/  LDL R7, [R1+0x140] ;  /* 0x0001400001077983 */ /* 0x000e220000100800 */
[----:B------:R-:W1:Y:S01]  /*29590*/  S2R R79, SR_TID.X ;  /* 0x00000000004f7919 */ /* 0x000e620000002100 */
[----:B0-----:R-:W-:-:S04]  /*295a0*/  @!P3 LOP3.LUT R7, R7, R6, RZ, 0x3c, !PT ;  /* 0x000000060707b212 */ /* 0x001fc800078e3cff */
[----:B------:R-:W-:-:S04]  /*295b0*/  @!P3 LOP3.LUT R6, R7, R6, RZ, 0x3c, !PT ;  /* 0x000000060706b212 */ /* 0x000fc800078e3cff */
[----:B------:R-:W-:-:S05]  /*295c0*/  @!P3 LOP3.LUT R7, R7, R6, RZ, 0x3c, !PT ;  /* 0x000000060707b212 */ /* 0x000fca00078e3cff */
[----:B------:R0:W2:Y:S04]  /*295d0*/  @!P3 LDG.E.U8 R14, desc[UR24][R6.64] ;  /* 0x00000018060eb981 */ /* 0x0000a8000c1e1100 */
[----:B------:R-:W2:Y:S01]  /*295e0*/  LDL R7, [R1+0x144] ;  /* 0x0001440001077983 */ /* 0x000ea20000100800 */
[----:B-1----:R-:W-:Y:S01]  /*295f0*/  SHF.R.U32.HI R79, RZ, 0x6, R79 ;  /* 0x00000006ff4f7819 */ /* 0x002fe2000001164f */
[----:B0-----:R-:W-:Y:S01]  /*29600*/  @!P5 IMAD.MOV.U32 R6, RZ, RZ, R8 ;  /* 0x000000ffff06d224 */ /* 0x001fe200078e0008 */
[----:B------:R-:W-:Y:S01]  /*29610*/  PRMT R100, RZ, 0x7610, R100 ;  /* 0x00007610ff647816 */ /* 0x000fe20000000064 */
[----:B------:R-:W3:Y:S01]  /*29620*/  LDL R8, [R1+0x960] ;  /* 0x0009600001087983 */ /* 0x000ee20000100800 */
[----:B------:R-:W-:-:S04]  /*29630*/  SGXT.U32 R79, R79, 0x1 ;  /* 0x000000014f4f781a */ /* 0x000fc80000000000 */
[----:B------:R-:W-:Y:S02]  /*29640*/  LOP3.LUT R79, R79, 0x7c, RZ, 0xfc, !PT ;  /* 0x0000007c4f4f7812 */ /* 0x000fe400078efcff */
[----:B------:R-:W-:Y:S02]  /*29650*/  PRMT R91, RZ, 0x7610, R91 ;  /* 0x00007610ff5b7816 */ /* 0x000fe4000000005b */
[----:B------:R-:W-:Y:S02]  /*29660*/  ISETP.GE.AND P2, PT, R79, UR4, PT ;  /* 0x000000044f007c0c */ /* 0x000fe4000bf46270 */
[----:B------:R-:W4:Y:S04]  /*29670*/  LDL R79, [R1+0x158] ;  /* 0x00015800014f7983 */ /* 0x000f280000100800 */
[----:B--2---:R0:W2:Y:S02]  /*29680*/  @!P5 LDG.E.U8 R100, desc[UR24][R6.64] ;  /* 0x000000180664d981 */ /* 0x0040a4000c1e1100 */
[----:B0-----:R-:W-:-:S02]  /*29690*/  @!P4 IMAD.MOV.U32 R6, RZ, RZ, R36 ;  /* 0x000000ffff06c224 */ /* 0x001fc400078e0024 */
[----:B---3--:R-:W-:Y:S01]  /*296a0*/  @!P4 IMAD.MOV.U32 R7, RZ, RZ, R37 ;  /* 0x000000ffff07c224 */ /* 0x008fe200078e0025 */
[----:B------:R-:W-:Y:S01]  /*296b0*/  PRMT R29, RZ, 0x7610, R29 ;  /* 0x00007610ff1d7816 */ /* 0x000fe2000000001d */
[----:B------:R-:W3:Y:S04]  /*296c0*/  LDL R37, [R1+0x964] ;  /* 0x0009640001257983 */ /* 0x000ee80000100800 */
[----:B------:R4:W2:Y:S04]  /*296d0*/  @!P4 LDG.E.U8 R91, desc[UR24][R6.64] ;  /* 0x00000018065bc981 */ /* 0x0008a8000c1e1100 */
[----:B------:R-:W2:Y:S04]  /*296e0*/  LDL R36, [R1+0x968] ;  /* 0x0009680001247983 */ /* 0x000ea80000100800 */
[----:B------:R-:W2:Y:S01]  /*296f0*/  LDL R7, [R1+0x154] ;  /* 0x0001540001077983 */ /* 0x000ea20000100800 */
[----:B----4-:R-:W-:Y:S01]  /*29700*/  @!P2 IMAD.MOV.U32 R6, RZ, RZ, R79 ;  /* 0x000000ffff06a224 */ /* 0x010fe200078e004f */
[----:B------:R-:W-:-:S02]  /*29710*/  UISETP.GE.AND UP2, UPT, UR26, UR4, UPT ;  /* 0x000000041a00728c */ /* 0x000fc4000bf46270 */
[----:B------:R-:W-:Y:S01]  /*29720*/  UISETP.GE.AND UP1, UPT, UR27, UR4, UPT ;  /* 0x000000041b00728c */ /* 0x000fe2000bf26270 */
[----:B------:R-:W-:Y:S01]  /*29730*/  PRMT R27, RZ, 0x7610, R27 ;  /* 0x00007610ff1b7816 */ /* 0x000fe2000000001b */
[----:B------:R-:W4:Y:S02]  /*29740*/  LDL R79, [R1+0x970] ;  /* 0x00097000014f7983 */ /* 0x000f240000100800 */
[----:B------:R-:W-:Y:S02]  /*29750*/  PLOP3.LUT P3, PT, PT, PT, UP2, 0x80, 0x8 ;  /* 0x000000000008781c */ /* 0x000fe40003f6f028 */
[----:B------:R-:W-:Y:S01]  /*29760*/  PLOP3.LUT P5, PT, PT, PT, UP2, 0x80, 0x8 ;  /* 0x000000000008781c */ /* 0x000fe20003faf028 */
[----:B--2---:R0:W2:Y:S04]  /*29770*/  @!P2 LDG.E.U8 R29, desc[UR24][R6.64] ;  /* 0x00000018061da981 */ /* 0x0040a8000c1e1100 */
[----:B------:R-:W2:Y:S01]  /*29780*/  LDL R7, [R1+0x95c] ;  /* 0x00095c0001077983 */ /* 0x000ea20000100800 */
[----:B------:R-:W-:-:S02]  /*29790*/  PLOP3.LUT P4, PT, PT, PT, UP1, 0x80, 0x8 ;  /* 0x000000000008781c */ /* 0x000fc40003f8f018 */
[----:B------:R-:W-:-:S03]  /*297a0*/  PLOP3.LUT P6, PT, PT, PT, UP1, 0x80, 0x8 ;  /* 0x000000000008781c */ /* 0x000fc60003fcf018 */
[----:B0-----:R-:W-:Y:S01]  /*297b0*/  @!P3 IMAD.MOV.U32 R6, RZ, RZ, R8 ;  /* 0x000000ffff06b224 */ /* 0x001fe200078e0008 */
[----:B------:R-:W-:Y:S01]  /*297c0*/  PRMT R25, RZ, 0x7610, R25 ;  /* 0x00007610ff197816 */ /* 0x000fe20000000019 */
[----:B------:R-:W-:Y:S01]  /*297d0*/  UISETP.GE.AND UP2, UPT, UR28, UR4, UPT ;  /* 0x000000041c00728c */ /* 0x000fe2000bf46270 */
[----:B------:R-:W-:Y:S01]  /*297e0*/  PRMT R23, RZ, 0x7610, R23 ;  /* 0x00007610ff177816 */ /* 0x000fe20000000017 */
[----:B------:R-:W3:Y:S04]  /*297f0*/  LDL R8, [R1+0x978] ;  /* 0x0009780001087983 */ /* 0x000ee80000100800 */
[----:B--2---:R0:W2:Y:S02]  /*29800*/  @!P5 LDG.E.U8 R27, desc[UR24][R6.64] ;  /* 0x00000018061bd981 */ /* 0x0040a4000c1e1100 */
[----:B0-----:R-:W-:-:S02]  /*29810*/  @!P4 IMAD.MOV.U32 R6, RZ, RZ, R36 ;  /* 0x000000ffff06c224 */ /* 0x001fc400078e0024 */
[----:B---3--:R-:W-:Y:S01]  /*29820*/  @!P4 IMAD.MOV.U32 R7, RZ, RZ, R37 ;  /* 0x000000ffff07c224 */ /* 0x008fe200078e0025 */
[----:B------:R-:W-:Y:S01]  /*29830*/  PLOP3.LUT P2, PT, PT, PT, UP2, 0x80, 0x8 ;  /* 0x000000000008781c */ /* 0x000fe20003f4f028 */
[----:B------:R-:W3:Y:S04]  /*29840*/  LDL R37, [R1+0x97c] ;  /* 0x00097c0001257983 */ /* 0x000ee80000100800 */
[----:B------:R4:W2:Y:S01]  /*29850*/  @!P6 LDG.E.U8 R25, desc[UR24][R6.64] ;  /* 0x000000180619e981 */ /* 0x0008a2000c1e1100 */
[----:B------:R-:W-:-:S03]  /*29860*/  PLOP3.LUT P5, PT, PT, PT, UP2, 0x80, 0x8 ;  /* 0x000000000008781c */ /* 0x000fc60003faf028 */
[----:B------:R-:W2:Y:S04]  /*29870*/  LDL R36, [R1+0x980] ;  /* 0x0009800001247983 */ /* 0x000ea80000100800 */
[----:B------:R-:W2:Y:S01]  /*29880*/  LDL R7, [R1+0x96c] ;  /* 0x00096c0001077983 */ /* 0x000ea20000100800 */
[----:B----4-:R-:W-:Y:S01]  /*29890*/  @!P2 IMAD.MOV.U32 R6, RZ, RZ, R79 ;  /* 0x000000ffff06a224 */ /* 0x010fe200078e004f */
[----:B------:R-:W-:Y:S02]  /*298a0*/  UISETP.GE.AND UP1, UPT, UR29, UR4, UPT ;  /* 0x000000041d00728c */ /* 0x000fe4000bf26270 */
[----:B------:R-:W-:Y:S01]  /*298b0*/  UISETP.GE.AND UP2, UPT, UR30, UR4, UPT ;  /* 0x000000041e00728c */ /* 0x000fe2000bf46270 */
[----:B------:R-:W-:Y:S01]  /*298c0*/  PRMT R21, RZ, 0x7610, R21 ;  /* 0x00007610ff157816 */ /* 0x000fe20000000015 */
[----:B------:R-:W4:Y:S02]  /*298d0*/  LDL R79, [R1+0x988] ;  /* 0x00098800014f7983 */ /* 0x000f240000100800 */
[----:B------:R-:W-:-:S02]  /*298e0*/  PLOP3.LUT P3, PT, PT, PT, UP1, 0x80, 0x8 ;  /* 0x000000000008781c */ /* 0x000fc40003f6f018 */
[----:B------:R-:W-:Y:S01]  /*298f0*/  PLOP3.LUT P4, PT, PT, PT, UP1, 0x80, 0x8 ;  /* 0x000000000008781c */ /* 0x000fe20003f8f018 */
[----:B--2---:R0:W2:Y:S04]  /*29900*/  @!P5 LDG.E.U8 R23, desc[UR24][R6.64] ;  /* 0x000000180617d981 */ /* 0x0040a8000c1e1100 */
[----:B------:R-:W2:Y:S01]  /*29910*/  LDL R7, [R1+0x974] ;  /* 0x0009740001077983 */ /* 0x000ea20000100800 */
[----:B------:R-:W-:Y:S02]  /*29920*/  PLOP3.LUT P6, PT, PT, PT, UP2, 0x80, 0x8 ;  /* 0x000000000008781c */ /* 0x000fe40003fcf028 */
[----:B------:R-:W-:-:S03]  /*29930*/  PLOP3.LUT P2, PT, PT, PT, UP2, 0x80, 0x8 ;  /* 0x000000000008781c */ /* 0x000fc60003f4f028 */
[----:B0-----:R-:W-:Y:S01]  /*29940*/  @!P3 IMAD.MOV.U32 R6, RZ, RZ, R8 ;  /* 0x000000ffff06b224 */ /* 0x001fe200078e0008 */
[----:B------:R-:W-:Y:S01]  /*29950*/  PRMT R19, RZ, 0x7610, R19 ;  /* 0x00007610ff137816 */ /* 0x000fe20000000013 */
[----:B------:R-:W-:-:S03]  /*29960*/  UISETP.GE.AND UP1, UPT, UR31, UR4, UPT ;  /* 0x000000041f00728c */ /* 0x000fc6000bf26270 */
[----:B--2---:R0:W2:Y:S03]  /*29970*/  @!P4 LDG.E.U8 R21, desc[UR24][R6.64] ;  /* 0x000000180615c981 */ /* 0x0040a6000c1e1100 */
[----:B0-----:R-:W-:Y:S02]  /*29980*/  @!P6 IMAD.MOV.U32 R6, RZ, RZ, R36 ;  /* 0x000000ffff06e224 */ /* 0x001fe400078e0024 */
[----:B---3--:R-:W-:Y:S01]  /*29990*/  @!P6 IMAD.MOV.U32 R7, RZ, RZ, R37 ;  /* 0x000000ffff07e224 */ /* 0x008fe200078e0025 */
[----:B------:R-:W-:Y:S01]  /*299a0*/  PLOP3.LUT P5, PT, PT, PT, UP1, 0x80, 0x8 ;  /* 0x000000000008781c */ /* 0x000fe20003faf018 */
[----:B------:R-:W3:Y:S04]  /*299b0*/  LDL R37, [R1+0x994] ;  /* 0x0009940001257983 */ /* 0x000ee80000100800 */
[----:B------:R4:W2:Y:S01]  /*299c0*/  @!P2 LDG.E.U8 R19, desc[UR24][R6.64] ;  /* 0x000000180613a981 */ /* 0x0008a2000c1e1100 */
[----:B------:R-:W-:-:S02]  /*299d0*/  PLOP3.LUT P4, PT, PT, PT, UP1, 0x80, 0x8 ;  /* 0x000000000008781c */ /* 0x000fc40003f8f018 */
[----:B------:R-:W-:Y:S01]  /*299e0*/  PRMT R17, RZ, 0x7610, R17 ;  /* 0x00007610ff117816 */ /* 0x000fe20000000011 */
[----:B------:R-:W2:Y:S04]  /*299f0*/  LDL R36, [R1+0x998] ;  /* 0x0009980001247983 */ /* 0x000ea80000100800 */
[----:B------:R-:W2:Y:S01]  /*29a00*/  LDL R7, [R1+0x984] ;  /* 0x0009840001077983 */ /* 0x000ea20000100800 */
[----:B----4-:R-:W-:Y:S01]  /*29a10*/  @!P5 IMAD.MOV.U32 R6, RZ, RZ, R79 ;  /* 0x000000ffff06d224 */ /* 0x010fe200078e004f */
[----:B------:R-:W0:Y:S01]  /*29a20*/  S2R R8, SR_TID.X ;  /* 0x0000000000087919 */ /* 0x000e220000002100 */
[----:B------:R-:W-:Y:S02]  /*29a30*/  UISETP.GE.AND UP2, UPT, UR32, UR4, UPT ;  /* 0x000000042000728c */ /* 0x000fe4000bf46270 */
[----:B------:R-:W-:Y:S01]  /*29a40*/  UISETP.GE.AND UP1, UPT, UR11, UR4, UPT ;  /* 0x000000040b00728c */ /* 0x000fe2000bf26270 */
[----:B------:R-:W-:Y:S01]  /*29a50*/  PRMT R15, RZ, 0x7610, R15 ;  /* 0x00007610ff0f7816 */ /* 0x000fe2000000000f */
[----:B------:R-:W4:Y:S02]  /*29a60*/  LDL R79, [R1+0x160] ;  /* 0x00016000014f7983 */ /* 0x000f240000100800 */
[----:B------:R-:W-:-:S02]  /*29a70*/  PLOP3.LUT P3, PT, PT, PT, UP2, 0x80, 0x8 ;  /* 0x000000000008781c */ /* 0x000fc40003f6f028 */
[----:B--2---:R1:W2:Y:S04]  /*29a80*/  @!P4 LDG.E.U8 R17, desc[UR24][R6.64] ;  /* 0x000000180611c981 */ /* 0x0042a8000c1e1100 */
[----:B------:R-:W1:Y:S04]  /*29a90*/  LDL R6, [R1+0x98c] ;  /* 0x00098c0001067983 */ /* 0x000e680000100800 */
[----:B------:R-:W1:Y:S01]  /*29aa0*/  LDL R7, [R1+0x990] ;  /* 0x0009900001077983 */ /* 0x000e620000100800 */
[----:B0-----:R-:W-:Y:S02]  /*29ab0*/  SHF.R.U32.HI R8, RZ, 0x6, R8 ;  /* 0x00000006ff087819 */ /* 0x001fe40000011608 */
[----:B------:R-:W-:-:S02]  /*29ac0*/  PLOP3.LUT P2, PT, PT, PT, UP2, 0x80, 0x8 ;  /* 0x000000000008781c */ /* 0x000fc40003f4f028 */
[----:B------:R-:W-:Y:S02]  /*29ad0*/  PLOP3.LUT P6, PT, PT, PT, UP1, 0x80, 0x8 ;  /* 0x000000000008781c */ /* 0x000fe40003fcf018 */
[----:B------:R-:W-:Y:S02]  /*29ae0*/  SGXT.U32 R8, R8, 0x1 ;  /* 0x000000010808781a */ /* 0x000fe40000000000 */
[----:B------:R-:W-:Y:S02]  /*29af0*/  PLOP3.LUT P5, PT, PT, PT, UP1, 0x80, 0x8 ;  /* 0x000000000008781c */ /* 0x000fe40003faf018 */
[----:B------:R-:W-:Y:S02]  /*29b00*/  ISETP.GE.AND P4, PT, R8, UR4, PT ;  /* 0x0000000408007c0c */ /* 0x000fe4000bf86270 */
[----:B------:R-:W-:Y:S02]  /*29b10*/  PRMT R13, RZ, 0x7610, R13 ;  /* 0x00007610ff0d7816 */ /* 0x000fe4000000000d */
[----:B------:R-:W-:Y:S01]  /*29b20*/  PRMT R38, RZ, 0x7610, R38 ;  /* 0x00007610ff267816 */ /* 0x000fe20000000026 */
[----:B------:R-:W0:Y:S01]  /*29b30*/  S2R R2, SR_TID.X ;  /* 0x0000000000027919 */ /* 0x000e220000002100 */
[----:B-1----:R-:W-:-:S04]  /*29b40*/  @!P3 LOP3.LUT R7, R7, R6, RZ, 0x3c, !PT ;  /* 0x000000060707b212 */ /* 0x002fc800078e3cff */
[----:B------:R-:W-:-:S04]  /*29b50*/  @!P3 LOP3.LUT R6, R7, R6, RZ, 0x3c, !PT ;  /* 0x000000060706b212 */ /* 0x000fc800078e3cff */
[----:B------:R-:W-:-:S05]  /*29b60*/  @!P3 LOP3.LUT R7, R7, R6, RZ, 0x3c, !PT ;  /* 0x000000060707b212 */ /* 0x000fca00078e3cff */
[----:B------:R1:W2:Y:S02]  /*29b70*/  @!P2 LDG.E.U8 R15, desc[UR24][R6.64] ;  /* 0x00000018060fa981 */ /* 0x0002a4000c1e1100 */
[----:B-1----:R-:W-:Y:S02]  /*29b80*/  @!P6 IMAD.MOV.U32 R6, RZ, RZ, R36 ;  /* 0x000000ffff06e224 */ /* 0x002fe400078e0024 */
[----:B---3--:R-:W-:Y:S01]  /*29b90*/  @!P6 IMAD.MOV.U32 R7, RZ, RZ, R37 ;  /* 0x000000ffff07e224 */ /* 0x008fe200078e0025 */
[----:B0-----:R-:W-:Y:S01]  /*29ba0*/  LOP3.LUT R2, R2, 0x7f, RZ, 0xc0, !PT ;  /* 0x0000007f02027812 */ /* 0x001fe200078ec0ff */
[----:B------:R-:W3:Y:S04]  /*29bb0*/  LDL R37, [R1+0x27c] ;  /* 0x00027c0001257983 */ /* 0x000ee80000100800 */
[----:B------:R0:W2:Y:S01]  /*29bc0*/  @!P5 LDG.E.U8 R13, desc[UR24][R6.64] ;  /* 0x00000018060dd981 */ /* 0x0000a2000c1e1100 */
[----:B------:R-:W-:-:S02]  /*29bd0*/  PRMT R12, RZ, 0x7610, R12 ;  /* 0x00007610ff0c7816 */ /* 0x000fc4000000000c */
[----:B------:R-:W-:Y:S01]  /*29be0*/  PRMT R11, RZ, 0x7610, R11 ;  /* 0x00007610ff0b7816 */ /* 0x000fe2000000000b */
[----:B------:R-:W3:Y:S01]  /*29bf0*/  LDL R36, [R1+0x280] ;  /* 0x0002800001247983 */ /* 0x000ee20000100800 */
[----:B0-----:R-:W-:Y:S02]  /*29c00*/  @!P4 IMAD.MOV.U32 R6, RZ, RZ, R142 ;  /* 0x000000ffff06c224 */ /* 0x001fe400078e008e */
[----:B------:R-:W-:-:S05]  /*29c10*/  @!P4 IMAD.MOV.U32 R7, RZ, RZ, R141 ;  /* 0x000000ffff07c224 */ /* 0x000fca00078e008d */
[----:B------:R4:W2:Y:S01]  /*29c20*/  @!P4 LDG.E.U8 R38, desc[UR24][R6.64] ;  /* 0x000000180626c981 */ /* 0x0008a2000c1e1100 */
[----:B------:R-:W-:Y:S06]  /*29c30*/  BAR.SYNC.DEFER_BLOCKING 0x0 ;  /* 0x0000000000007b1d */ /* 0x000fec0000010000 */
[----:B------:R-:W2:Y:S01]  /*29c40*/  LDL R7, [R1+0x15c] ;  /* 0x00015c0001077983 */ /* 0x000ea20000100800 */
[----:B------:R-:W-:-:S13]  /*29c50*/  ISETP.GE.AND P3, PT, R2, UR4, PT ;  /* 0x0000000402007c0c */ /* 0x000fda000bf66270 */
[----:B----4-:R-:W-:Y:S01]  /*29c60*/  @!P3 IMAD.MOV.U32 R6, RZ, RZ, R79 ;  /* 0x000000ffff06b224 */ /* 0x010fe200078e004f */
[----:B------:R-:W-:Y:S01]  /*29c70*/  PRMT R10, RZ, 0x7610, R10 ;  /* 0x00007610ff0a7816 */ /* 0x000fe2000000000a */
[----:B------:R-:W4:Y:S04]  /*29c80*/  LDL R79, [R1+0x618] ;  /* 0x00061800014f7983 */ /* 0x000f280000100800 */
[----:B--2---:R0:W2:Y:S04]  /*29c90*/  @!P3 LDG.E.U8 R12, desc[UR24][R6.64] ;  /* 0x00000018060cb981 */ /* 0x0040a8000c1e1100 */
[----:B------:R-:W0:Y:S04]  /*29ca0*/  LDL R6, [R1+0x19c] ;  /* 0x00019c0001067983 */ /* 0x000e280000100800 */
[----:B------:R-:W0:Y:S02]  /*29cb0*/  LDL R7, [R1+0x1a0] ;  /* 0x0001a00001077983 */ /* 0x000e240000100800 */
[----:B0-----:R-:W-:-:S04]  /*29cc0*/  @!P3 LOP3.LUT R7, R7, R6, RZ, 0x3c, !PT ;  /* 0x000000060707b212 */ /* 0x001fc800078e3cff */
[----:B------:R-:W-:-:S04]  /*29cd0*/  @!P3 LOP3.LUT R6, R7, R6, RZ, 0x3c, !PT ;  /* 0x000000060706b212 */ /* 0x000fc800078e3cff */
[----:B------:R-:W-:-:S05]  /*29ce0*/  @!P3 LOP3.LUT R7, R7, R6, RZ, 0x3c, !PT ;  /* 0x000000060707b212 */ /* 0x000fca00078e3cff */
[----:B------:R0:W2:Y:S04]  /*29cf0*/  @!P3 LDG.E.U8 R11, desc[UR24][R6.64] ;  /* 0x00000018060bb981 */ /* 0x0000a8000c1e1100 */
[----:B------:R-:W0:Y:S04]  /*29d00*/  LDL R6, [R1+0x1dc] ;  /* 0x0001dc0001067983 */ /* 0x000e280000100800 */
[----:B------:R-:W0:Y:S01]  /*29d10*/  LDL R7, [R1+0x1e0] ;  /* 0x0001e00001077983 */ /* 0x000e220000100800 */
[----:B------:R-:W-:-:S06]  /*29d20*/  PRMT R8, RZ, 0x7610, R8 ;  /* 0x00007610ff087816 */ /* 0x000fcc0000000008 */
[----:B---3--:R1:W3:Y:S04]  /*29d30*/  @!P3 LDG.E.U8 R8, desc[UR24][R36.64] ;  /* 0x000000182408b981 */ /* 0x0082e8000c1e1100 */
[----:B------:R-:W1:Y:S04]  /*29d40*/  LDL R36, [R1+0x5ec] ;  /* 0x0005ec0001247983 */ /* 0x000e680000100800 */
[----:B------:R-:W1:Y:S01]  /*29d50*/  LDL R37, [R1+0x5f0] ;  /* 0x0005f00001257983 */ /* 0x000e620000100800 */
[----:B0-----:R-:W-:-:S04]  /*29d60*/  @!P3 LOP3.LUT R7, R7, R6, RZ, 0x3c, !PT ;  /* 0x000000060707b212 */ /* 0x001fc800078e3cff */
[----:B------:R-:W-:-:S04]  /*29d70*/  @!P3 LOP3.LUT R6, R7, R6, RZ, 0x3c, !PT ;  /* 0x000000060706b212 */ /* 0x000fc800078e3cff */
[----:B------:R-:W-:-:S05]  /*29d80*/  @!P3 LOP3.LUT R7, R7, R6, RZ, 0x3c, !PT ;  /* 0x000000060707b212 */ /* 0x000fca00078e3cff */
[----:B------:R0:W2:Y:S04]  /*29d90*/  @!P3 LDG.E.U8 R10, desc[UR24][R6.64] ;  /* 0x00000018060ab981 */ /* 0x0000a8000c1e1100 */
[----:B------:R-:W0:Y:S04]  /*29da0*/  LDL R6, [R1+0x23c] ;  /* 0x00023c0001067983 */ /* 0x000e280000100800 */
[----:B------:R-:W0:Y:S01]  /*29db0*/  LDL R7, [R1+0x240] ;  /* 0x0002400001077983 */ /* 0x000e220000100800 */
[----:B------:R-:W-:Y:S02]  /*29dc0*/  PRMT R9, RZ, 0x7610, R9 ;  /* 0x00007610ff097816 */ /* 0x000fe40000000009 */
[----:B-1----:R-:W-:-:S04]  /*29dd0*/  @!P3 LOP3.LUT R37, R37, R36, RZ, 0x3c, !PT ;  /* 0x000000242525b212 */ /* 0x002fc800078e3cff */
[----:B------:R-:W-:-:S04]  /*29de0*/  @!P3 LOP3.LUT R36, R37, R36, RZ, 0x3c, !PT ;  /* 0x000000242524b212 */ /* 0x000fc800078e3cff */
[----:B------:R-:W-:Y:S02]  /*29df0*/  @!P3 LOP3.LUT R37, R37, R36, RZ, 0x3c, !PT ;  /* 0x000000242525b212 */ /* 0x000fe400078e3cff */
[----:B0-----:R-:W-:-:S04]  /*29e00*/  @!P3 LOP3.LUT R7, R7, R6, RZ, 0x3c, !PT ;  /* 0x000000060707b212 */ /* 0x001fc800078e3cff */
[----:B------:R-:W-:-:S04]  /*29e10*/  @!P3 LOP3.LUT R6, R7, R6, RZ, 0x3c, !PT ;  /* 0x000000060706b212 */ /* 0x000fc800078e3cff */
[----:B------:R-:W-:-:S05]  /*29e20*/  @!P3 LOP3.LUT R7, R7, R6, RZ, 0x3c, !PT ;  /* 0x000000060707b212 */ /* 0x000fca00078e3cff */
[----:B------:R0:W2:Y:S02]  /*29e30*/  @!P3 LDG.E.U8 R9, desc[UR24][R6.64] ;  /* 0x000000180609b981 */ /* 0x0000a4000c1e1100 */
[----:B0-----:R-:W-:-:S06]  /*29e40*/  PRMT R7, RZ, 0x7610, R7 ;  /* 0x00007610ff077816 */ /* 0x001fcc0000000007 */
[----:B------:R4:W2:Y:S04]  /*29e50*/  @!P3 LDG.E.U8 R7, desc[UR24][R36.64] ;  /* 0x000000182407b981 */ /* 0x0008a8000c1e1100 */
[----:B------:R-:W2:Y:S01]  /*29e60*/  LDL R37, [R1+0x614] ;  /* 0x0006140001257983 */ /* 0x000ea20000100800 */
[----:B------:R-:W-:Y:S01]  /*29e70*/  PRMT R6, RZ, 0x7610, R6 ;  /* 0x00007610ff067816 */ /* 0x000fe20000000006 */
        /* <DEDUP_REMOVED lines=12> */
[----:B------:R-:W-:Y:S02]  /*29f40*/  PRMT R135, RZ, 0x7610, R135 ;  /* 0x00007610ff877816 */ /* 0x000fe40000000087 */
        /* <DEDUP_REMOVED lines=348> */
[----:B------:R-:W-:Y:S02]  /*2b510*/  PRMT R41, RZ, 0x7610, R41 ;  /* 0x00007610ff297816 */ /* 0x000fe40000000029 */
[----:B------:R-:W-:Y:S02]  /*2b520*/  PRMT R40, RZ, 0x7610, R40 ;  /* 0x00007610ff287816 */ /* 0x000fe40000000028 */
[----:B------:R-:W-:Y:S01]  /*2b530*/  PRMT R39, RZ, 0x7610, R39 ;  /* 0x00007610ff277816 */ /* 0x000fe20000000027 */
[----:B------:R0:W-:Y:S04]  /*2b540*/  STS.U8 [R2+UR10+0x12200], R78 ;  /* 0x0122004e02007988 */ /* 0x0001e8000800000a */
[----:B------:R-:W4:Y:S04]  /*2b550*/  LDL R79, [R1+0x1b0] ;  /* 0x0001b000014f7983 */ /* 0x000f280000100800 */
[----:B0-----:R-:W4:Y:S04]  /*2b560*/  LDL R78, [R1+0x1ac] ;  /* 0x0001ac00014e7983 */ /* 0x001f280000100800 */
        /* <DEDUP_REMOVED lines=21> */
[----:B----4-:R-:W-:-:S03]  /*2b6c0*/  @!P3 LOP3.LUT R79, R79, R78, RZ, 0x3c, !PT ;  /* 0x0000004e4f4fb212 */ /* 0x010fc600078e3cff */
[----:B------:R1:W-:Y:S01]  /*2b6d0*/  STS.U8 [R2+UR10+0x12000], R38 ;  /* 0x0120002602007988 */ /* 0x0003e2000800000a */
[C---:B------:R-:W-:Y:S02]  /*2b6e0*/  @!P3 LOP3.LUT R78, R79.reuse, R78, RZ, 0x3c, !PT ;  /* 0x0000004e4f4eb212 */ /* 0x040fe400078e3cff */
[----:B-1----:R-:W-:Y:S02]  /*2b6f0*/  PRMT R38, RZ, 0x7610, R38 ;  /* 0x00007610ff267816 */ /* 0x002fe40000000026 */
[----:B------:R-:W-:Y:S02]  /*2b700*/  @!P3 LOP3.LUT R79, R79, R78, RZ, 0x3c, !PT ;  /* 0x0000004e4f4fb212 */ /* 0x000fe400078e3cff */
[----:B0-----:R-:W-:-:S04]  /*2b710*/  @!P3 LOP3.LUT R37, R37, R36, RZ, 0x3c, !PT ;  /* 0x000000242525b212 */ /* 0x001fc800078e3cff */
[----:B------:R-:W-:-:S04]  /*2b720*/  @!P3 LOP3.LUT R36, R37, R36, RZ, 0x3c, !PT ;  /* 0x000000242524b212 */ /* 0x000fc800078e3cff */
[----:B------:R-:W-:-:S05]  /*2b730*/  @!P3 LOP3.LUT R37, R37, R36, RZ, 0x3c, !PT ;  /* 0x000000242525b212 */ /* 0x000fca00078e3cff */
[----:B------:R0:W4:Y:S02]  /*2b740*/  @!P3 LDG.E.U8 R38, desc[UR24][R36.64] ;  /* 0x000000182426b981 */ /* 0x000124000c1e1100 */
[----:B0-----:R-:W-:-:S06]  /*2b750*/  PRMT R37, RZ, 0x7610, R37 ;  /* 0x00007610ff257816 */ /* 0x001fcc0000000025 */
        /* <DEDUP_REMOVED lines=9> */
[----:B------:R-:W0:Y:S04]  /*2b7f0*/  LDL R79, [R1+0x250] ;  /* 0x00025000014f7983 */ /* 0x000e280000100800 */
[----:B------:R1:W-:Y:S02]  /*2b800*/  STS.U8 [R2+UR10+0x12600], R74 ;  /* 0x0126004a02007988 */ /* 0x0003e4000800000a */
[----:B-1----:R-:W-:-:S02]  /*2b810*/  PRMT R74, RZ, 0x7610, R74 ;  /* 0x00007610ff4a7816 */ /* 0x002fc4000000004a */
[----:B------:R1:W-:Y:S04]  /*2b820*/  STS.U8 [R2+UR10+0x12400], R83 ;  /* 0x0124005302007988 */ /* 0x0003e8000800000a */
[----:B------:R3:W-:Y:S04]  /*2b830*/  STS.U8 [R2+UR10+0x12a00], R82 ;  /* 0x012a005202007988 */ /* 0x0007e8000800000a */
[----:B-1----:R-:W2:Y:S04]  /*2b840*/  LDL R83, [R1+0x600] ;  /* 0x0006000001537983 */ /* 0x002ea80000100800 */
[----:B---3--:R-:W2:Y:S01]  /*2b850*/  LDL R82, [R1+0x5fc] ;  /* 0x0005fc0001527983 */ /* 0x008ea20000100800 */
[----:B0-----:R-:W-:-:S04]  /*2b860*/  @!P3 LOP3.LUT R79, R79, R78, RZ, 0x3c, !PT ;  /* 0x0000004e4f4fb212 */ /* 0x001fc800078e3cff */
[----:B------:R-:W-:-:S04]  /*2b870*/  @!P3 LOP3.LUT R78, R79, R78, RZ, 0x3c, !PT ;  /* 0x0000004e4f4eb212 */ /* 0x000fc800078e3cff */
[----:B------:R-:W-:-:S05]  /*2b880*/  @!P3 LOP3.LUT R79, R79, R78, RZ, 0x3c, !PT ;  /* 0x0000004e4f4fb212 */ /* 0x000fca00078e3cff */
[----:B------:R0:W3:Y:S04]  /*2b890*/  @!P3 LDG.E.U8 R74, desc[UR24][R78.64] ;  /* 0x000000184e4ab981 */ /* 0x0000e8000c1e1100 */
[----:B------:R-:W0:Y:S04]  /*2b8a0*/  LDL R78, [R1+0x28c] ;  /* 0x00028c00014e7983 */ /* 0x000e280000100800 */
[----:B------:R-:W0:Y:S01]  /*2b8b0*/  LDL R79, [R1+0x290] ;  /* 0x00029000014f7983 */ /* 0x000e220000100800 */
[----:B--2---:R-:W-:-:S03]  /*2b8c0*/  @!P3 LOP3.LUT R83, R83, R82, RZ, 0x3c, !PT ;  /* 0x000000525353b212 */ /* 0x004fc600078e3cff */
[----:B------:R1:W-:Y:S01]  /*2b8d0*/  STS.U8 [R2+UR10+0x12800], R76 ;  /* 0x0128004c02007988 */ /* 0x0003e2000800000a */
[C---:B------:R-:W-:Y:S02]  /*2b8e0*/  @!P3 LOP3.LUT R82, R83.reuse, R82, RZ, 0x3c, !PT ;  /* 0x000000525352b212 */ /* 0x040fe400078e3cff */
[----:B-1----:R-:W-:Y:S02]  /*2b8f0*/  PRMT R76, RZ, 0x7610, R76 ;  /* 0x00007610ff4c7816 */ /* 0x002fe4000000004c */
[----:B------:R-:W-:Y:S02]  /*2b900*/  @!P3 LOP3.LUT R83, R83, R82, RZ, 0x3c, !PT ;  /* 0x000000525353b212 */ /* 0x000fe400078e3cff */
[----:B0-----:R-:W-:-:S04]  /*2b910*/  @!P3 LOP3.LUT R79, R79, R78, RZ, 0x3c, !PT ;  /* 0x0000004e4f4fb212 */ /* 0x001fc800078e3cff */
[----:B------:R-:W-:-:S04]  /*2b920*/  @!P3 LOP3.LUT R78, R79, R78, RZ, 0x3c, !PT ;  /* 0x0000004e4f4eb212 */ /* 0x000fc800078e3cff */
[----:B------:R-:W-:-:S05]  /*2b930*/  @!P3 LOP3.LUT R79, R79, R78, RZ, 0x3c, !PT ;  /* 0x0000004e4f4fb212 */ /* 0x000fca00078e3cff */
[----:B------:R0:W2:Y:S02]  /*2b940*/  @!P3 LDG.E.U8 R76, desc[UR24][R78.64] ;  /* 0x000000184e4cb981 */ /* 0x0000a4000c1e1100 */
        /* <DEDUP_REMOVED lines=83> */
[----:B------:R-:W-:Y:S04]  /*2be80*/  STS.U8 [R2+UR10+0x12c00], R112 ;  /* 0x012c007002007988 */ /* 0x000fe8000800000a */
        /* <DEDUP_REMOVED lines=156> */
[----:B------:R-:W-:Y:S02]  /*2c850*/  PRMT R112, RZ, 0x7610, R112 ;  /* 0x00007610ff707816 */ /* 0x000fe40000000070 */
[----:B--2---:R-:W-:-:S04]  /*2c860*/  @!P3 LOP3.LUT R81, R81, R80, RZ, 0x3c, !PT ;  /* 0x000000505151b212 */ /* 0x004fc800078e3cff */
        /* <DEDUP_REMOVED lines=33> */
[----:B------:R-:W-:Y:S01]  /*2ca80*/  @!P3 LOP3.LUT R73, R73, R72, RZ, 0x3c, !PT ;  /* 0x000000484949b212 */ /* 0x000fe200078e3cff */
[----:B------:R1:W-:Y:S04]  /*2ca90*/  STS.U8 [R4+UR10+0x13300], R35 ;  /* 0x0133002304007988 */ /* 0x0003e8000800000a */
[----:B------:R2:W-:Y:S04]  /*2caa0*/  STS.U8 [R4+UR10+0x13500], R34 ;  /* 0x0135002204007988 */ /* 0x0005e8000800000a */
[----:B-1----:R-:W3:Y:S04]  /*2cab0*/  LDL R35, [R1+0x6b8] ;  /* 0x0006b80001237983 */ /* 0x002ee80000100800 */
[----:B--2---:R-:W3:Y:S01]  /*2cac0*/  LDL R34, [R1+0x6b4] ;  /* 0x0006b40001227983 */ /* 0x004ee20000100800 */
        /* <DEDUP_REMOVED lines=9> */
[----:B---3--:R-:W-:-:S04]  /*2cb60*/  @!P3 LOP3.LUT R35, R35, R34, RZ, 0x3c, !PT ;  /* 0x000000222323b212 */ /* 0x008fc800078e3cff */
[----:B------:R-:W-:-:S04]  /*2cb70*/  @!P3 LOP3.LUT R34, R35, R34, RZ, 0x3c, !PT ;  /* 0x000000222322b212 */ /* 0x000fc800078e3cff */
[----:B------:R-:W-:Y:S01]  /*2cb80*/  @!P3 LOP3.LUT R35, R35, R34, RZ, 0x3c, !PT ;  /* 0x000000222323b212 */ /* 0x000fe200078e3cff */
[----:B------:R1:W-:Y:S04]  /*2cb90*/  STS.U8 [R4+UR10+0x13700], R33 ;  /* 0x0137002104007988 */ /* 0x0003e8000800000a */
[----:B------:R3:W-:Y:S04]  /*2cba0*/  STS.U8 [R4+UR10+0x13900], R32 ;  /* 0x0139002004007988 */ /* 0x0007e8000800000a */
[----:B-1----:R-:W2:Y:S04]  /*2cbb0*/  LDL R33, [R1+0x6f8] ;  /* 0x0006f80001217983 */ /* 0x002ea80000100800 */
[----:B---3--:R-:W2:Y:S01]  /*2cbc0*/  LDL R32, [R1+0x6f4] ;  /* 0x0006f40001207983 */ /* 0x008ea20000100800 */
[----:B0-----:R-:W-:-:S04]  /*2cbd0*/  @!P3 LOP3.LUT R73, R73, R72, RZ, 0x3c, !PT ;  /* 0x000000484949b212 */ /* 0x001fc800078e3cff */
[----:B------:R-:W-:-:S04]  /*2cbe0*/  @!P3 LOP3.LUT R72, R73, R72, RZ, 0x3c, !PT ;  /* 0x000000484948b212 */ /* 0x000fc800078e3cff */
[----:B------:R-:W-:-:S05]  /*2cbf0*/  @!P3 LOP3.LUT R73, R73, R72, RZ, 0x3c, !PT ;  /* 0x000000484949b212 */ /* 0x000fca00078e3cff */
[----:B------:R0:W3:Y:S02]  /*2cc00*/  @!P3 LDG.E.U8 R81, desc[UR24][R72.64] ;  /* 0x000000184851b981 */ /* 0x0000e4000c1e1100 */
[----:B0-----:R-:W-:-:S06]  /*2cc10*/  PRMT R72, RZ, 0x7610, R72 ;  /* 0x00007610ff487816 */ /* 0x001fcc0000000048 */
        /* <DEDUP_REMOVED lines=24> */
[----:B-----5:R3:W-:Y:S04]  /*2cda0*/  STS.U8 [R5+UR10+0x12180], R28 ;  /* 0x0121801c05007988 */ /* 0x0207e8000800000a */
[----:B-1----:R-:W5:Y:S04]  /*2cdb0*/  LDL R29, [R1+0x778] ;  /* 0x00077800011d7983 */ /* 0x002f680000100800 */
[----:B---3--:R-:W5:Y:S01]  /*2cdc0*/  LDL R28, [R1+0x774] ;  /* 0x00077400011c7983 */ /* 0x008f620000100800 */
[----:B0-----:R-:W-:-:S04]  /*2cdd0*/  @!P3 LOP3.LUT R33, R33, R32, RZ, 0x3c, !PT ;  /* 0x000000202121b212 */ /* 0x001fc800078e3cff */
[----:B------:R-:W-:-:S04]  /*2cde0*/  @!P3 LOP3.LUT R32, R33, R32, RZ, 0x3c, !PT ;  /* 0x000000202120b212 */ /* 0x000fc800078e3cff */
[----:B------:R-:W-:-:S05]  /*2cdf0*/  @!P3 LOP3.LUT R33, R33, R32, RZ, 0x3c, !PT ;  /* 0x000000202121b212 */ /* 0x000fca00078e3cff */
[----:B------:R0:W3:Y:S02]  /*2ce00*/  @!P3 LDG.E.U8 R35, desc[UR24][R32.64] ;  /* 0x000000182023b981 */ /* 0x0000e4000c1e1100 */
[----:B0-----:R-:W-:-:S06]  /*2ce10*/  PRMT R32, RZ, 0x7610, R32 ;  /* 0x00007610ff207816 */ /* 0x001fcc0000000020 */
[----:B------:R0:W2:Y:S04]  /*2ce20*/  @!P3 LDG.E.U8 R32, desc[UR24][R30.64] ;  /* 0x000000181e20b981 */ /* 0x0000a8000c1e1100 */
[----:B------:R-:W0:Y:S04]  /*2ce30*/  LDL R30, [R1+0x754] ;  /* 0x00075400011e7983 */ /* 0x000e280000100800 */
[----:B------:R-:W0:Y:S01]  /*2ce40*/  LDL R31, [R1+0x758] ;  /* 0x00075800011f7983 */ /* 0x000e220000100800 */
[----:B------:R-:W-:Y:S02]  /*2ce50*/  PRMT R33, RZ, 0x7610, R33 ;  /* 0x00007610ff217816 */ /* 0x000fe40000000021 */
[----:B-----5:R-:W-:-:S04]  /*2ce60*/  @!P3 LOP3.LUT R29, R29, R28, RZ, 0x3c, !PT ;  /* 0x0000001c1d1db212 */ /* 0x020fc800078e3cff */
[----:B------:R-:W-:-:S04]  /*2ce70*/  @!P3 LOP3.LUT R28, R29, R28, RZ, 0x3c, !PT ;  /* 0x0000001c1d1cb212 */ /* 0x000fc800078e3cff */
[----:B------:R-:W-:Y:S01]  /*2ce80*/  @!P3 LOP3.LUT R29, R29, R28, RZ, 0x3c, !PT ;  /* 0x0000001c1d1db212 */ /* 0x000fe200078e3cff */
[----:B------:R1:W-:Y:S04]  /*2ce90*/  STS.U8 [R5+UR10+0x12380], R27 ;  /* 0x0123801b05007988 */ /* 0x0003e8000800000a */
[----:B------:R5:W-:Y:S04]  /*2cea0*/  STS.U8 [R5+UR10+0x12580], R26 ;  /* 0x0125801a05007988 */ /* 0x000be8000800000a */
[----:B-1----:R-:W2:Y:S04]  /*2ceb0*/  LDL R27, [R1+0x7b8] ;  /* 0x0007b800011b7983 */ /* 0x002ea80000100800 */
[----:B-----5:R-:W2:Y:S01]  /*2cec0*/  LDL R26, [R1+0x7b4] ;  /* 0x0007b400011a7983 */ /* 0x020ea20000100800 */
[----:B0-----:R-:W-:-:S04]  /*2ced0*/  @!P3 LOP3.LUT R31, R31, R30, RZ, 0x3c, !PT ;  /* 0x0000001e1f1fb212 */ /* 0x001fc800078e3cff */
[----:B------:R-:W-:-:S04]  /*2cee0*/  @!P3 LOP3.LUT R30, R31, R30, RZ, 0x3c, !PT ;  /* 0x0000001e1f1eb212 */ /* 0x000fc800078e3cff */
[----:B------:R-:W-:-:S05]  /*2cef0*/  @!P3 LOP3.LUT R31, R31, R30, RZ, 0x3c, !PT ;  /* 0x0000001e1f1fb212 */ /* 0x000fca00078e3cff */
[----:B------:R0:W5:Y:S02]  /*2cf00*/  @!P3 LDG.E.U8 R33, desc[UR24][R30.64] ;  /* 0x000000181e21b981 */ /* 0x000164000c1e1100 */
        /* <DEDUP_REMOVED lines=151> */
[----:B------:R-:W-:Y:S02]  /*2d880*/  @!P3 LOP3.LUT R9, R9, R8, RZ, 0x3c, !PT ;  /* 0x000000080909b212 */ /* 0x000fe400078e3cff */
        /* <DEDUP_REMOVED lines=8> */
[----:B------:R-:W-:-:S03]  /*2d910*/  PRMT R11, RZ, 0x7610, R11 ;  /* 0x00007610ff0b7816 */ /* 0x000fc6000000000b */
[----:B------:R1:W-:Y:S04]  /*2d920*/  STS.U8 [R2+UR10+0x9400], R7 ;  /* 0x0094000702007988 */ /* 0x0003e8000800000a */
[----:B-1----:R-:W2:Y:S01]  /*2d930*/  LDL R7, [R1+0x638] ;  /* 0x0006380001077983 */ /* 0x002ea20000100800 */
[----:B0-----:R-:W-:-:S04]  /*2d940*/  @!P3 LOP3.LUT R9, R9, R8, RZ, 0x3c, !PT ;  /* 0x000000080909b212 */ /* 0x001fc800078e3cff */
[----:B------:R-:W-:-:S04]  /*2d950*/  @!P3 LOP3.LUT R8, R9, R8, RZ, 0x3c, !PT ;  /* 0x000000080908b212 */ /* 0x000fc800078e3cff */
[----:B------:R-:W-:-:S05]  /*2d960*/  @!P3 LOP3.LUT R9, R9, R8, RZ, 0x3c, !PT ;  /* 0x000000080909b212 */ /* 0x000fca00078e3cff */
[----:B------:R0:W3:Y:S04]  /*2d970*/  @!P3 LDG.E.U8 R11, desc[UR24][R8.64] ;  /* 0x00000018080bb981 */ /* 0x0000e8000c1e1100 */
[----:B------:R-:W3:Y:S01]  /*2d980*/  LDL R9, [R1+0x634] ;  /* 0x0006340001097983 */ /* 0x000ee20000100800 */
[----:B0-----:R-:W-:-:S03]  /*2d990*/  PRMT R8, RZ, 0x7610, R8 ;  /* 0x00007610ff087816 */ /* 0x001fc60000000008 */
[----:B------:R2:W-:Y:S02]  /*2d9a0*/  STS.U8 [R2+UR10+0x9800], R6 ;  /* 0x0098000602007988 */ /* 0x0005e4000800000a */
[----:B--2---:R-:W-:Y:S02]  /*2d9b0*/  @!P3 IMAD.MOV.U32 R6, RZ, RZ, R7 ;  /* 0x000000ffff06b224 */ /* 0x004fe400078e0007 */
[----:B------:R0:W-:Y:S04]  /*2d9c0*/  STS.U8 [R2+UR10+0xf000], R70 ;  /* 0x00f0004602007988 */ /* 0x0001e8000800000a */
[----:B------:R1:W-:Y:S04]  /*2d9d0*/  STS.U8 [R2+UR10+0xf400], R69 ;  /* 0x00f4004502007988 */ /* 0x0003e8000800000a */
[----:B0-----:R-:W2:Y:S04]  /*2d9e0*/  LDL R70, [R1+0x190] ;  /* 0x0001900001467983 */ /* 0x001ea80000100800 */
[----:B-1----:R-:W2:Y:S04]  /*2d9f0*/  LDL R69, [R1+0x18c] ;  /* 0x00018c0001457983 */ /* 0x002ea80000100800 */
[----:B------:R0:W-:Y:S04]  /*2da00*/  STS.U8 [R2+UR10+0xb800], R129 ;  /* 0x00b8008102007988 */ /* 0x0001e8000800000a */
[----:B------:R1:W-:Y:S04]  /*2da10*/  STS.U8 [R2+UR10+0xec00], R71 ;  /* 0x00ec004702007988 */ /* 0x0003e8000800000a */
[----:B------:R4:W-:Y:S04]  /*2da20*/  STS.U8 [R2+UR10+0xb400], R130 ;  /* 0x00b4008202007988 */ /* 0x0009e8000800000a */
[----:B0-----:R-:W2:Y:S04]  /*2da30*/  LDL R129, [R1+0x198] ;  /* 0x0001980001817983 */ /* 0x001ea80000100800 */
[----:B-1----:R-:W2:Y:S04]  /*2da40*/  LDL R71, [R1+0x194] ;  /* 0x0001940001477983 */ /* 0x002ea80000100800 */
[----:B----4-:R-:W4:Y:S04]  /*2da50*/  LDL R130, [R1+0x1c4] ;  /* 0x0001c40001827983 */ /* 0x010f280000100800 */
[----:B------:R0:W-:Y:S04]  /*2da60*/  STS.U8 [R2+UR10+0xac00], R132 ;  /* 0x00ac008402007988 */ /* 0x0001e8000800000a */
[----:B------:R1:W-:Y:S04]  /*2da70*/  STS.U8 [R2+UR10+0xb000], R131 ;  /* 0x00b0008302007988 */ /* 0x0003e8000800000a */
[----:B------:R1:W-:Y:S04]  /*2da80*/  STS.U8 [R2+UR10+0xa400], R134 ;  /* 0x00a4008602007988 */ /* 0x0003e8000800000a */
[----:B------:R5:W-:Y:S04]  /*2da90*/  STS.U8 [R2+UR10+0xa800], R133 ;  /* 0x00a8008502007988 */ /* 0x000be8000800000a */
[----:B0-----:R-:W2:Y:S04]  /*2daa0*/  LDL R132, [R1+0x1d0] ;  /* 0x0001d00001847983 */ /* 0x001ea80000100800 */
[----:B-1----:R-:W2:Y:S04]  /*2dab0*/  LDL R131, [R1+0x1cc] ;  /* 0x0001cc0001837983 */ /* 0x002ea80000100800 */
[----:B------:R-:W2:Y:S04]  /*2dac0*/  LDL R134, [R1+0x1d8] ;  /* 0x0001d80001867983 */ /* 0x000ea80000100800 */
[----:B-----5:R-:W5:Y:S04]  /*2dad0*/  LDL R133, [R1+0x1d4] ;  /* 0x0001d40001857983 */ /* 0x020f680000100800 */
[----:B------:R0:W-:Y:S04]  /*2dae0*/  STS.U8 [R2+UR10+0x9c00], R136 ;  /* 0x009c008802007988 */ /* 0x0001e8000800000a */
[----:B------:R1:W-:Y:S04]  /*2daf0*/  STS.U8 [R2+UR10+0xa000], R135 ;  /* 0x00a0008702007988 */ /* 0x0003e8000800000a */
[----:B------:R-:W-:Y:S04]  /*2db00*/  STS.U8 [R2+UR10+0xbc00], R128 ;  /* 0x00bc008002007988 */ /* 0x000fe8000800000a */
[----:B0-----:R-:W2:Y:S04]  /*2db10*/  LDL R136, [R1+0x228] ;  /* 0x0002280001887983 */ /* 0x001ea80000100800 */
[----:B-1----:R-:W2:Y:S04]  /*2db20*/  LDL R135, [R1+0x204] ;  /* 0x0002040001877983 */ /* 0x002ea80000100800 */
        /* <DEDUP_REMOVED lines=37> */
[----:B------:R-:W-:Y:S01]  /*2dd80*/  STS.U8 [R3+UR10+0xe080], R46 ;  /* 0x00e0802e03007988 */ /* 0x000fe2000800000a */
[----:B---3--:R-:W-:-:S03]  /*2dd90*/  @!P3 IMAD.MOV.U32 R7, RZ, RZ, R9 ;  /* 0x000000ffff07b224 */ /* 0x008fc600078e0009 */
[----:B------:R-:W-:Y:S04]  /*2dda0*/  STS.U8 [R3+UR10+0xe480], R45 ;  /* 0x00e4802d03007988 */ /* 0x000fe8000800000a */
[----:B------:R0:W3:Y:S04]  /*2ddb0*/  @!P3 LDG.E.U8 R8, desc[UR24][R6.64] ;  /* 0x000000180608b981 */ /* 0x0000e8000c1e1100 */
[----:B------:R-:W2:Y:S04]  /*2ddc0*/  LDL R9, [R1+0x1c8] ;  /* 0x0001c80001097983 */ /* 0x000ea80000100800 */
[----:B------:R-:W-:Y:S04]  /*2ddd0*/  STS.U8 [R3+UR10+0xe880], R44 ;  /* 0x00e8802c03007988 */ /* 0x000fe8000800000a */
[----:B------:R-:W0:Y:S04]  /*2dde0*/  LDL R6, [R1+0x184] ;  /* 0x0001840001067983 */ /* 0x000e280000100800 */
[----:B------:R-:W0:Y:S04]  /*2ddf0*/  LDL R7, [R1+0x188] ;  /* 0x0001880001077983 */ /* 0x000e280000100800 */
        /* <DEDUP_REMOVED lines=66> */
[----:B------:R-:W-:Y:S04]  /*2e220*/  STS.U8 [R5+UR10+0xf580], R19 ;  /* 0x00f5801305007988 */ /* 0x000fe8000800000a */
[----:B------:R-:W-:Y:S04]  /*2e230*/  STS.U8 [R5+UR10+0xf980], R16 ;  /* 0x00f9801005007988 */ /* 0x000fe8000800000a */
[----:B------:R-:W-:Y:S04]  /*2e240*/  STS.U8 [R5+UR10+0xfd80], R17 ;  /* 0x00fd801105007988 */ /* 0x000fe8000800000a */
[----:B------:R2:W-:Y:S04]  /*2e250*/  STS.U8 [R140+UR10+0x8a00], R12 ;  /* 0x008a000c8c007988 */ /* 0x0005e8000800000a */
[----:B------:R3:W-:Y:S04]  /*2e260*/  STS.U8 [R140+UR10+0x8e00], R13 ;  /* 0x008e000d8c007988 */ /* 0x0007e8000800000a */
[----:B-1----:R-:W5:Y:S04]  /*2e270*/  LDL R21, [R1+0x234] ;  /* 0x0002340001157983 */ /* 0x002f680000100800 */
[----:B--2---:R-:W2:Y:S04]  /*2e280*/  LDL R12, [R1+0x230] ;  /* 0x00023000010c7983 */ /* 0x004ea80000100800 */
[----:B---3--:R-:W2:Y:S04]  /*2e290*/  LDL R13, [R1+0x22c] ;  /* 0x00022c00010d7983 */ /* 0x008ea80000100800 */
[----:B------:R-:W3:Y:S04]  /*2e2a0*/  LDL R20, [R1+0x238] ;  /* 0x0002380001147983 */ /* 0x000ee80000100800 */
[----:B------:R1:W-:Y:S04]  /*2e2b0*/  STS.U8 [R140+UR10+0x8200], R14 ;  /* 0x0082000e8c007988 */ /* 0x0003e8000800000a */
[----:B------:R0:W-:Y:S04]  /*2e2c0*/  STS.U8 [R140+UR10+0x8600], R15 ;  /* 0x0086000f8c007988 */ /* 0x0001e8000800000a */
[----:B------:R-:W3:Y:S04]  /*2e2d0*/  LDL R23, [R1+0x26c] ;  /* 0x00026c0001177983 */ /* 0x000ee80000100800 */
[----:B-1----:R-:W3:Y:S04]  /*2e2e0*/  LDL R14, [R1+0x268] ;  /* 0x00026800010e7983 */ /* 0x002ee80000100800 */
[----:B0-----:R-:W3:Y:S04]  /*2e2f0*/  LDL R15, [R1+0x264] ;  /* 0x00026400010f7983 */ /* 0x001ee80000100800 */
[----:B------:R-:W3:Y:S04]  /*2e300*/  LDL R22, [R1+0x270] ;  /* 0x0002700001167983 */ /* 0x000ee80000100800 */
[----:B------:R-:W3:Y:S04]  /*2e310*/  LDL R17, [R1+0x274] ;  /* 0x0002740001117983 */ /* 0x000ee80000100800 */
[----:B------:R-:W3:Y:S04]  /*2e320*/  LDL R16, [R1+0x278] ;  /* 0x0002780001107983 */ /* 0x000ee80000100800 */
[----:B------:R-:W3:Y:S04]  /*2e330*/  LDL R25, [R1+0x294] ;  /* 0x0002940001197983 */ /* 0x000ee80000100800 */
[----:B------:R-:W3:Y:S04]  /*2e340*/  LDL R24, [R1+0x298] ;  /* 0x0002980001187983 */ /* 0x000ee80000100800 */
[----:B------:R-:W3:Y:S04]  /*2e350*/  LDL R19, [R1+0x29c] ;  /* 0x00029c0001137983 */ /* 0x000ee80000100800 */
[----:B------:R-:W3:Y:S04]  /*2e360*/  LDL R18, [R1+0x2a0] ;  /* 0x0002a00001127983 */ /* 0x000ee80000100800 */
[----:B------:R-:W3:Y:S04]  /*2e370*/  LDL R27, [R1+0x2a4] ;  /* 0x0002a400011b7983 */ /* 0x000ee80000100800 */
[----:B------:R-:W3:Y:S01]  /*2e380*/  LDL R26, [R1+0x2a8] ;  /* 0x0002a800011a7983 */ /* 0x000ee20000100800 */
[----:B------:R-:W-:-:S02]  /*2e390*/  @!P3 LOP3.LUT R7, R7, R6, RZ, 0x3c, !PT ;  /* 0x000000060707b212 */ /* 0x000fc400078e3cff */
[----:B------:R-:W-:Y:S01]  /*2e3a0*/  PRMT R90, RZ, 0x7610, R90 ;  /* 0x00007610ff5a7816 */ /* 0x000fe2000000005a */
[----:B------:R-:W3:Y:S01]  /*2e3b0*/  LDL R29, [R1+0x2b4] ;  /* 0x0002b400011d7983 */ /* 0x000ee20000100800 */
[C---:B------:R-:W-:Y:S02]  /*2e3c0*/  @!P3 LOP3.LUT R6, R7.reuse, R6, RZ, 0x3c, !PT ;  /* 0x000000060706b212 */ /* 0x040fe400078e3cff */
[----:B------:R-:W-:Y:S01]  /*2e3d0*/  PRMT R88, RZ, 0x7610, R88 ;  /* 0x00007610ff587816 */ /* 0x000fe20000000058 */
[----:B------:R-:W3:Y:S01]  /*2e3e0*/  LDL R28, [R1+0x2b8] ;  /* 0x0002b800011c7983 */ /* 0x000ee20000100800 */
[----:B------:R-:W-:-:S03]  /*2e3f0*/  @!P3 LOP3.LUT R7, R7, R6, RZ, 0x3c, !PT ;  /* 0x000000060707b212 */ /* 0x000fc600078e3cff */
[----:B------:R-:W-:Y:S04]  /*2e400*/  STS.U8 [R140+UR10+0x9200], R10 ;  /* 0x0092000a8c007988 */ /* 0x000fe8000800000a */
[----:B------:R-:W-:Y:S04]  /*2e410*/  STS.U8 [R140+UR10+0x9600], R11 ;  /* 0x0096000b8c007988 */ /* 0x000fe8000800000a */
[----:B------:R0:W-:Y:S04]  /*2e420*/  STS.U8 [R140+UR10+0x9a00], R8 ;  /* 0x009a00088c007988 */ /* 0x0001e8000800000a */
[----:B------:R1:W3:Y:S01]  /*2e430*/  @!P3 LDG.E.U8 R90, desc[UR24][R6.64] ;  /* 0x00000018065ab981 */ /* 0x0002e2000c1e1100 */
[----:B------:R-:W-:-:S02]  /*2e440*/  PRMT R86, RZ, 0x7610, R86 ;  /* 0x00007610ff567816 */ /* 0x000fc40000000056 */
[----:B------:R-:W-:Y:S01]  /*2e450*/  PRMT R84, RZ, 0x7610, R84 ;  /* 0x00007610ff547816 */ /* 0x000fe20000000054 */
[----:B------:R-:W3:Y:S04]  /*2e460*/  LDL R31, [R1+0x2c4] ;  /* 0x0002c400011f7983 */ /* 0x000ee80000100800 */
[----:B------:R-:W3:Y:S01]  /*2e470*/  LDL R30, [R1+0x2c8] ;  /* 0x0002c800011e7983 */ /* 0x000ee20000100800 */
[----:B-1----:R-:W-:Y:S02]  /*2e480*/  @!P3 IMAD.MOV.U32 R6, RZ, RZ, R70 ;  /* 0x000000ffff06b224 */ /* 0x002fe400078e0046 */
[----:B------:R-:W-:Y:S01]  /*2e490*/  @!P3 IMAD.MOV.U32 R7, RZ, RZ, R69 ;  /* 0x000000ffff07b224 */ /* 0x000fe200078e0045 */
[----:B------:R-:W3:Y:S01]  /*2e4a0*/  LDL R33, [R1+0x2d4] ;  /* 0x0002d40001217983 */ /* 0x000ee20000100800 */
[----:B0-----:R-:W-:-:S03]  /*2e4b0*/  @!P3 IMAD.MOV.U32 R8, RZ, RZ, R9 ;  /* 0x000000ffff08b224 */ /* 0x001fc600078e0009 */
[----:B------:R0:W3:Y:S01]  /*2e4c0*/  @!P3 LDG.E.U8 R88, desc[UR24][R6.64] ;  /* 0x000000180658b981 */ /* 0x0000e2000c1e1100 */
[----:B----4-:R-:W-:Y:S02]  /*2e4d0*/  @!P3 IMAD.MOV.U32 R9, RZ, RZ, R130 ;  /* 0x000000ffff09b224 */ /* 0x010fe400078e0082 */
[----:B------:R-:W-:Y:S01]  /*2e4e0*/  @!P3 IMAD.MOV.U32 R10, RZ, RZ, R134 ;  /* 0x000000ffff0ab224 */ /* 0x000fe200078e0086 */
[----:B------:R-:W4:Y:S01]  /*2e4f0*/  LDL R32, [R1+0x2d8] ;  /* 0x0002d80001207983 */ /* 0x000f220000100800 */
[----:B-----5:R-:W-:-:S03]  /*2e500*/  @!P3 IMAD.MOV.U32 R11, RZ, RZ, R133 ;  /* 0x000000ffff0bb224 */ /* 0x020fc600078e0085 */
[----:B------:R1:W5:Y:S01]  /*2e510*/  @!P3 LDG.E.U8 R84, desc[UR24][R8.64] ;  /* 0x000000180854b981 */ /* 0x000362000c1e1100 */
[----:B0-----:R-:W-:Y:S02]  /*2e520*/  @!P3 IMAD.MOV.U32 R6, RZ, RZ, R129 ;  /* 0x000000ffff06b224 */ /* 0x001fe400078e0081 */
[----:B------:R-:W-:Y:S01]  /*2e530*/  @!P3 IMAD.MOV.U32 R7, RZ, RZ, R71 ;  /* 0x000000ffff07b224 */ /* 0x000fe200078e0047 */
[----:B------:R-:W4:Y:S04]  /*2e540*/  LDL R35, [R1+0x2e4] ;  /* 0x0002e40001237983 */ /* 0x000f280000100800 */
[----:B------:R0:W4:Y:S01]  /*2e550*/  @!P3 LDG.E.U8 R86, desc[UR24][R6.64] ;  /* 0x000000180656b981 */ /* 0x000122000c1e1100 */
[----:B-1----:R-:W-:Y:S02]  /*2e560*/  @!P3 IMAD.MOV.U32 R8, RZ, RZ, R132 ;  /* 0x000000ffff08b224 */ /* 0x002fe400078e0084 */
[----:B------:R-:W-:Y:S01]  /*2e570*/  @!P3 IMAD.MOV.U32 R9, RZ, RZ, R131 ;  /* 0x000000ffff09b224 */ /* 0x000fe200078e0083 */
[----:B------:R-:W4:Y:S04]  /*2e580*/  LDL R34, [R1+0x2e8] ;  /* 0x0002e80001227983 */ /* 0x000f280000100800 */
[----:B------:R-:W4:Y:S01]  /*2e590*/  LDL R37, [R1+0x2f4] ;  /* 0x0002f40001257983 */ /* 0x000f220000100800 */
[----:B0-----:R-:W-:-:S02]  /*2e5a0*/  PRMT R6, RZ, 0x7610, R6 ;  /* 0x00007610ff067816 */ /* 0x001fc40000000006 */
[----:B------:R-:W-:Y:S01]  /*2e5b0*/  PRMT R7, RZ, 0x7610, R7 ;  /* 0x00007610ff077816 */ /* 0x000fe20000000007 */
[----:B------:R-:W4:Y:S04]  /*2e5c0*/  LDL R36, [R1+0x2f8] ;  /* 0x0002f80001247983 */ /* 0x000f280000100800 */
[----:B------:R0:W4:Y:S04]  /*2e5d0*/  @!P3 LDG.E.U8 R6, desc[UR24][R8.64] ;  /* 0x000000180806b981 */ /* 0x000128000c1e1100 */
[----:B------:R1:W4:Y:S04]  /*2e5e0*/  @!P3 LDG.E.U8 R7, desc[UR24][R10.64] ;  /* 0x000000180a07b981 */ /* 0x000328000c1e1100 */
[----:B------:R-:W4:Y:S01]  /*2e5f0*/  LDL R39, [R1+0x304] ;  /* 0x0003040001277983 */ /* 0x000f220000100800 */
[----:B0-----:R-:W-:-:S02]  /*2e600*/  PRMT R8, RZ, 0x7610, R8 ;  /* 0x00007610ff087816 */ /* 0x001fc40000000008 */
[----:B------:R-:W-:Y:S01]  /*2e610*/  PRMT R9, RZ, 0x7610, R9 ;  /* 0x00007610ff097816 */ /* 0x000fe20000000009 */
[----:B------:R-:W4:Y:S01]  /*2e620*/  LDL R38, [R1+0x308] ;  /* 0x0003080001267983 */ /* 0x000f220000100800 */
[----:B-1----:R-:W-:Y:S02]  /*2e630*/  @!P3 IMAD.MOV.U32 R10, RZ, RZ, R136 ;  /* 0x000000ffff0ab224 */ /* 0x002fe400078e0088 */
[----:B------:R-:W-:Y:S01]  /*2e640*/  @!P3 IMAD.MOV.U32 R11, RZ, RZ, R135 ;  /* 0x000000ffff0bb224 */ /* 0x000fe200078e0087 */
[----:B------:R-:W4:Y:S04]  /*2e650*/  LDL R41, [R1+0x314] ;  /* 0x0003140001297983 */ /* 0x000f280000100800 */
[----:B------:R0:W4:Y:S04]  /*2e660*/  @!P3 LDG.E.U8 R8, desc[UR24][R10.64] ;  /* 0x000000180a08b981 */ /* 0x000128000c1e1100 */
[----:B------:R-:W4:Y:S04]  /*2e670*/  LDL R40, [R1+0x318] ;  /* 0x0003180001287983 */ /* 0x000f280000100800 */
[----:B------:R-:W4:Y:S01]  /*2e680*/  LDL R43, [R1+0x324] ;  /* 0x00032400012b7983 */ /* 0x000f220000100800 */
[----:B0-----:R-:W-:-:S02]  /*2e690*/  PRMT R10, RZ, 0x7610, R10 ;  /* 0x00007610ff0a7816 */ /* 0x001fc4000000000a */
[----:B------:R-:W-:Y:S01]  /*2e6a0*/  PRMT R11, RZ, 0x7610, R11 ;  /* 0x00007610ff0b7816 */ /* 0x000fe2000000000b */
[----:B------:R-:W4:Y:S04]  /*2e6b0*/  LDL R42, [R1+0x328] ;  /* 0x00032800012a7983 */ /* 0x000f280000100800 */
        /* <DEDUP_REMOVED lines=32> */
[----:B--2---:R3:W2:Y:S04]  /*2e8c0*/  @!P3 LDG.E.U8 R9, desc[UR24][R12.64] ;  /* 0x000000180c09b981 */ /* 0x0046a8000c1e1100 */
[----:B------:R-:W2:Y:S04]  /*2e8d0*/  LDL R77, [R1+0x444] ;  /* 0x00044400014d7983 */ /* 0x000ea80000100800 */
[----:B------:R-:W2:Y:S01]  /*2e8e0*/  LDL R76, [R1+0x448] ;  /* 0x00044800014c7983 */ /* 0x000ea20000100800 */
[----:B---3--:R-:W-:-:S02]  /*2e8f0*/  @!P3 IMAD.MOV.U32 R12, RZ, RZ, R20 ;  /* 0x000000ffff0cb224 */ /* 0x008fc400078e0014 */
[----:B------:R-:W-:Y:S01]  /*2e900*/  @!P3 IMAD.MOV.U32 R13, RZ, RZ, R21 ;  /* 0x000000ffff0db224 */ /* 0x000fe200078e0015 */
[----:B------:R-:W3:Y:S04]  /*2e910*/  LDL R20, [R1+0x2b0] ;  /* 0x0002b00001147983 */ /* 0x000ee80000100800 */
[----:B------:R-:W3:Y:S04]  /*2e920*/  LDL R21, [R1+0x2ac] ;  /* 0x0002ac0001157983 */ /* 0x000ee80000100800 */
[----:B------:R0:W2:Y:S04]  /*2e930*/  @!P3 LDG.E.U8 R10, desc[UR24][R12.64] ;  /* 0x000000180c0ab981 */ /* 0x0000a8000c1e1100 */
[----:B------:R1:W2:Y:S04]  /*2e940*/  @!P3 LDG.E.U8 R11, desc[UR24][R14.64] ;  /* 0x000000180e0bb981 */ /* 0x0002a8000c1e1100 */
[----:B------:R-:W2:Y:S01]  /*2e950*/  LDL R79, [R1+0x464] ;  /* 0x00046400014f7983 */ /* 0x000ea20000100800 */
[----:B0-----:R-:W-:-:S03]  /*2e960*/  PRMT R13, RZ, 0x7610, R13 ;  /* 0x00007610ff0d7816 */ /* 0x001fc6000000000d */
[----:B------:R-:W2:Y:S01]  /*2e970*/  LDL R78, [R1+0x468] ;  /* 0x00046800014e7983 */ /* 0x000ea20000100800 */
[----:B-1----:R-:W-:Y:S02]  /*2e980*/  @!P3 IMAD.MOV.U32 R14, RZ, RZ, R22 ;  /* 0x000000ffff0eb224 */ /* 0x002fe400078e0016 */
[----:B------:R-:W-:Y:S01]  /*2e990*/  @!P3 IMAD.MOV.U32 R15, RZ, RZ, R23 ;  /* 0x000000ffff0fb224 */ /* 0x000fe200078e0017 */
[----:B------:R0:W2:Y:S04]  /*2e9a0*/  @!P3 LDG.E.U8 R13, desc[UR24][R16.64] ;  /* 0x00000018100db981 */ /* 0x0000a8000c1e1100 */
[----:B------:R-:W2:Y:S04]  /*2e9b0*/  LDL R23, [R1+0x2bc] ;  /* 0x0002bc0001177983 */ /* 0x000ea80000100800 */
[----:B------:R-:W2:Y:S01]  /*2e9c0*/  LDL R22, [R1+0x2c0] ;  /* 0x0002c00001167983 */ /* 0x000ea20000100800 */
[----:B0-----:R-:W-:-:S02]  /*2e9d0*/  @!P3 IMAD.MOV.U32 R16, RZ, RZ, R24 ;  /* 0x000000ffff10b224 */ /* 0x001fc400078e0018 */
[----:B------:R-:W-:Y:S01]  /*2e9e0*/  @!P3 IMAD.MOV.U32 R17, RZ, RZ, R25 ;  /* 0x000000ffff11b224 */ /* 0x000fe200078e0019 */
[----:B------:R-:W4:Y:S01]  /*2e9f0*/  LDL R24, [R1+0x2d0] ;  /* 0x0002d00001187983 */ /* 0x000f220000100800 */
[----:B------:R-:W-:-:S03]  /*2ea00*/  PRMT R12, RZ, 0x7610, R12 ;  /* 0x00007610ff0c7816 */ /* 0x000fc6000000000c */
[----:B------:R-:W4:Y:S04]  /*2ea10*/  LDL R25, [R1+0x2cc] ;  /* 0x0002cc0001197983 */ /* 0x000f280000100800 */
[----:B------:R0:W5:Y:S04]  /*2ea20*/  @!P3 LDG.E.U8 R12, desc[UR24][R14.64] ;  /* 0x000000180e0cb981 */ /* 0x000168000c1e1100 */
[----:B------:R-:W5:Y:S04]  /*2ea30*/  LDL R81, [R1+0x454] ;  /* 0x0004540001517983 */ /* 0x000f680000100800 */
[----:B------:R-:W5:Y:S01]  /*2ea40*/  LDL R80, [R1+0x458] ;  /* 0x0004580001507983 */ /* 0x000f620000100800 */
[----:B0-----:R-:W-:-:S03]  /*2ea50*/  PRMT R15, RZ, 0x7610, R15 ;  /* 0x00007610ff0f7816 */ /* 0x001fc6000000000f */
[----:B------:R-:W5:Y:S04]  /*2ea60*/  LDL R83, [R1+0x474] ;  /* 0x0004740001537983 */ /* 0x000f680000100800 */
[----:B------:R0:W5:Y:S04]  /*2ea70*/  @!P3 LDG.E.U8 R15, desc[UR24][R18.64] ;  /* 0x00000018120fb981 */ /* 0x000168000c1e1100 */
[----:B------:R-:W5:Y:S04]  /*2ea80*/  LDL R82, [R1+0x478] ;  /* 0x0004780001527983 */ /* 0x000f680000100800 */
[----:B------:R-:W5:Y:S01]  /*2ea90*/  LDL R134, [R1+0x484] ;  /* 0x0004840001867983 */ /* 0x000f620000100800 */
[----:B0-----:R-:W-:-:S02]  /*2eaa0*/  @!P3 IMAD.MOV.U32 R18, RZ, RZ, R26 ;  /* 0x000000ffff12b224 */ /* 0x001fc400078e001a */
[----:B------:R-:W-:Y:S01]  /*2eab0*/  @!P3 IMAD.MOV.U32 R19, RZ, RZ, R27 ;  /* 0x000000ffff13b224 */ /* 0x000fe200078e001b */
[----:B------:R-:W5:Y:S04]  /*2eac0*/  LDL R26, [R1+0x2e0] ;  /* 0x0002e000011a7983 */ /* 0x000f680000100800 */
[----:B------:R-:W5:Y:S01]  /*2ead0*/  LDL R27, [R1+0x2dc] ;  /* 0x0002dc00011b7983 */ /* 0x000f620000100800 */
[----:B------:R-:W-:-:S03]  /*2eae0*/  PRMT R14, RZ, 0x7610, R14 ;  /* 0x00007610ff0e7816 */ /* 0x000fc6000000000e */
[----:B------:R-:W5:Y:S04]  /*2eaf0*/  LDL R133, [R1+0x488] ;  /* 0x0004880001857983 */ /* 0x000f680000100800 */
[----:B------:R0:W5:Y:S04]  /*2eb00*/  @!P3 LDG.E.U8 R14, desc[UR24][R16.64] ;  /* 0x00000018100eb981 */ /* 0x000168000c1e1100 */
[----:B------:R-:W5:Y:S04]  /*2eb10*/  LDL R132, [R1+0x494] ;  /* 0x0004940001847983 */ /* 0x000f680000100800 */
[----:B------:R-:W5:Y:S01]  /*2eb20*/  LDL R131, [R1+0x498] ;  /* 0x0004980001837983 */ /* 0x000f620000100800 */
[----:B0-----:R-:W-:-:S02]  /*2eb30*/  PRMT R16, RZ, 0x7610, R16 ;  /* 0x00007610ff107816 */ /* 0x001fc40000000010 */
[----:B------:R-:W-:Y:S01]  /*2eb40*/  PRMT R17, RZ, 0x7610, R17 ;  /* 0x00007610ff117816 */ /* 0x000fe20000000011 */
[----:B------:R-:W5:Y:S04]  /*2eb50*/  LDL R130, [R1+0x49c] ;  /* 0x00049c0001827983 */ /* 0x000f680000100800 */
[----:B------:R0:W5:Y:S04]  /*2eb60*/  @!P3 LDG.E.U8 R16, desc[UR24][R18.64] ;  /* 0x000000181210b981 */ /* 0x000168000c1e1100 */
[----:B------:R-:W5:Y:S04]  /*2eb70*/  LDL R129, [R1+0x4a0] ;  /* 0x0004a00001817983 */ /* 0x000f680000100800 */
[----:B------:R-:W5:Y:S01]  /*2eb80*/  LDL R136, [R1+0x4c4] ;  /* 0x0004c40001887983 */ /* 0x000f620000100800 */
[----:B0-----:R-:W-:-:S02]  /*2eb90*/  PRMT R18, RZ, 0x7610, R18 ;  /* 0x00007610ff127816 */ /* 0x001fc40000000012 */
[----:B------:R-:W-:Y:S01]  /*2eba0*/  PRMT R19, RZ, 0x7610, R19 ;  /* 0x00007610ff137816 */ /* 0x000fe20000000013 */
[----:B------:R-:W5:Y:S04]  /*2ebb0*/  LDL R135, [R1+0x4c8] ;  /* 0x0004c80001877983 */ /* 0x000f680000100800 */
[----:B---3--:R0:W3:Y:S02]  /*2ebc0*/  @!P3 LDG.E.U8 R17, desc[UR24][R20.64] ;  /* 0x000000181411b981 */ /* 0x0080e4000c1e1100 */
[----:B0-----:R-:W-:Y:S02]  /*2ebd0*/  @!P3 IMAD.MOV.U32 R20, RZ, RZ, R28 ;  /* 0x000000ffff14b224 */ /* 0x001fe400078e001c */
[----:B------:R-:W-:Y:S01]  /*2ebe0*/  @!P3 IMAD.MOV.U32 R21, RZ, RZ, R29 ;  /* 0x000000ffff15b224 */ /* 0x000fe200078e001d */
[----:B------:R-:W3:Y:S04]  /*2ebf0*/  LDL R28, [R1+0x2f0] ;  /* 0x0002f000011c7983 */ /* 0x000ee80000100800 */
[----:B------:R-:W3:Y:S04]  /*2ec00*/  LDL R29, [R1+0x2ec] ;  /* 0x0002ec00011d7983 */ /* 0x000ee80000100800 */
[----:B------:R0:W3:Y:S04]  /*2ec10*/  @!P3 LDG.E.U8 R18, desc[UR24][R20.64] ;  /* 0x000000181412b981 */ /* 0x0000e8000c1e1100 */
[----:B--2---:R1:W2:Y:S01]  /*2ec20*/  @!P3 LDG.E.U8 R19, desc[UR24][R22.64] ;  /* 0x000000181613b981 */ /* 0x0042a2000c1e1100 */
[----:B0-----:R-:W-:-:S02]  /*2ec30*/  PRMT R21, RZ, 0x7610, R21 ;  /* 0x00007610ff157816 */ /* 0x001fc40000000015 */
[----:B------:R-:W-:-:S04]  /*2ec40*/  PRMT R20, RZ, 0x7610, R20 ;  /* 0x00007610ff147816 */ /* 0x000fc80000000014 */
[----:B----4-:R0:W4:Y:S01]  /*2ec50*/  @!P3 LDG.E.U8 R21, desc[UR24][R24.64] ;  /* 0x000000181815b981 */ /* 0x010122000c1e1100 */
[----:B-1----:R-:W-:Y:S02]  /*2ec60*/  @!P3 IMAD.MOV.U32 R22, RZ, RZ, R30 ;  /* 0x000000ffff16b224 */ /* 0x002fe400078e001e */
[----:B------:R-:W-:Y:S01]  /*2ec70*/  @!P3 IMAD.MOV.U32 R23, RZ, RZ, R31 ;  /* 0x000000ffff17b224 */ /* 0x000fe200078e001f */
[----:B------:R-:W2:Y:S04]  /*2ec80*/  LDL R30, [R1+0x300] ;  /* 0x00030000011e7983 */ /* 0x000ea80000100800 */
[----:B------:R-:W2:Y:S01]  /*2ec90*/  LDL R31, [R1+0x2fc] ;  /* 0x0002fc00011f7983 */ /* 0x000ea20000100800 */
[----:B0-----:R-:W-:Y:S02]  /*2eca0*/  @!P3 IMAD.MOV.U32 R24, RZ, RZ, R32 ;  /* 0x000000ffff18b224 */ /* 0x001fe400078e0020 */
[----:B------:R-:W-:Y:S01]  /*2ecb0*/  @!P3 IMAD.MOV.U32 R25, RZ, RZ, R33 ;  /* 0x000000ffff19b224 */ /* 0x000fe200078e0021 */
[----:B------:R-:W4:Y:S04]  /*2ecc0*/  LDL R32, [R1+0x310] ;  /* 0x0003100001207983 */ /* 0x000f280000100800 */
[----:B------:R-:W4:Y:S04]  /*2ecd0*/  LDL R33, [R1+0x30c] ;  /* 0x00030c0001217983 */ /* 0x000f280000100800 */
[----:B------:R0:W4:Y:S02]  /*2ece0*/  @!P3 LDG.E.U8 R20, desc[UR24][R22.64] ;  /* 0x000000181614b981 */ /* 0x000124000c1e1100 */
[----:B0-----:R-:W-:-:S06]  /*2ecf0*/  PRMT R23, RZ, 0x7610, R23 ;  /* 0x00007610ff177816 */ /* 0x001fcc0000000017 */
[----:B-----5:R0:W5:Y:S02]  /*2ed00*/  @!P3 LDG.E.U8 R23, desc[UR24][R26.64] ;  /* 0x000000181a17b981 */ /* 0x020164000c1e1100 */
[----:B0-----:R-:W-:Y:S02]  /*2ed10*/  @!P3 IMAD.MOV.U32 R26, RZ, RZ, R34 ;  /* 0x000000ffff1ab224 */ /* 0x001fe400078e0022 */
[----:B------:R-:W-:Y:S01]  /*2ed20*/  @!P3 IMAD.MOV.U32 R27, RZ, RZ, R35 ;  /* 0x000000ffff1bb224 */ /* 0x000fe200078e0023 */
[----:B------:R-:W5:Y:S04]  /*2ed30*/  LDL R34, [R1+0x320] ;  /* 0x0003200001227983 */ /* 0x000f680000100800 */
[----:B------:R-:W5:Y:S01]  /*2ed40*/  LDL R35, [R1+0x31c] ;  /* 0x00031c0001237983 */ /* 0x000f620000100800 */
[----:B------:R-:W-:-:S06]  /*2ed50*/  PRMT R22, RZ, 0x7610, R22 ;  /* 0x00007610ff167816 */ /* 0x000fcc0000000016 */
[----:B------:R0:W5:Y:S02]  /*2ed60*/  @!P3 LDG.E.U8 R22, desc[UR24][R24.64] ;  /* 0x000000181816b981 */ /* 0x000164000c1e1100 */
[----:B0-----:R-:W-:Y:S02]  /*2ed70*/  PRMT R24, RZ, 0x7610, R24 ;  /* 0x00007610ff187816 */ /* 0x001fe40000000018 */
[----:B------:R-:W-:-:S04]  /*2ed80*/  PRMT R25, RZ, 0x7610, R25 ;  /* 0x00007610ff197816 */ /* 0x000fc80000000019 */
[----:B------:R0:W5:Y:S02]  /*2ed90*/  @!P3 LDG.E.U8 R24, desc[UR24][R26.64] ;  /* 0x000000181a18b981 */ /* 0x000164000c1e1100 */
[----:B0-----:R-:W-:Y:S02]  /*2eda0*/  PRMT R26, RZ, 0x7610, R26 ;  /* 0x00007610ff1a7816 */ /* 0x001fe4000000001a */
[----:B------:R-:W-:Y:S01]  /*2edb0*/  PRMT R27, RZ, 0x7610, R27 ;  /* 0x00007610ff1b7816 */ /* 0x000fe2000000001b */
        /* <DEDUP_REMOVED lines=100> */
[----:B------:R0:W3:Y:S04]  /*2f400*/  @!P3 LDG.E.U8 R50, desc[UR24][R52.64] ;  /* 0x000000183432b981 */ /* 0x0000e8000c1e1100 */
[----:B------:R-:W3:Y:S01]  /*2f410*/  LDL R61, [R1+0x3ec] ;  /* 0x0003ec00013d7983 */ /* 0x000ee20000100800 */
[----:B0-----:R-:W-:-:S03]  /*2f420*/  PRMT R53, RZ, 0x7610, R53 ;  /* 0x00007610ff357816 */ /* 0x001fc60000000035 */
[----:B--2---:R0:W2:Y:S01]  /*2f430*/  @!P3 LDG.E.U8 R51, desc[UR24][R54.64] ;  /* 0x000000183633b981 */ /* 0x0040a2000c1e1100 */
[----:B------:R-:W-:-:S03]  /*2f440*/  PRMT R52, RZ, 0x7610, R52 ;  /* 0x00007610ff347816 */ /* 0x000fc60000000034 */
[----:B----4-:R1:W4:Y:S01]  /*2f450*/  @!P3 LDG.E.U8 R53, desc[UR24][R56.64] ;  /* 0x000000183835b981 */ /* 0x010322000c1e1100 */
[----:B0-----:R-:W-:Y:S02]  /*2f460*/  @!P3 IMAD.MOV.U32 R54, RZ, RZ, R62 ;  /* 0x000000ffff36b224 */ /* 0x001fe400078e003e */
[----:B------:R-:W-:Y:S01]  /*2f470*/  @!P3 IMAD.MOV.U32 R55, RZ, RZ, R63 ;  /* 0x000000ffff37b224 */ /* 0x000fe200078e003f */
[----:B------:R-:W2:Y:S04]  /*2f480*/  LDL R62, [R1+0x400] ;  /* 0x00040000013e7983 */ /* 0x000ea80000100800 */
[----:B------:R-:W2:Y:S01]  /*2f490*/  LDL R63, [R1+0x3fc] ;  /* 0x0003fc00013f7983 */ /* 0x000ea20000100800 */
[----:B-1----:R-:W-:Y:S02]  /*2f4a0*/  @!P3 IMAD.MOV.U32 R56, RZ, RZ, R68 ;  /* 0x000000ffff38b224 */ /* 0x002fe400078e0044 */
        /* <DEDUP_REMOVED lines=22> */
[----:B------:R-:W3:Y:S04]  /*2f610*/  @!P3 LDG.E.U8 R58, desc[UR24][R60.64] ;  /* 0x000000183c3ab981 */ /* 0x000ee8000c1e1100 */
[----:B--2---:R4:W2:Y:S02]  /*2f620*/  @!P3 LDG.E.U8 R59, desc[UR24][R62.64] ;  /* 0x000000183e3bb981 */ /* 0x0048a4000c1e1100 */
[----:B----4-:R-:W-:-:S02]  /*2f630*/  @!P3 IMAD.MOV.U32 R62, RZ, RZ, R68 ;  /* 0x000000ffff3eb224 */ /* 0x010fc400078e0044 */
[----:B------:R-:W-:Y:S01]  /*2f640*/  @!P3 IMAD.MOV.U32 R63, RZ, RZ, R69 ;  /* 0x000000ffff3fb224 */ /* 0x000fe200078e0045 */
[----:B------:R-:W4:Y:S04]  /*2f650*/  LDL R68, [R1+0x430] ;  /* 0x0004300001447983 */ /* 0x000f280000100800 */
[----:B------:R-:W4:Y:S01]  /*2f660*/  LDL R69, [R1+0x42c] ;  /* 0x00042c0001457983 */ /* 0x000f220000100800 */
[----:B------:R-:W-:-:S06]  /*2f670*/  PRMT R61, RZ, 0x7610, R61 ;  /* 0x00007610ff3d7816 */ /* 0x000fcc000000003d */
[----:B-----5:R0:W5:Y:S02]  /*2f680*/  @!P3 LDG.E.U8 R61, desc[UR24][R64.64] ;  /* 0x00000018403db981 */ /* 0x020164000c1e1100 */
[----:B0-----:R-:W-:Y:S02]  /*2f690*/  @!P3 IMAD.MOV.U32 R64, RZ, RZ, R70 ;  /* 0x000000ffff40b224 */ /* 0x001fe400078e0046 */
[----:B------:R-:W-:Y:S01]  /*2f6a0*/  @!P3 IMAD.MOV.U32 R65, RZ, RZ, R71 ;  /* 0x000000ffff41b224 */ /* 0x000fe200078e0047 */
[----:B------:R-:W2:Y:S04]  /*2f6b0*/  LDL R70, [R1+0x440] ;  /* 0x0004400001467983 */ /* 0x000ea80000100800 */
[----:B------:R-:W2:Y:S01]  /*2f6c0*/  LDL R71, [R1+0x43c] ;  /* 0x00043c0001477983 */ /* 0x000ea20000100800 */
        /* <DEDUP_REMOVED lines=12> */
[----:B------:R-:W5:Y:S04]  /*2f790*/  @!P3 LDG.E.U8 R64, desc[UR24][R66.64] ;  /* 0x000000184240b981 */ /* 0x000f68000c1e1100 */
[----:B----4-:R0:W4:Y:S02]  /*2f7a0*/  @!P3 LDG.E.U8 R65, desc[UR24][R68.64] ;  /* 0x000000184441b981 */ /* 0x010124000c1e1100 */
[----:B0-----:R-:W-:-:S02]  /*2f7b0*/  @!P3 IMAD.MOV.U32 R68, RZ, RZ, R72 ;  /* 0x000000ffff44b224 */ /* 0x001fc400078e0048 */
[----:B------:R-:W-:Y:S01]  /*2f7c0*/  @!P3 IMAD.MOV.U32 R69, RZ, RZ, R73 ;  /* 0x000000ffff45b224 */ /* 0x000fe200078e0049 */
[----:B------:R-:W4:Y:S04]  /*2f7d0*/  LDL R72, [R1+0x450] ;  /* 0x0004500001487983 */ /* 0x000f280000100800 */
[----:B------:R-:W4:Y:S01]  /*2f7e0*/  LDL R73, [R1+0x44c] ;  /* 0x00044c0001497983 */ /* 0x000f220000100800 */
[----:B------:R-:W-:-:S06]  /*2f7f0*/  PRMT R67, RZ, 0x7610, R67 ;  /* 0x00007610ff437816 */ /* 0x000fcc0000000043 */
[----:B--2---:R0:W2:Y:S02]  /*2f800*/  @!P3 LDG.E.U8 R67, desc[UR24][R70.64] ;  /* 0x000000184643b981 */ /* 0x0040a4000c1e1100 */
[----:B0-----:R-:W-:Y:S02]  /*2f810*/  @!P3 IMAD.MOV.U32 R70, RZ, RZ, R76 ;  /* 0x000000ffff46b224 */ /* 0x001fe400078e004c */
[----:B------:R-:W-:Y:S01]  /*2f820*/  @!P3 IMAD.MOV.U32 R71, RZ, RZ, R77 ;  /* 0x000000ffff47b224 */ /* 0x000fe200078e004d */
[----:B------:R-:W2:Y:S04]  /*2f830*/  LDL R76, [R1+0x470] ;  /* 0x00047000014c7983 */ /* 0x000ea80000100800 */
[----:B------:R-:W2:Y:S01]  /*2f840*/  LDL R77, [R1+0x46c] ;  /* 0x00046c00014d7983 */ /* 0x000ea20000100800 */
[----:B------:R-:W-:-:S06]  /*2f850*/  PRMT R66, RZ, 0x7610, R66 ;  /* 0x00007610ff427816 */ /* 0x000fcc0000000042 */
[----:B------:R0:W5:Y:S02]  /*2f860*/  @!P3 LDG.E.U8 R66, desc[UR24][R68.64] ;  /* 0x000000184442b981 */ /* 0x000164000c1e1100 */
[----:B0-----:R-:W-:-:S06]  /*2f870*/  PRMT R68, RZ, 0x7610, R68 ;  /* 0x00007610ff447816 */ /* 0x001fcc0000000044 */
[----:B------:R0:W5:Y:S01]  /*2f880*/  @!P3 LDG.E.U8 R68, desc[UR24][R70.64] ;  /* 0x000000184644b981 */ /* 0x000162000c1e1100 */
[----:B------:R-:W-:Y:S02]  /*2f890*/  PRMT R69, RZ, 0x7610, R69 ;  /* 0x00007610ff457816 */ /* 0x000fe40000000045 */
[----:B0-----:R-:W-:Y:S02]  /*2f8a0*/  PRMT R71, RZ, 0x7610, R71 ;  /* 0x00007610ff477816 */ /* 0x001fe40000000047 */
[----:B------:R-:W-:-:S04]  /*2f8b0*/  PRMT R70, RZ, 0x7610, R70 ;  /* 0x00007610ff467816 */ /* 0x000fc80000000046 */
[----:B---3--:R0:W3:Y:S02]  /*2f8c0*/  @!P3 LDG.E.U8 R71, desc[UR24][R74.64] ;  /* 0x000000184a47b981 */ /* 0x0080e4000c1e1100 */
[----:B0-----:R-:W-:Y:S02]  /*2f8d0*/  @!P3 IMAD.MOV.U32 R74, RZ, RZ, R78 ;  /* 0x000000ffff4ab224 */ /* 0x001fe400078e004e */
[----:B------:R-:W-:Y:S01]  /*2f8e0*/  @!P3 IMAD.MOV.U32 R75, RZ, RZ, R79 ;  /* 0x000000ffff4bb224 */ /* 0x000fe200078e004f */
[----:B------:R-:W3:Y:S04]  /*2f8f0*/  LDL R78, [R1+0x480] ;  /* 0x00048000014e7983 */ /* 0x000ee80000100800 */
[----:B------:R-:W3:Y:S04]  /*2f900*/  LDL R79, [R1+0x47c] ;  /* 0x00047c00014f7983 */ /* 0x000ee80000100800 */
[----:B----4-:R0:W4:Y:S02]  /*2f910*/  @!P3 LDG.E.U8 R69, desc[UR24][R72.64] ;  /* 0x000000184845b981 */ /* 0x010124000c1e1100 */
[----:B0-----:R-:W-:-:S02]  /*2f920*/  @!P3 IMAD.MOV.U32 R72, RZ, RZ, R80 ;  /* 0x000000ffff48b224 */ /* 0x001fc400078e0050 */
[----:B------:R-:W-:Y:S01]  /*2f930*/  @!P3 IMAD.MOV.U32 R73, RZ, RZ, R81 ;  /* 0x000000ffff49b224 */ /* 0x000fe200078e0051 */
[----:B------:R-:W4:Y:S04]  /*2f940*/  LDL R80, [R1+0x490] ;  /* 0x0004900001507983 */ /* 0x000f280000100800 */
[----:B------:R-:W4:Y:S04]  /*2f950*/  LDL R81, [R1+0x48c] ;  /* 0x00048c0001517983 */ /* 0x000f280000100800 */
[----:B------:R0:W5:Y:S02]  /*2f960*/  @!P3 LDG.E.U8 R70, desc[UR24][R72.64] ;  /* 0x000000184846b981 */ /* 0x000164000c1e1100 */
[----:B0-----:R-:W-:-:S06]  /*2f970*/  PRMT R73, RZ, 0x7610, R73 ;  /* 0x00007610ff497816 */ /* 0x001fcc0000000049 */
[----:B--2---:R0:W2:Y:S02]  /*2f980*/  @!P3 LDG.E.U8 R73, desc[UR24][R76.64] ;  /* 0x000000184c49b981 */ /* 0x0040a4000c1e1100 */
        /* <DEDUP_REMOVED lines=16> */
[----:B------:R-:W3:Y:S04]  /*2fa90*/  LDL R134, [R1+0x4b4] ;  /* 0x0004b40001867983 */ /* 0x000ee80000100800 */
[----:B----4-:R1:W4:Y:S01]  /*2faa0*/  @!P3 LDG.E.U8 R77, desc[UR24][R80.64] ;  /* 0x00000018504db981 */ /* 0x010322000c1e1100 */
[----:B0-----:R-:W-:-:S02]  /*2fab0*/  PRMT R78, RZ, 0x7610, R78 ;  /* 0x00007610ff4e7816 */ /* 0x001fc4000000004e */
[----:B------:R-:W-:Y:S01]  /*2fac0*/  PRMT R79, RZ, 0x7610, R79 ;  /* 0x00007610ff4f7816 */ /* 0x000fe2000000004f */
[----:B-1----:R-:W-:Y:S02]  /*2fad0*/  @!P3 IMAD.MOV.U32 R80, RZ, RZ, R131 ;  /* 0x000000ffff50b224 */ /* 0x002fe400078e0083 */
[----:B------:R-:W-:Y:S01]  /*2fae0*/  @!P3 IMAD.MOV.U32 R81, RZ, RZ, R132 ;  /* 0x000000ffff51b224 */ /* 0x000fe200078e0084 */
[----:B------:R-:W3:Y:S04]  /*2faf0*/  LDL R131, [R1+0x4c0] ;  /* 0x0004c00001837983 */ /* 0x000ee80000100800 */
[----:B------:R0:W3:Y:S04]  /*2fb00*/  @!P3 LDG.E.U8 R78, desc[UR24][R80.64] ;  /* 0x00000018504eb981 */ /* 0x0000e8000c1e1100 */
[----:B------:R-:W3:Y:S01]  /*2fb10*/  LDL R132, [R1+0x4bc] ;  /* 0x0004bc0001847983 */ /* 0x000ee20000100800 */
[----:B0-----:R-:W-:-:S02]  /*2fb20*/  @!P3 IMAD.MOV.U32 R80, RZ, RZ, R129 ;  /* 0x000000ffff50b224 */ /* 0x001fc400078e0081 */
[----:B------:R-:W-:Y:S01]  /*2fb30*/  @!P3 IMAD.MOV.U32 R81, RZ, RZ, R130 ;  /* 0x000000ffff51b224 */ /* 0x000fe200078e0082 */
[----:B------:R-:W3:Y:S04]  /*2fb40*/  LDL R129, [R1+0x4d0] ;  /* 0x0004d00001817983 */ /* 0x000ee80000100800 */
[----:B------:R0:W3:Y:S04]  /*2fb50*/  @!P3 LDG.E.U8 R79, desc[UR24][R80.64] ;  /* 0x00000018504fb981 */ /* 0x0000e8000c1e1100 */
[----:B------:R-:W3:Y:S01]  /*2fb60*/  LDL R130, [R1+0x4cc] ;  /* 0x0004cc0001827983 */ /* 0x000ee20000100800 */
[----:B0-----:R-:W-:-:S06]  /*2fb70*/  PRMT R80, RZ, 0x7610, R80 ;  /* 0x00007610ff507816 */ /* 0x001fcc0000000050 */
[----:B--2---:R0:W2:Y:S04]  /*2fb80*/  @!P3 LDG.E.U8 R80, desc[UR24][R82.64] ;  /* 0x000000185250b981 */ /* 0x0040a8000c1e1100 */
[----:B------:R-:W0:Y:S04]  /*2fb90*/  LDL R82, [R1+0x4ac] ;  /* 0x0004ac0001527983 */ /* 0x000e280000100800 */
[----:B------:R-:W0:Y:S01]  /*2fba0*/  LDL R83, [R1+0x4b0] ;  /* 0x0004b00001537983 */ /* 0x000e220000100800 */
[----:B------:R-:W-:Y:S02]  /*2fbb0*/  PRMT R81, RZ, 0x7610, R81 ;  /* 0x00007610ff517816 */ /* 0x000fe40000000051 */
[----:B------:R-:W-:-:S02]  /*2fbc0*/  PRMT R85, RZ, 0x7610, R85 ;  /* 0x00007610ff557816 */ /* 0x000fc40000000055 */
[----:B0-----:R-:W-:-:S04]  /*2fbd0*/  @!P3 LOP3.LUT R83, R83, R82, RZ, 0x3c, !PT ;  /* 0x000000525353b212 */ /* 0x001fc800078e3cff */
[----:B------:R-:W-:-:S04]  /*2fbe0*/  @!P3 LOP3.LUT R82, R83, R82, RZ, 0x3c, !PT ;  /* 0x000000525352b212 */ /* 0x000fc800078e3cff */
[----:B------:R-:W-:-:S05]  /*2fbf0*/  @!P3 LOP3.LUT R83, R83, R82, RZ, 0x3c, !PT ;  /* 0x000000525353b212 */ /* 0x000fca00078e3cff */
[----:B------:R3:W2:Y:S02]  /*2fc00*/  @!P3 LDG.E.U8 R81, desc[UR24][R82.64] ;  /* 0x000000185251b981 */ /* 0x0006a4000c1e1100 */
[----:B---3--:R-:W-:Y:S02]  /*2fc10*/  @!P3 IMAD.MOV.U32 R82, RZ, RZ, R133 ;  /* 0x000000ffff52b224 */ /* 0x008fe400078e0085 */
[----:B------:R-:W-:Y:S01]  /*2fc20*/  @!P3 IMAD.MOV.U32 R83, RZ, RZ, R134 ;  /* 0x000000ffff53b224 */ /* 0x000fe200078e0086 */
[----:B------:R-:W3:Y:S04]  /*2fc30*/  LDL R133, [R1+0x4d8] ;  /* 0x0004d80001857983 */ /* 0x000ee80000100800 */
[----:B------:R-:W2:Y:S04]  /*2fc40*/  LDL R134, [R1+0x4d4] ;  /* 0x0004d40001867983 */ /* 0x000ea80000100800 */
[----:B------:R0:W4:Y:S02]  /*2fc50*/  @!P3 LDG.E.U8 R85, desc[UR24][R82.64] ;  /* 0x000000185255b981 */ /* 0x000124000c1e1100 */
[----:B0-----:R-:W-:-:S02]  /*2fc60*/  @!P3 IMAD.MOV.U32 R82, RZ, RZ, R131 ;  /* 0x000000ffff52b224 */ /* 0x001fc400078e0083 */
[----:B------:R-:W-:Y:S01]  /*2fc70*/  @!P3 IMAD.MOV.U32 R83, RZ, RZ, R132 ;  /* 0x000000ffff53b224 */ /* 0x000fe200078e0084 */
[----:B------:R-:W4:Y:S04]  /*2fc80*/  LDL R131, [R1+0x4e0] ;  /* 0x0004e00001837983 */ /* 0x000f280000100800 */
[----:B------:R-:W5:Y:S01]  /*2fc90*/  LDL R132, [R1+0x4dc] ;  /* 0x0004dc0001847983 */ /* 0x000f620000100800 */
[----:B------:R-:W-:Y:S02]  /*2fca0*/  PRMT R87, RZ, 0x7610, R87 ;  /* 0x00007610ff577816 */ /* 0x000fe40000000057 */
[----:B------:R-:W-:-:S04]  /*2fcb0*/  PRMT R89, RZ, 0x7610, R89 ;  /* 0x00007610ff597816 */ /* 0x000fc80000000059 */
[----:B------:R0:W5:Y:S01]  /*2fcc0*/  @!P3 LDG.E.U8 R87, desc[UR24][R82.64] ;  /* 0x000000185257b981 */ /* 0x000162000c1e1100 */
[----:B------:R-:W-:Y:S01]  /*2fcd0*/  PRMT R91, RZ, 0x7610, R91 ;  /* 0x00007610ff5b7816 */ /* 0x000fe2000000005b */
[----:B0-----:R-:W-:Y:S02]  /*2fce0*/  @!P3 IMAD.MOV.U32 R82, RZ, RZ, R135 ;  /* 0x000000ffff52b224 */ /* 0x001fe400078e0087 */
[----:B------:R-:W-:Y:S01]  /*2fcf0*/  @!P3 IMAD.MOV.U32 R83, RZ, RZ, R136 ;  /* 0x000000ffff53b224 */ /* 0x000fe200078e0088 */
[----:B------:R-:W-:Y:S01]  /*2fd00*/  PRMT R92, RZ, 0x7610, R92 ;  /* 0x00007610ff5c7816 */ /* 0x000fe2000000005c */
[----:B------:R-:W5:Y:S04]  /*2fd10*/  LDL R136, [R1+0x4ec] ;  /* 0x0004ec0001887983 */ /* 0x000f680000100800 */
[----:B------:R0:W5:Y:S01]  /*2fd20*/  @!P3 LDG.E.U8 R89, desc[UR24][R82.64] ;  /* 0x000000185259b981 */ /* 0x000162000c1e1100 */
[----:B------:R-:W-:-:S03]  /*2fd30*/  PRMT R93, RZ, 0x7610, R93 ;  /* 0x00007610ff5d7816 */ /* 0x000fc6000000005d */
[----:B------:R-:W5:Y:S01]  /*2fd40*/  LDL R135, [R1+0x4f0] ;  /* 0x0004f00001877983 */ /* 0x000f620000100800 */
[----:B0-----:R-:W-:Y:S02]  /*2fd50*/  @!P3 IMAD.MOV.U32 R82, RZ, RZ, R129 ;  /* 0x000000ffff52b224 */ /* 0x001fe400078e0081 */
[----:B------:R-:W-:Y:S01]  /*2fd60*/  @!P3 IMAD.MOV.U32 R83, RZ, RZ, R130 ;  /* 0x000000ffff53b224 */ /* 0x000fe200078e0082 */
[----:B------:R-:W5:Y:S04]  /*2fd70*/  LDL R129, [R1+0x4f8] ;  /* 0x0004f80001817983 */ /* 0x000f680000100800 */
[----:B------:R3:W5:Y:S04]  /*2fd80*/  @!P3 LDG.E.U8 R91, desc[UR24][R82.64] ;  /* 0x00000018525bb981 */ /* 0x000768000c1e1100 */
[----:B------:R-:W5:Y:S01]  /*2fd90*/  LDL R130, [R1+0x4f4] ;  /* 0x0004f40001827983 */ /* 0x000f620000100800 */
[----:B---3--:R-:W-:-:S03]  /*2fda0*/  @!P3 IMAD.MOV.U32 R82, RZ, RZ, R133 ;  /* 0x000000ffff52b224 */ /* 0x008fc600078e0085 */
[----:B------:R-:W3:Y:S01]  /*2fdb0*/  LDL R133, [R1+0x500] ;  /* 0x0005000001857983 */ /* 0x000ee20000100800 */
[----:B--2---:R-:W-:-:S03]  /*2fdc0*/  @!P3 IMAD.MOV.U32 R83, RZ, RZ, R134 ;  /* 0x000000ffff53b224 */ /* 0x004fc600078e0086 */
[----:B------:R-:W2:Y:S04]  /*2fdd0*/  LDL R134, [R1+0x4fc] ;  /* 0x0004fc0001867983 */ /* 0x000ea80000100800 */
[----:B------:R4:W2:Y:S02]  /*2fde0*/  @!P3 LDG.E.U8 R92, desc[UR24][R82.64] ;  /* 0x00000018525cb981 */ /* 0x0008a4000c1e1100 */
[----:B----4-:R-:W-:Y:S02]  /*2fdf0*/  @!P3 IMAD.MOV.U32 R82, RZ, RZ, R131 ;  /* 0x000000ffff52b224 */ /* 0x010fe400078e0083 */
[----:B------:R-:W4:Y:S01]  /*2fe00*/  LDL R131, [R1+0x508] ;  /* 0x0005080001837983 */ /* 0x000f220000100800 */
[----:B-----5:R-:W-:-:S03]  /*2fe10*/  @!P3 IMAD.MOV.U32 R83, RZ, RZ, R132 ;  /* 0x000000ffff53b224 */ /* 0x020fc600078e0084 */
[----:B------:R-:W5:Y:S04]  /*2fe20*/  LDL R132, [R1+0x504] ;  /* 0x0005040001847983 */ /* 0x000f680000100800 */
[----:B------:R0:W2:Y:S04]  /*2fe30*/  @!P3 LDG.E.U8 R93, desc[UR24][R82.64] ;  /* 0x00000018525db981 */ /* 0x0000a8000c1e1100 */
[----:B------:R-:W0:Y:S04]  /*2fe40*/  LDL R82, [R1+0x4e4] ;  /* 0x0004e40001527983 */ /* 0x000e280000100800 */
[----:B------:R-:W0:Y:S01]  /*2fe50*/  LDL R83, [R1+0x4e8] ;  /* 0x0004e80001537983 */ /* 0x000e220000100800 */
[----:B------:R-:W-:-:S02]  /*2fe60*/  PRMT R94, RZ, 0x7610, R94 ;  /* 0x00007610ff5e7816 */ /* 0x000fc4000000005e */
[----:B------:R-:W-:Y:S02]  /*2fe70*/  PRMT R95, RZ, 0x7610, R95 ;  /* 0x00007610ff5f7816 */ /* 0x000fe4000000005f */
[----:B------:R-:W-:Y:S02]  /*2fe80*/  PRMT R96, RZ, 0x7610, R96 ;  /* 0x00007610ff607816 */ /* 0x000fe40000000060 */
[----:B------:R-:W-:Y:S02]  /*2fe90*/  PRMT R97, RZ, 0x7610, R97 ;  /* 0x00007610ff617816 */ /* 0x000fe40000000061 */
[----:B------:R-:W-:Y:S02]  /*2fea0*/  PRMT R98, RZ, 0x7610, R98 ;  /* 0x00007610ff627816 */ /* 0x000fe40000000062 */
[----:B0-----:R-:W-:-:S04]  /*2feb0*/  @!P3 LOP3.LUT R83, R83, R82, RZ, 0x3c, !PT ;  /* 0x000000525353b212 */ /* 0x001fc800078e3cff */
[----:B------:R-:W-:-:S04]  /*2fec0*/  @!P3 LOP3.LUT R82, R83, R82, RZ, 0x3c, !PT ;  /* 0x000000525352b212 */ /* 0x000fc800078e3cff */
[----:B------:R-:W-:-:S05]  /*2fed0*/  @!P3 LOP3.LUT R83, R83, R82, RZ, 0x3c, !PT ;  /* 0x000000525353b212 */ /* 0x000fca00078e3cff */
[----:B------:R0:W5:Y:S02]  /*2fee0*/  @!P3 LDG.E.U8 R94, desc[UR24][R82.64] ;  /* 0x00000018525eb981 */ /* 0x000164000c1e1100 */
[----:B0-----:R-:W-:Y:S02]  /*2fef0*/  @!P3 IMAD.MOV.U32 R82, RZ, RZ, R135 ;  /* 0x000000ffff52b224 */ /* 0x001fe400078e0087 */
[----:B------:R-:W-:Y:S01]  /*2ff00*/  @!P3 IMAD.MOV.U32 R83, RZ, RZ, R136 ;  /* 0x000000ffff53b224 */ /* 0x000fe200078e0088 */
[----:B------:R-:W5:Y:S04]  /*2ff10*/  LDL R135, [R1+0x528] ;  /* 0x0005280001877983 */ /* 0x000f680000100800 */
[----:B------:R0:W5:Y:S04]  /*2ff20*/  @!P3 LDG.E.U8 R95, desc[UR24][R82.64] ;  /* 0x00000018525fb981 */ /* 0x000168000c1e1100 */
[----:B------:R-:W5:Y:S01]  /*2ff30*/  LDL R136, [R1+0x524] ;  /* 0x0005240001887983 */ /* 0x000f620000100800 */
[----:B0-----:R-:W-:-:S02]  /*2ff40*/  @!P3 IMAD.MOV.U32 R82, RZ, RZ, R129 ;  /* 0x000000ffff52b224 */ /* 0x001fc400078e0081 */
[----:B------:R-:W-:Y:S01]  /*2ff50*/  @!P3 IMAD.MOV.U32 R83, RZ, RZ, R130 ;  /* 0x000000ffff53b224 */ /* 0x000fe200078e0082 */
[----:B------:R-:W5:Y:S04]  /*2ff60*/  LDL R129, [R1+0x518] ;  /* 0x0005180001817983 */ /* 0x000f680000100800 */
[----:B------:R3:W5:Y:S04]  /*2ff70*/  @!P3 LDG.E.U8 R96, desc[UR24][R82.64] ;  /* 0x000000185260b981 */ /* 0x000768000c1e1100 */
[----:B------:R-:W5:Y:S01]  /*2ff80*/  LDL R130, [R1+0x514] ;  /* 0x0005140001827983 */ /* 0x000f620000100800 */
[----:B---3--:R-:W-:-:S02]  /*2ff90*/  @!P3 IMAD.MOV.U32 R82, RZ, RZ, R133 ;  /* 0x000000ffff52b224 */ /* 0x008fc400078e0085 */
[----:B--2---:R-:W-:Y:S01]  /*2ffa0*/  @!P3 IMAD.MOV.U32 R83, RZ, RZ, R134 ;  /* 0x000000ffff53b224 */ /* 0x004fe200078e0086 */
[----:B------:R-:W2:Y:S04]  /*2ffb0*/  LDL R133, [R1+0x520] ;  /* 0x0005200001857983 */ /* 0x000ea80000100800 */
[----:B------:R4:W3:Y:S04]  /*2ffc0*/  @!P3 LDG.E.U8 R97, desc[UR24][R82.64] ;  /* 0x000000185261b981 */ /* 0x0008e8000c1e1100 */
[----:B------:R-:W2:Y:S01]  /*2ffd0*/  LDL R134, [R1+0x51c] ;  /* 0x00051c0001867983 */ /* 0x000ea20000100800 */
[----:B----4-:R-:W-:-:S02]  /*2ffe0*/  @!P3 IMAD.MOV.U32 R82, RZ, RZ, R131 ;  /* 0x000000ffff52b224 */ /* 0x010fc400078e0083 */
[----:B-----5:R-:W-:Y:S01]  /*2fff0*/  @!P3 IMAD.MOV.U32 R83, RZ, RZ, R132 ;  /* 0x000000ffff53b224 */ /* 0x020fe200078e0084 */
[----:B------:R-:W-:Y:S01]  /*30000*/  PRMT R99, RZ, 0x7610, R99 ;  /* 0x00007610ff637816 */ /* 0x000fe20000000063 */
[----:B------:R-:W4:Y:S04]  /*30010*/  LDL R132, [R1+0x52c] ;  /* 0x00052c0001847983 */ /* 0x000f280000100800 */
[----:B------:R0:W5:Y:S04]  /*30020*/  @!P3 LDG.E.U8 R98, desc[UR24][R82.64] ;  /* 0x000000185262b981 */ /* 0x000168000c1e1100 */
[----:B------:R-:W2:Y:S04]  /*30030*/  LDL R131, [R1+0x530] ;  /* 0x0005300001837983 */ /* 0x000ea80000100800 */
[----:B------:R-:W0:Y:S04]  /*30040*/  LDL R82, [R1+0x50c] ;  /* 0x00050c0001527983 */ /* 0x000e280000100800 */
[----:B------:R-:W0:Y:S01]  /*30050*/  LDL R83, [R1+0x510] ;  /* 0x0005100001537983 */ /* 0x000e220000100800 */
[----:B------:R-:W-:-:S02]  /*30060*/  PRMT R100, RZ, 0x7610, R100 ;  /* 0x00007610ff647816 */ /* 0x000fc40000000064 */
[----:B------:R-:W-:Y:S02]  /*30070*/  PRMT R101, RZ, 0x7610, R101 ;  /* 0x00007610ff657816 */ /* 0x000fe40000000065 */
[----:B0-----:R-:W-:-:S04]  /*30080*/  @!P3 LOP3.LUT R83, R83, R82, RZ, 0x3c, !PT ;  /* 0x000000525353b212 */ /* 0x001fc800078e3cff */
[----:B------:R-:W-:-:S04]  /*30090*/  @!P3 LOP3.LUT R82, R83, R82, RZ, 0x3c, !PT ;  /* 0x000000525352b212 */ /* 0x000fc800078e3cff */
[----:B------:R-:W-:-:S05]  /*300a0*/  @!P3 LOP3.LUT R83, R83, R82, RZ, 0x3c, !PT ;  /* 0x000000525353b212 */ /* 0x000fca00078e3cff */
[----:B------:R0:W3:Y:S02]  /*300b0*/  @!P3 LDG.E.U8 R99, desc[UR24][R82.64] ;  /* 0x000000185263b981 */ /* 0x0000e4000c1e1100 */
[----:B0-----:R-:W-:Y:S02]  /*300c0*/  @!P3 IMAD.MOV.U32 R82, RZ, RZ, R129 ;  /* 0x000000ffff52b224 */ /* 0x001fe400078e0081 */
[----:B------:R-:W-:Y:S01]  /*300d0*/  @!P3 IMAD.MOV.U32 R83, RZ, RZ, R130 ;  /* 0x000000ffff53b224 */ /* 0x000fe200078e0082 */
[----:B------:R-:W3:Y:S04]  /*300e0*/  LDL R129, [R1+0x538] ;  /* 0x0005380001817983 */ /* 0x000ee80000100800 */
[----:B------:R-:W5:Y:S04]  /*300f0*/  LDL R130, [R1+0x534] ;  /* 0x0005340001827983 */ /* 0x000f680000100800 */
[----:B------:R2:W5:Y:S02]  /*30100*/  @!P3 LDG.E.U8 R100, desc[UR24][R82.64] ;  /* 0x000000185264b981 */ /* 0x000564000c1e1100 */
[----:B--2---:R-:W-:-:S02]  /*30110*/  @!P3 IMAD.MOV.U32 R82, RZ, RZ, R133 ;  /* 0x000000ffff52b224 */ /* 0x004fc400078e0085 */
[----:B------:R-:W-:Y:S01]  /*30120*/  @!P3 IMAD.MOV.U32 R83, RZ, RZ, R134 ;  /* 0x000000ffff53b224 */ /* 0x000fe200078e0086 */
[----:B------:R-:W2:Y:S04]  /*30130*/  LDL R133, [R1+0x540] ;  /* 0x0005400001857983 */ /* 0x000ea80000100800 */
[----:B------:R-:W2:Y:S01]  /*30140*/  LDL R134, [R1+0x53c] ;  /* 0x00053c0001867983 */ /* 0x000ea20000100800 */
[----:B------:R-:W-:-:S03]  /*30150*/  PRMT R102, RZ, 0x7610, R102 ;  /* 0x00007610ff667816 */ /* 0x000fc60000000066 */
[----:B------:R0:W2:Y:S01]  /*30160*/  @!P3 LDG.E.U8 R101, desc[UR24][R82.64] ;  /* 0x000000185265b981 */ /* 0x0000a2000c1e1100 */
[----:B------:R-:W-:Y:S01]  /*30170*/  PRMT R103, RZ, 0x7610, R103 ;  /* 0x00007610ff677816 */ /* 0x000fe20000000067 */
[----:B0-----:R-:W-:Y:S02]  /*30180*/  @!P3 IMAD.MOV.U32 R82, RZ, RZ, R135 ;  /* 0x000000ffff52b224 */ /* 0x001fe400078e0087 */
[----:B------:R-:W-:Y:S01]  /*30190*/  @!P3 IMAD.MOV.U32 R83, RZ, RZ, R136 ;  /* 0x000000ffff53b224 */ /* 0x000fe200078e0088 */
[----:B------:R-:W-:Y:S01]  /*301a0*/  PRMT R104, RZ, 0x7610, R104 ;  /* 0x00007610ff687816 */ /* 0x000fe20000000068 */
[----:B------:R-:W2:Y:S04]  /*301b0*/  LDL R136, [R1+0x54c] ;  /* 0x00054c0001887983 */ /* 0x000ea80000100800 */
[----:B------:R0:W2:Y:S01]  /*301c0*/  @!P3 LDG.E.U8 R102, desc[UR24][R82.64] ;  /* 0x000000185266b981 */ /* 0x0000a2000c1e1100 */
[----:B------:R-:W-:-:S03]  /*301d0*/  PRMT R105, RZ, 0x7610, R105 ;  /* 0x00007610ff697816 */ /* 0x000fc60000000069 */
[----:B------:R-:W2:Y:S01]  /*301e0*/  LDL R135, [R1+0x550] ;  /* 0x0005500001877983 */ /* 0x000ea20000100800 */
[----:B0-----:R-:W-:Y:S02]  /*301f0*/  @!P3 IMAD.MOV.U32 R82, RZ, RZ, R131 ;  /* 0x000000ffff52b224 */ /* 0x001fe400078e0083 */
[----:B----4-:R-:W-:Y:S01]  /*30200*/  @!P3 IMAD.MOV.U32 R83, RZ, RZ, R132 ;  /* 0x000000ffff53b224 */ /* 0x010fe200078e0084 */
[----:B------:R-:W4:Y:S04]  /*30210*/  LDL R131, [R1+0x560] ;  /* 0x0005600001837983 */ /* 0x000f280000100800 */
[----:B------:R3:W4:Y:S04]  /*30220*/  @!P3 LDG.E.U8 R103, desc[UR24][R82.64] ;  /* 0x000000185267b981 */ /* 0x000728000c1e1100 */
[----:B------:R-:W4:Y:S01]  /*30230*/  LDL R132, [R1+0x55c] ;  /* 0x00055c0001847983 */ /* 0x000f220000100800 */
[----:B---3--:R-:W-:-:S03]  /*30240*/  @!P3 IMAD.MOV.U32 R82, RZ, RZ, R129 ;  /* 0x000000ffff52b224 */ /* 0x008fc600078e0081 */
[----:B------:R-:W3:Y:S01]  /*30250*/  LDL R129, [R1+0x580] ;  /* 0x0005800001817983 */ /* 0x000ee20000100800 */
[----:B-----5:R-:W-:-:S03]  /*30260*/  @!P3 IMAD.MOV.U32 R83, RZ, RZ, R130 ;  /* 0x000000ffff53b224 */ /* 0x020fc600078e0082 */
[----:B------:R-:W5:Y:S04]  /*30270*/  LDL R130, [R1+0x57c] ;  /* 0x00057c0001827983 */ /* 0x000f680000100800 */
[----:B------:R2:W3:Y:S02]  /*30280*/  @!P3 LDG.E.U8 R104, desc[UR24][R82.64] ;  /* 0x000000185268b981 */ /* 0x0004e4000c1e1100 */
[----:B--2---:R-:W-:Y:S02]  /*30290*/  @!P3 IMAD.MOV.U32 R82, RZ, RZ, R133 ;  /* 0x000000ffff52b224 */ /* 0x004fe400078e0085 */
[----:B------:R-:W2:Y:S01]  /*302a0*/  LDL R133, [R1+0x5a0] ;  /* 0x0005a00001857983 */ /* 0x000ea20000100800 */
[----:B------:R-:W-:-:S03]  /*302b0*/  @!P3 IMAD.MOV.U32 R83, RZ, RZ, R134 ;  /* 0x000000ffff53b224 */ /* 0x000fc600078e0086 */
[----:B------:R-:W2:Y:S04]  /*302c0*/  LDL R134, [R1+0x59c] ;  /* 0x00059c0001867983 */ /* 0x000ea80000100800 */
        /* <DEDUP_REMOVED lines=11> */
[----:B------:R0:W2:Y:S02]  /*30380*/  @!P3 LDG.E.U8 R106, desc[UR24][R82.64] ;  /* 0x00000018526ab981 */ /* 0x0000a4000c1e1100 */
[----:B0-----:R-:W-:Y:S02]  /*30390*/  @!P3 IMAD.MOV.U32 R82, RZ, RZ, R135 ;  /* 0x000000ffff52b224 */ /* 0x001fe400078e0087 */
[----:B------:R-:W-:Y:S01]  /*303a0*/  @!P3 IMAD.MOV.U32 R83, RZ, RZ, R136 ;  /* 0x000000ffff53b224 */ /* 0x000fe200078e0088 */
[----:B------:R-:W2:Y:S04]  /*303b0*/  LDL R135, [R1+0x588] ;  /* 0x0005880001877983 */ /* 0x000ea80000100800 */
[----:B------:R4:W2:Y:S04]  /*303c0*/  @!P3 LDG.E.U8 R107, desc[UR24][R82.64] ;  /* 0x00000018526bb981 */ /* 0x0008a8000c1e1100 */
[----:B------:R-:W2:Y:S01]  /*303d0*/  LDL R136, [R1+0x584] ;  /* 0x0005840001887983 */ /* 0x000ea20000100800 */
[----:B----4-:R-:W-:-:S02]  /*303e0*/  @!P3 IMAD.MOV.U32 R82, RZ, RZ, R131 ;  /* 0x000000ffff52b224 */ /* 0x010fc400078e0083 */
[----:B------:R-:W-:Y:S01]  /*303f0*/  @!P3 IMAD.MOV.U32 R83, RZ, RZ, R132 ;  /* 0x000000ffff53b224 */ /* 0x000fe200078e0084 */
[----:B------:R-:W4:Y:S04]  /*30400*/  LDL R131, [R1+0x5d0] ;  /* 0x0005d00001837983 */ /* 0x000f280000100800 */
[----:B------:R3:W4:Y:S04]  /*30410*/  @!P3 LDG.E.U8 R108, desc[UR24][R82.64] ;  /* 0x00000018526cb981 */ /* 0x000728000c1e1100 */
[----:B------:R-:W4:Y:S01]  /*30420*/  LDL R132, [R1+0x5cc] ;  /* 0x0005cc0001847983 */ /* 0x000f220000100800 */
[----:B---3--:R-:W-:-:S02]  /*30430*/  @!P3 IMAD.MOV.U32 R82, RZ, RZ, R129 ;  /* 0x000000ffff52b224 */ /* 0x008fc400078e0081 */
[----:B-----5:R-:W-:Y:S01]  /*30440*/  @!P3 IMAD.MOV.U32 R83, RZ, RZ, R130 ;  /* 0x000000ffff53b224 */ /* 0x020fe200078e0082 */
[----:B------:R-:W3:Y:S04]  /*30450*/  LDL R129, [R1+0x568] ;  /* 0x0005680001817983 */ /* 0x000ee80000100800 */
[----:B------:R2:W5:Y:S04]  /*30460*/  @!P3 LDG.E.U8 R109, desc[UR24][R82.64] ;  /* 0x00000018526db981 */ /* 0x000568000c1e1100 */
[----:B------:R-:W3:Y:S01]  /*30470*/  LDL R130, [R1+0x564] ;  /* 0x0005640001827983 */ /* 0x000ee20000100800 */
[----:B--2---:R-:W-:-:S02]  /*30480*/  @!P3 IMAD.MOV.U32 R82, RZ, RZ, R133 ;  /* 0x000000ffff52b224 */ /* 0x004fc400078e0085 */
[----:B------:R-:W-:Y:S01]  /*30490*/  @!P3 IMAD.MOV.U32 R83, RZ, RZ, R134 ;  /* 0x000000ffff53b224 */ /* 0x000fe200078e0086 */
[----:B------:R-:W-:Y:S01]  /*304a0*/  PRMT R111, RZ, 0x7610, R111 ;  /* 0x00007610ff6f7816 */ /* 0x000fe2000000006f */
[----:B------:R-:W2:Y:S04]  /*304b0*/  LDL R134, [R1+0x5a4] ;  /* 0x0005a40001867983 */ /* 0x000ea80000100800 */
[----:B------:R0:W2:Y:S04]  /*304c0*/  @!P3 LDG.E.U8 R110, desc[UR24][R82.64] ;  /* 0x00000018526eb981 */ /* 0x0000a8000c1e1100 */
        /* <DEDUP_REMOVED lines=8> */
[----:B------:R4:W5:Y:S02]  /*30550*/  @!P3 LDG.E.U8 R111, desc[UR24][R82.64] ;  /* 0x00000018526fb981 */ /* 0x000964000c1e1100 */
[----:B----4-:R-:W-:Y:S02]  /*30560*/  @!P3 IMAD.MOV.U32 R82, RZ, RZ, R131 ;  /* 0x000000ffff52b224 */ /* 0x010fe400078e0083 */
[----:B------:R-:W-:Y:S01]  /*30570*/  @!P3 IMAD.MOV.U32 R83, RZ, RZ, R132 ;  /* 0x000000ffff53b224 */ /* 0x000fe200078e0084 */
[----:B------:R-:W4:Y:S04]  /*30580*/  LDL R131, [R1+0x5c0] ;  /* 0x0005c00001837983 */ /* 0x000f280000100800 */
[----:B------:R-:W5:Y:S04]  /*30590*/  LDL R132, [R1+0x5bc] ;  /* 0x0005bc0001847983 */ /* 0x000f680000100800 */
[----:B------:R3:W5:Y:S02]  /*305a0*/  @!P3 LDG.E.U8 R112, desc[UR24][R82.64] ;  /* 0x000000185270b981 */ /* 0x000764000c1e1100 */
[----:B---3--:R-:W-:-:S02]  /*305b0*/  @!P3 IMAD.MOV.U32 R82, RZ, RZ, R129 ;  /* 0x000000ffff52b224 */ /* 0x008fc400078e0081 */
[----:B------:R-:W-:Y:S01]  /*305c0*/  @!P3 IMAD.MOV.U32 R83, RZ, RZ, R130 ;  /* 0x000000ffff53b224 */ /* 0x000fe200078e0082 */
[----:B------:R-:W3:Y:S04]  /*305d0*/  LDL R129, [R1+0x5d8] ;  /* 0x0005d80001817983 */ /* 0x000ee80000100800 */
[----:B------:R-:W3:Y:S01]  /*305e0*/  LDL R130, [R1+0x5d4] ;  /* 0x0005d40001827983 */ /* 0x000ee20000100800 */
[----:B------:R-:W-:-:S03]  /*305f0*/  PRMT R114, RZ, 0x7610, R114 ;  /* 0x00007610ff727816 */ /* 0x000fc60000000072 */
[----:B------:R0:W3:Y:S01]  /*30600*/  @!P3 LDG.E.U8 R113, desc[UR24][R82.64] ;  /* 0x000000185271b981 */ /* 0x0000e2000c1e1100 */
[----:B------:R-:W-:Y:S01]  /*30610*/  PRMT R115, RZ, 0x7610, R115 ;  /* 0x00007610ff737816 */ /* 0x000fe20000000073 */
[----:B0-----:R-:W-:Y:S02]  /*30620*/  @!P3 IMAD.MOV.U32 R82, RZ, RZ, R135 ;  /* 0x000000ffff52b224 */ /* 0x001fe400078e0087 */
[----:B------:R-:W-:Y:S01]  /*30630*/  @!P3 IMAD.MOV.U32 R83, RZ, RZ, R136 ;  /* 0x000000ffff53b224 */ /* 0x000fe200078e0088 */
[----:B------:R-:W-:Y:S01]  /*30640*/  PRMT R116, RZ, 0x7610, R116 ;  /* 0x00007610ff747816 */ /* 0x000fe20000000074 */
[----:B------:R-:W3:Y:S04]  /*30650*/  LDL R136, [R1+0x58c] ;  /* 0x00058c0001887983 */ /* 0x000ee80000100800 */
[----:B------:R2:W3:Y:S01]  /*30660*/  @!P3 LDG.E.U8 R114, desc[UR24][R82.64] ;  /* 0x000000185272b981 */ /* 0x0004e2000c1e1100 */
[----:B------:R-:W-:-:S03]  /*30670*/  PRMT R117, RZ, 0x7610, R117 ;  /* 0x00007610ff757816 */ /* 0x000fc60000000075 */
[----:B------:R-:W3:Y:S01]  /*30680*/  LDL R135, [R1+0x590] ;  /* 0x0005900001877983 */ /* 0x000ee20000100800 */
[----:B--2---:R-:W-:Y:S02]  /*30690*/  @!P3 IMAD.MOV.U32 R82, RZ, RZ, R133 ;  /* 0x000000ffff52b224 */ /* 0x004fe400078e0085 */
[----:B------:R-:W-:Y:S01]  /*306a0*/  @!P3 IMAD.MOV.U32 R83, RZ, RZ, R134 ;  /* 0x000000ffff53b224 */ /* 0x000fe200078e0086 */
[----:B------:R-:W2:Y:S04]  /*306b0*/  LDL R133, [R1+0x5b0] ;  /* 0x0005b00001857983 */ /* 0x000ea80000100800 */
[----:B------:R4:W2:Y:S04]  /*306c0*/  @!P3 LDG.E.U8 R115, desc[UR24][R82.64] ;  /* 0x000000185273b981 */ /* 0x0008a8000c1e1100 */
[----:B------:R-:W2:Y:S01]  /*306d0*/  LDL R134, [R1+0x5ac] ;  /* 0x0005ac0001867983 */ /* 0x000ea20000100800 */
[----:B----4-:R-:W-:-:S03]  /*306e0*/  @!P3 IMAD.MOV.U32 R82, RZ, RZ, R131 ;  /* 0x000000ffff52b224 */ /* 0x010fc600078e0083 */
[----:B------:R-:W4:Y:S01]  /*306f0*/  LDL R131, [R1+0x5c8] ;  /* 0x0005c80001837983 */ /* 0x000f220000100800 */
[----:B-----5:R-:W-:-:S03]  /*30700*/  @!P3 IMAD.MOV.U32 R83, RZ, RZ, R132 ;  /* 0x000000ffff53b224 */ /* 0x020fc600078e0084 */
[----:B------:R-:W5:Y:S04]  /*30710*/  LDL R132, [R1+0x5c4] ;  /* 0x0005c40001847983 */ /* 0x000f680000100800 */
[----:B------:R3:W2:Y:S02]  /*30720*/  @!P3 LDG.E.U8 R116, desc[UR24][R82.64] ;  /* 0x000000185274b981 */ /* 0x0006a4000c1e1100 */
[----:B---3--:R-:W-:Y:S02]  /*30730*/  @!P3 IMAD.MOV.U32 R82, RZ, RZ, R129 ;  /* 0x000000ffff52b224 */ /* 0x008fe400078e0081 */
[----:B------:R-:W3:Y:S01]  /*30740*/  LDL R129, [R1+0x224] ;  /* 0x0002240001817983 */ /* 0x000ee20000100800 */
        /* <DEDUP_REMOVED lines=13> */
[----:B------:R0:W3:Y:S02]  /*30820*/  @!P3 LDG.E.U8 R118, desc[UR24][R82.64] ;  /* 0x000000185276b981 */ /* 0x0000e4000c1e1100 */
[----:B0-----:R-:W-:Y:S02]  /*30830*/  @!P3 IMAD.MOV.U32 R82, RZ, RZ, R135 ;  /* 0x000000ffff52b224 */ /* 0x001fe400078e0087 */
[----:B------:R-:W-:Y:S01]  /*30840*/  @!P3 IMAD.MOV.U32 R83, RZ, RZ, R136 ;  /* 0x000000ffff53b224 */ /* 0x000fe200078e0088 */
[----:B------:R-:W-:Y:S01]  /*30850*/  PRMT R123, RZ, 0x7610, R123 ;  /* 0x00007610ff7b7816 */ /* 0x000fe2000000007b */
[----:B------:R-:W3:Y:S04]  /*30860*/  LDL R136, [R1+0x594] ;  /* 0x0005940001887983 */ /* 0x000ee80000100800 */
[----:B------:R2:W3:Y:S04]  /*30870*/  @!P3 LDG.E.U8 R119, desc[UR24][R82.64] ;  /* 0x000000185277b981 */ /* 0x0004e8000c1e1100 */
[----:B------:R-:W3:Y:S01]  /*30880*/  LDL R135, [R1+0x598] ;  /* 0x0005980001877983 */ /* 0x000ee20000100800 */
[----:B--2---:R-:W-:-:S02]  /*30890*/  @!P3 IMAD.MOV.U32 R82, RZ, RZ, R133 ;  /* 0x000000ffff52b224 */ /* 0x004fc400078e0085 */
[----:B------:R-:W-:Y:S01]  /*308a0*/  @!P3 IMAD.MOV.U32 R83, RZ, RZ, R134 ;  /* 0x000000ffff53b224 */ /* 0x000fe200078e0086 */
[----:B------:R-:W2:Y:S04]  /*308b0*/  LDL R133, [R1+0x20c] ;  /* 0x00020c0001857983 */ /* 0x000ea80000100800 */
[----:B------:R4:W2:Y:S04]  /*308c0*/  @!P3 LDG.E.U8 R120, desc[UR24][R82.64] ;  /* 0x000000185278b981 */ /* 0x0008a8000c1e1100 */
[----:B------:R-:W2:Y:S01]  /*308d0*/  LDL R134, [R1+0x208] ;  /* 0x0002080001867983 */ /* 0x000ea20000100800 */
[----:B----4-:R-:W-:-:S02]  /*308e0*/  @!P3 IMAD.MOV.U32 R82, RZ, RZ, R131 ;  /* 0x000000ffff52b224 */ /* 0x010fc400078e0083 */
[----:B-----5:R-:W-:Y:S01]  /*308f0*/  @!P3 IMAD.MOV.U32 R83, RZ, RZ, R132 ;  /* 0x000000ffff53b224 */ /* 0x020fe200078e0084 */
[----:B------:R-:W4:Y:S04]  /*30900*/  LDL R131, [R1+0x21c] ;  /* 0x00021c0001837983 */ /* 0x000f280000100800 */
[----:B------:R3:W5:Y:S04]  /*30910*/  @!P3 LDG.E.U8 R121, desc[UR24][R82.64] ;  /* 0x000000185279b981 */ /* 0x000768000c1e1100 */
[----:B------:R-:W2:Y:S01]  /*30920*/  LDL R132, [R1+0x218] ;  /* 0x0002180001847983 */ /* 0x000ea20000100800 */
[----:B---3--:R-:W-:-:S02]  /*30930*/  @!P3 IMAD.MOV.U32 R82, RZ, RZ, R129 ;  /* 0x000000ffff52b224 */ /* 0x008fc400078e0081 */
[----:B------:R-:W-:Y:S01]  /*30940*/  @!P3 IMAD.MOV.U32 R83, RZ, RZ, R130 ;  /* 0x000000ffff53b224 */ /* 0x000fe200078e0082 */
[----:B------:R-:W3:Y:S04]  /*30950*/  LDL R129, [R1+0x214] ;  /* 0x0002140001817983 */ /* 0x000ee80000100800 */
[----:B------:R0:W2:Y:S04]  /*30960*/  @!P3 LDG.E.U8 R122, desc[UR24][R82.64] ;  /* 0x00000018527ab981 */ /* 0x0000a8000c1e1100 */
[----:B------:R-:W2:Y:S04]  /*30970*/  LDL R130, [R1+0x210] ;  /* 0x0002100001827983 */ /* 0x000ea80000100800 */
        /* <DEDUP_REMOVED lines=9> */
[----:B------:R-:W-:-:S02]  /*30a10*/  PRMT R125, RZ, 0x7610, R125 ;  /* 0x00007610ff7d7816 */ /* 0x000fc4000000007d */
        /* <DEDUP_REMOVED lines=8> */
[----:B------:R-:W-:-:S05]  /*30aa0*/  @!P3 IMAD.MOV.U32 R83, RZ, RZ, R136 ;  /* 0x000000ffff53b224 */ /* 0x000fca00078e0088 */
[----:B------:R2:W5:Y:S02]  /*30ab0*/  @!P3 LDG.E.U8 R125, desc[UR24][R82.64] ;  /* 0x00000018527db981 */ /* 0x000564000c1e1100 */
[----:B--2---:R-:W-:Y:S02]  /*30ac0*/  @!P3 IMAD.MOV.U32 R82, RZ, RZ, R133 ;  /* 0x000000ffff52b224 */ /* 0x004fe400078e0085 */
[----:B------:R-:W-:-:S05]  /*30ad0*/  @!P3 IMAD.MOV.U32 R83, RZ, RZ, R134 ;  /* 0x000000ffff53b224 */ /* 0x000fca00078e0086 */
[----:B------:R4:W2:Y:S02]  /*30ae0*/  @!P3 LDG.E.U8 R126, desc[UR24][R82.64] ;  /* 0x00000018527eb981 */ /* 0x0008a4000c1e1100 */
[----:B----4-:R-:W-:Y:S02]  /*30af0*/  @!P3 IMAD.MOV.U32 R82, RZ, RZ, R131 ;  /* 0x000000ffff52b224 */ /* 0x010fe400078e0083 */
[----:B------:R-:W-:-:S05]  /*30b00*/  @!P3 IMAD.MOV.U32 R83, RZ, RZ, R132 ;  /* 0x000000ffff53b224 */ /* 0x000fca00078e0084 */
[----:B------:R3:W4:Y:S02]  /*30b10*/  @!P3 LDG.E.U8 R127, desc[UR24][R82.64] ;  /* 0x00000018527fb981 */ /* 0x000724000c1e1100 */
[----:B---3--:R-:W-:Y:S02]  /*30b20*/  @!P3 IMAD.MOV.U32 R82, RZ, RZ, R129 ;  /* 0x000000ffff52b224 */ /* 0x008fe400078e0081 */
[----:B------:R-:W-:-:S05]  /*30b30*/  @!P3 IMAD.MOV.U32 R83, RZ, RZ, R130 ;  /* 0x000000ffff53b224 */ /* 0x000fca00078e0082 */
[----:B------:R-:W3:Y:S04]  /*30b40*/  @!P3 LDG.E.U8 R128, desc[UR24][R82.64] ;  /* 0x000000185280b981 */ /* 0x000ee8000c1e1100 */
        /* <DEDUP_REMOVED lines=87> */
[----:B-----5:R0:W-:Y:S04]  /*310c0*/  STS.U8 [R138+UR10+0xfb00], R121 ;  /* 0x00fb00798a007988 */ /* 0x0201e8000800000a */
        /* <DEDUP_REMOVED lines=30> */
[----:B--2---:R0:W-:Y:S04]  /*312b0*/  STS.U8 [R137+UR10+0xf780], R126 ;  /* 0x00f7807e89007988 */ /* 0x0041e8000800000a */
[----:B----4-:R0:W-:Y:S04]  /*312c0*/  STS.U8 [R137+UR10+0xfb80], R127 ;  /* 0x00fb807f89007988 */ /* 0x0101e8000800000a */
[----:B---3--:R0:W-:Y:S01]  /*312d0*/  STS.U8 [R137+UR10+0xff80], R128 ;  /* 0x00ff808089007988 */ /* 0x0081e2000800000a */
[----:B------:R1:W-:Y:S06]  /*312e0*/  MEMBAR.ALL.CTA ;  /* 0x0000000000007992 */ /* 0x0003ec0000008000 */
[----:B-1----:R-:W1:Y:S01]  /*312f0*/  FENCE.VIEW.ASYNC.S ;  /* 0x00000000000073c6 */ /* 0x002e620000000000 */
[----:B------:R-:W-:Y:S01]  /*31300*/  ULEA UR13, UR22, UR10, 0x3 ;  /* 0x0000000a160d7291 */ /* 0x000fe2000f8e18ff */
[----:B------:R-:W-:-:S03]  /*31310*/  UMOV UR4, UR5 ;  /* 0x0000000500047c82 */ /* 0x000fc60008000000 */
[----:B------:R-:W-:Y:S01]  /*31320*/  UIADD3 UR13, UPT, UPT, UR13, 0x14000, URZ ;  /* 0x000140000d0d7890 */ /* 0x000fe2000fffe0ff */
[----:B-1----:R-:W-:Y:S06]  /*31330*/  BAR.SYNC.DEFER_BLOCKING 0x0 ;  /* 0x0000000000007b1d */ /* 0x002fec0000010000 */
[----:B0-----:R-:W-:Y:S05]  /*31340*/  @P0 BRA `(.L_x_9) ;  /* 0x00000000004c0947 */ /* 0x001fea0003800000 */
[----:B------:R-:W-:Y:S01]  /*31350*/  UMOV UR15, 0x80004020 ;  /* 0x80004020000f7882 */ /* 0x000fe20000000000 */
        /* <DEDUP_REMOVED lines=9> */
[----:B------:R0:W-:Y:S01]  /*313f0*/  UTCQMMA gdesc[UR14], gdesc[UR16], tmem[UR7], tmem[UR18], idesc[UR19], UPT ;  /* 0x00ff12100e0075ea */ /* 0x0001e2000b800307 */
        /* <DEDUP_REMOVED lines=8> */
.L_x_9:
[----:B------:R-:W2:Y:S01]  /*31480*/  LDL R6, [R1+0x99c] ;  /* 0x00099c0001067983 */ /* 0x000ea20000100800 */
[----:B------:R-:W-:-:S04]  /*31490*/  UIADD3 UR22, UPT, UPT, UR22, 0x1, URZ ;  /* 0x0000000116167890 */ /* 0x000fc8000fffe0ff */
[----:B------:R-:W-:-:S04]  /*314a0*/  UISETP.GT.AND UP1, UPT, UR22, 0x1, UPT ;  /* 0x000000011600788c */ /* 0x000fc8000bf24270 */
[----:B0-----:R-:W-:Y:S02]  /*314b0*/  USEL UR5, URZ, 0x1, !UP1 ;  /* 0x00000001ff057887 */ /* 0x001fe4000c800000 */
[----:B------:R-:W-:Y:S02]  /*314c0*/  USEL UR22, UR22, URZ, !UP1 ;  /* 0x000000ff16167287 */ /* 0x000fe4000c800000 */
[----:B------:R-:W-:Y:S01]  /*314d0*/  ULOP3.LUT UR5, UR4, UR5, URZ, 0x3c, !UPT ;  /* 0x0000000504057292 */ /* 0x000fe2000f8e3cff */
[----:B--2---:R-:W-:Y:S01]  /*314e0*/  ISETP.NE.U32.AND P2, PT, R6, UR6, PT ;  /* 0x0000000606007c0c */ /* 0x004fe2000bf45070 */
[----:B------:R-:W-:Y:S01]  /*314f0*/  IMAD.U32 R6, RZ, RZ, UR4 ;  /* 0x00000004ff067e24 */ /* 0x000fe2000f8e00ff */
[----:B------:R-:W-:-:S11]  /*31500*/  UMOV UR6, UR23 ;  /* 0x0000001700067c82 */ /* 0x000fd60008000000 */
[----:B------:R-:W-:Y:S05]  /*31510*/  @P2 BRA `(.L_x_10) ;  /* 0xfffffee800cc2947 */ /* 0x000fea000383ffff */
.L_x_7:
[----:B------:R-:W0:Y:S02]  /*31520*/  LDC R7, c[0x0][0x3a0] ;  /* 0x0000e800ff077b82 */ /* 0x000e240000000800 */
[----:B0-----:R-:W-:-:S05]  /*31530*/  VIADD R7, R7, 0x7f ;  /* 0x0000007f07077836 */ /* 0x001fca0000000000 */
[----:B------:R-:W-:-:S13]  /*31540*/  ISETP.GE.AND P0, PT, R7, 0x80, PT ;  /* 0x000000800700780c */ /* 0x000fda0003f06270 */
[----:B------:R-:W-:Y:S05]  /*31550*/  @!P0 BRA `(.L_x_11) ;  /* 0x0000000000108947 */ /* 0x000fea0003800000 */
[----:B------:R-:W-:-:S06]  /*31560*/  USHF.L.U32 UR4, UR4, 0x1f, URZ ;  /* 0x0000001f04047899 */ /* 0x000fcc00080006ff */
[----:B------:R-:W-:-:S04]  /*31570*/  IMAD.U32 R3, RZ, RZ, UR4 ;  /* 0x00000004ff037e24 */ /* 0x000fc8000f8e00ff */
[----:B------:R-:W0:Y:S02]  /*31580*/  SYNCS.PHASECHK.TRANS64.TRYWAIT P0, [UR13], R3 ;  /* 0x00000003ff0075a7 */ /* 0x000e24000800110d */
[----:B0-----:R-:W-:Y:S05]  /*31590*/  @!P0 BRA `(.L_x_12) ;  /* 0x0000005800c08947 */ /* 0x001fea0003800000 */
.L_x_11:
[----:B------:R-:W2:Y:S01]  /*315a0*/  LDL.LU R135, [R1+0xa7c] ;  /* 0x000a7c0001877983 */ /* 0x000ea20000300800 */
[----:B------:R-:W-:Y:S01]  /*315b0*/  LEA R2, R2, UR10, 0x4 ;  /* 0x0000000a02027c11 */ /* 0x000fe2000f8e20ff */
[----:B------:R-:W2:Y:S01]  /*315c0*/  LDCU UR4, c[0x0][0x3b4] ;  /* 0x00007680ff0477ac */ /* 0x000ea20008000800 */
[----:B------:R-:W-:Y:S06]  /*315d0*/  BAR.SYNC.DEFER_BLOCKING 0x0 ;  /* 0x0000000000007b1d */ /* 0x000fec0000010000 */
[----:B------:R-:W0:Y:S01]  /*315e0*/  LDCU UR5, c[0x0][0x39c] ;  /* 0x00007380ff0577ac */ /* 0x000e220008000800 */
[----:B------:R-:W1:Y:S01]  /*315f0*/  S2R R134, SR_TID.X ;  /* 0x0000000000867919 */ /* 0x000e620000002100 */
[----:B------:R-:W3:Y:S01]  /*31600*/  LDCU UR6, c[0x0][0x39c] ;  /* 0x00007380ff0677ac */ /* 0x000ee20008000800 */
[----:B------:R-:W4:Y:S01]  /*31610*/  LDCU UR8, c[0x0][0x39c] ;  /* 0x00007380ff0877ac */ /* 0x000f220008000800 */
[----:B------:R-:W0:Y:S01]  /*31620*/  LDCU UR9, c[0x0][0x39c] ;  /* 0x00007380ff0977ac */ /* 0x000e220008000800 */
[----:B------:R-:W0:Y:S02]  /*31630*/  @!P1 SYNCS.CCTL.IV [UR10+0x14000] ;  /* 0x01400000ff0099b1 */ /* 0x000e24000800000a */
[----:B0-----:R-:W-:Y:S06]  /*31640*/  BAR.SYNC.DEFER_BLOCKING 0x0 ;  /* 0x0000000000007b1d */ /* 0x001fec0000010000 */
[----:B------:R-:W-:Y:S01]  /*31650*/  LDTM.16dp32bit_t0_t15.x128 R4, tmem[UR12] ;  /* 0x0000000c000479ee */ /* 0x000fe20008b80000 */
[----:B------:R-:W0:Y:S01]  /*31660*/  LDTM.16dp32bit_t16_t31.x128 R4, tmem[UR12+0x80] ;  /* 0x0000800c000479ee */ /* 0x000e220008ba0000 */
[----:B------:R-:W0:Y:S01]  /*31670*/  LDCU.128 UR12, c[0x0][0x390] ;  /* 0x00007200ff0c77ac */ /* 0x000e220008000c00 */
[----:B-1----:R-:W-:-:S02]  /*31680*/  IMAD.SHL.U32 R132, R134, 0x10, RZ ;  /* 0x0000001086847824 */ /* 0x002fc400078e00ff */
[C---:B------:R-:W-:Y:S02]  /*31690*/  IMAD.SHL.U32 R133, R134.reuse, 0x80, RZ ;  /* 0x0000008086857824 */ /* 0x040fe400078e00ff */
[----:B------:R-:W-:Y:S01]  /*316a0*/  IMAD.SHL.U32 R3, R134, 0x8, RZ ;  /* 0x0000000886037824 */ /* 0x000fe200078e00ff */
[----:B------:R-:W-:Y:S02]  /*316b0*/  LOP3.LUT R132, R132, 0xf0, RZ, 0xc0, !PT ;  /* 0x000000f084847812 */ /* 0x000fe400078ec0ff */
[----:B------:R-:W-:Y:S02]  /*316c0*/  LOP3.LUT R133, R133, 0x800, RZ, 0xc0, !PT ;  /* 0x0000080085857812 */ /* 0x000fe400078ec0ff */
[----:B------:R-:W-:Y:S01]  /*316d0*/  LOP3.LUT R3, R3, 0x300, RZ, 0xc0, !PT ;  /* 0x0000030003037812 */ /* 0x000fe200078ec0ff */
[----:B------:R-:W1:Y:S01]  /*316e0*/  @!P1 SYNCS.CCTL.IV [UR10+0x14008] ;  /* 0x01400800ff0099b1 */ /* 0x000e62000800000a */
[----:B------:R-:W-:Y:S01]  /*316f0*/  IADD3 R132, PT, PT, R132, UR10, R133 ;  /* 0x0000000a84847c10 */ /* 0x000fe2000fffe085 */
[----:B------:R-:W-:-:S04]  /*31700*/  NOP ;  /* 0x0000000000007918 */ /* 0x000fc80000000000 */
[----:B------:R-:W-:Y:S01]  /*31710*/  IMAD.IADD R3, R3, 0x1, R132 ;  /* 0x0000000103037824 */ /* 0x000fe200078e0284 */
[----:B0-----:R-:W-:Y:S02]  /*31720*/  F2FP.SATFINITE.E5M2.F32.PACK_AB_MERGE_C R4, R5, R4, RZ ;  /* 0x000000040504723e */ /* 0x001fe400048060ff */
[----:B------:R-:W-:Y:S02]  /*31730*/  F2FP.SATFINITE.E5M2.F32.PACK_AB_MERGE_C R6, R7, R6, RZ ;  /* 0x000000060706723e */ /* 0x000fe400048060ff */
[----:B------:R-:W-:Y:S02]  /*31740*/  F2FP.SATFINITE.E5M2.F32.PACK_AB_MERGE_C R8, R9, R8, RZ ;  /* 0x000000080908723e */ /* 0x000fe400048060ff */
[----:B------:R-:W-:Y:S02]  /*31750*/  F2FP.SATFINITE.E5M2.F32.PACK_AB_MERGE_C R12, R13, R12, RZ ;  /* 0x0000000c0d0c723e */ /* 0x000fe400048060ff */
[----:B------:R-:W-:Y:S02]  /*31760*/  F2FP.SATFINITE.E5M2.F32.PACK_AB_MERGE_C R14, R15, R14, RZ ;  /* 0x0000000e0f0e723e */ /* 0x000fe400048060ff */
[----:B------:R-:W-:-:S02]  /*31770*/  F2FP.SATFINITE.E5M2.F32.PACK_AB_MERGE_C R16, R17, R16, RZ ;  /* 0x000000101110723e */ /* 0x000fc400048060ff */
[----:B------:R-:W-:Y:S02]  /*31780*/  F2FP.SATFINITE.E5M2.F32.PACK_AB_MERGE_C R10, R11, R10, RZ ;  /* 0x0000000a0b0a723e */ /* 0x000fe400048060ff */
[----:B------:R-:W-:Y:S02]  /*31790*/  LOP3.LUT R4, R4, 0xffff, RZ, 0xc0, !PT ;  /* 0x0000ffff04047812 */ /* 0x000fe400078ec0ff */
[----:B------:R-:W-:Y:S02]  /*317a0*/  LOP3.LUT R11, R6, 0xffff, RZ, 0xc0, !PT ;  /* 0x0000ffff060b7812 */ /* 0x000fe400078ec0ff */
[----:B------:R-:W-:Y:S02]  /*317b0*/  LOP3.LUT R15, R8, 0xffff, RZ, 0xc0, !PT ;  /* 0x0000ffff080f7812 */ /* 0x000fe400078ec0ff */
[----:B------:R-:W-:Y:S02]  /*317c0*/  LOP3.LUT R5, R16, 0xffff, RZ, 0xc0, !PT ;  /* 0x0000ffff10057812 */ /* 0x000fe400078ec0ff */
[----:B------:R-:W-:-:S02]  /*317d0*/  LOP3.LUT R12, R12, 0xffff, RZ, 0xc0, !PT ;  /* 0x0000ffff0c0c7812 */ /* 0x000fc400078ec0ff */
[----:B------:R-:W-:Y:S02]  /*317e0*/  LOP3.LUT R9, R14, 0xffff, RZ, 0xc0, !PT ;  /* 0x0000ffff0e097812 */ /* 0x000fe400078ec0ff */
[----:B------:R-:W-:Y:S02]  /*317f0*/  F2FP.SATFINITE.E5M2.F32.PACK_AB_MERGE_C R20, R21, R20, RZ ;  /* 0x000000141514723e */ /* 0x000fe400048060ff */
[----:B------:R-:W-:Y:S02]  /*31800*/  F2FP.SATFINITE.E5M2.F32.PACK_AB_MERGE_C R22, R23, R22, RZ ;  /* 0x000000161716723e */ /* 0x000fe400048060ff */
[----:B------:R-:W-:Y:S02]  /*31810*/  F2FP.SATFINITE.E5M2.F32.PACK_AB_MERGE_C R24, R25, R24, RZ ;  /* 0x000000181918723e */ /* 0x000fe400048060ff */
[----:B------:R-:W-:Y:S02]  /*31820*/  F2FP.SATFINITE.E5M2.F32.PACK_AB_MERGE_C R44, R45, R44, RZ ;  /* 0x0000002c2d2c723e */ /* 0x000fe400048060ff */
[----:B------:R-:W-:-:S02]  /*31830*/  F2FP.SATFINITE.E5M2.F32.PACK_AB_MERGE_C R46, R47, R46, RZ ;  /* 0x0000002e2f2e723e */ /* 0x000fc400048060ff */
[----:B------:R-:W-:Y:S02]  /*31840*/  F2FP.SATFINITE.E5M2.F32.PACK_AB_MERGE_C R48, R49, R48, RZ ;  /* 0x000000303130723e */ /* 0x000fe400048060ff */
[----:B------:R-:W-:Y:S02]  /*31850*/  F2FP.SATFINITE.E5M2.F32.PACK_AB_MERGE_C R70, R71, R70, RZ ;  /* 0x000000464746723e */ /* 0x000fe400048060ff */
[----:B------:R-:W-:Y:S02]  /*31860*/  PRMT R7, R15, 0x3340, R0 ;  /* 0x000033400f077816 */ /* 0x000fe40000000000 */
[----:B------:R-:W-:Y:S02]  /*31870*/  PRMT R6, R4, 0x3340, R11 ;  /* 0x0000334004067816 */ /* 0x000fe4000000000b */
[----:B------:R-:W-:Y:S02]  /*31880*/  F2FP.SATFINITE.E5M2.F32.PACK_AB_MERGE_C R74, R75, R74, RZ ;  /* 0x0000004a4b4a723e */ /* 0x000fe400048060ff */
[----:B------:R-:W-:-:S02]  /*31890*/  F2FP.SATFINITE.E5M2.F32.PACK_AB_MERGE_C R76, R77, R76, RZ ;  /* 0x0000004c4d4c723e */ /* 0x000fc400048060ff */
[----:B------:R-:W-:Y:S02]  /*318a0*/  F2FP.SATFINITE.E5M2.F32.PACK_AB_MERGE_C R71, R127, R126, RZ ;  /* 0x0000007e7f47723e */ /* 0x000fe400048060ff */
[----:B------:R-:W-:Y:S02]  /*318b0*/  PRMT R8, R5, 0x3340, R0 ;  /* 0x0000334005087816 */ /* 0x000fe40000000000 */
[----:B------:R-:W-:Y:S02]  /*318c0*/  PRMT R13, R12, 0x3340, R9 ;  /* 0x000033400c0d7816 */ /* 0x000fe40000000009 */
[----:B------:R-:W-:Y:S02]  /*318d0*/  F2FP.SATFINITE.E5M2.F32.PACK_AB_MERGE_C R26, R27, R26, RZ ;  /* 0x0000001a1b1a723e */ /* 0x000fe400048060ff */
[----:B------:R-:W-:Y:S02]  /*318e0*/  F2FP.SATFINITE.E5M2.F32.PACK_AB_MERGE_C R28, R29, R28, RZ ;  /* 0x0000001c1d1c723e */ /* 0x000fe400048060ff */
[----:B------:R-:W-:-:S02]  /*318f0*/  LOP3.LUT R75, R20, 0xffff, RZ, 0xc0, !PT ;  /* 0x0000ffff144b7812 */ /* 0x000fc400078ec0ff */
[----:B------:R-:W-:Y:S02]  /*31900*/  LOP3.LUT R126, R22, 0xffff, RZ, 0xc0, !PT ;  /* 0x0000ffff167e7812 */ /* 0x000fe400078ec0ff */
[----:B------:R-:W-:Y:S02]  /*31910*/  LOP3.LUT R77, R24, 0xffff, RZ, 0xc0, !PT ;  /* 0x0000ffff184d7812 */ /* 0x000fe400078ec0ff */
[----:B------:R-:W-:Y:S02]  /*31920*/  F2FP.SATFINITE.E5M2.F32.PACK_AB_MERGE_C R36, R37, R36, RZ ;  /* 0x000000242524723e */ /* 0x000fe400048060ff */
        /* <DEDUP_REMOVED lines=8> */
[----:B------:R-:W-:-:S02]  /*319b0*/  PRMT R7, R6, 0x5410, R7 ;  /* 0x0000541006077816 */ /* 0x000fc40000000007 */
[----:B------:R-:W-:Y:S02]  /*319c0*/  F2FP.SATFINITE.E5M2.F32.PACK_AB_MERGE_C R18, R19, R18, RZ ;  /* 0x000000121312723e */ /* 0x000fe400048060ff */
[----:B------:R-:W-:Y:S02]  /*319d0*/  PRMT R6, R13, 0x5410, R8 ;  /* 0x000054100d067816 */ /* 0x000fe40000000008 */
[----:B------:R-:W-:Y:S02]  /*319e0*/  F2FP.SATFINITE.E5M2.F32.PACK_AB_MERGE_C R30, R31, R30, RZ ;  /* 0x0000001e1f1e723e */ /* 0x000fe400048060ff */
[----:B------:R-:W-:Y:S02]  /*319f0*/  F2FP.SATFINITE.E5M2.F32.PACK_AB_MERGE_C R32, R33, R32, RZ ;  /* 0x000000202120723e */ /* 0x000fe400048060ff */
[----:B------:R-:W-:Y:S02]  /*31a00*/  PRMT R19, R77, 0x3340, R0 ;  /* 0x000033404d137816 */ /* 0x000fe40000000000 */
[----:B------:R-:W-:-:S02]  /*31a10*/  PRMT R8, R75, 0x3340, R126 ;  /* 0x000033404b087816 */ /* 0x000fc4000000007e */
[----:B------:R-:W-:Y:S02]  /*31a20*/  LOP3.LUT R36, R36, 0xffff, RZ, 0xc0, !PT ;  /* 0x0000ffff24247812 */ /* 0x000fe400078ec0ff */
[----:B------:R-:W-:Y:S02]  /*31a30*/  LOP3.LUT R31, R38, 0xffff, RZ, 0xc0, !PT ;  /* 0x0000ffff261f7812 */ /* 0x000fe400078ec0ff */
[----:B------:R-:W-:Y:S02]  /*31a40*/  LOP3.LUT R33, R40, 0xffff, RZ, 0xc0, !PT ;  /* 0x0000ffff28217812 */ /* 0x000fe400078ec0ff */
[----:B------:R-:W-:Y:S02]  /*31a50*/  PRMT R20, R29, 0x3340, R0 ;  /* 0x000033401d147816 */ /* 0x000fe40000000000 */
[----:B------:R-:W-:Y:S02]  /*31a60*/  PRMT R21, R44, 0x3340, R27 ;  /* 0x000033402c157816 */ /* 0x000fe4000000001b */
[----:B------:R-:W-:-:S02]  /*31a70*/  F2FP.SATFINITE.E5M2.F32.PACK_AB_MERGE_C R52, R53, R52, RZ ;  /* 0x000000343534723e */ /* 0x000fc400048060ff */
[----:B------:R-:W-:Y:S02]  /*31a80*/  F2FP.SATFINITE.E5M2.F32.PACK_AB_MERGE_C R54, R55, R54, RZ ;  /* 0x000000363736723e */ /* 0x000fe400048060ff */
[----:B------:R-:W-:Y:S02]  /*31a90*/  F2FP.SATFINITE.E5M2.F32.PACK_AB_MERGE_C R56, R57, R56, RZ ;  /* 0x000000383938723e */ /* 0x000fe400048060ff */
[----:B------:R-:W-:Y:S02]  /*31aa0*/  LOP3.LUT R60, R60, 0xffff, RZ, 0xc0, !PT ;  /* 0x0000ffff3c3c7812 */ /* 0x000fe400078ec0ff */
[----:B------:R-:W-:Y:S02]  /*31ab0*/  LOP3.LUT R39, R62, 0xffff, RZ, 0xc0, !PT ;  /* 0x0000ffff3e277812 */ /* 0x000fe400078ec0ff */
[----:B------:R-:W-:Y:S02]  /*31ac0*/  LOP3.LUT R41, R64, 0xffff, RZ, 0xc0, !PT ;  /* 0x0000ffff40297812 */ /* 0x000fe400078ec0ff */
[----:B------:R-:W-:-:S02]  /*31ad0*/  F2FP.SATFINITE.E5M2.F32.PACK_AB_MERGE_C R78, R79, R78, RZ ;  /* 0x0000004e4f4e723e */ /* 0x000fc400048060ff */
[----:B------:R-:W-:Y:S02]  /*31ae0*/  F2FP.SATFINITE.E5M2.F32.PACK_AB_MERGE_C R80, R81, R80, RZ ;  /* 0x000000505150723e */ /* 0x000fe400048060ff */
[----:B------:R-:W-:Y:S02]  /*31af0*/  F2FP.SATFINITE.E5M2.F32.PACK_AB_MERGE_C R84, R85, R84, RZ ;  /* 0x000000545554723e */ /* 0x000fe400048060ff */
[----:B------:R-:W-:Y:S02]  /*31b00*/  F2FP.SATFINITE.E5M2.F32.PACK_AB_MERGE_C R86, R87, R86, RZ ;  /* 0x000000565756723e */ /* 0x000fe400048060ff */
[----:B------:R-:W-:Y:S02]  /*31b10*/  F2FP.SATFINITE.E5M2.F32.PACK_AB_MERGE_C R88, R89, R88, RZ ;  /* 0x000000585958723e */ /* 0x000fe400048060ff */
[----:B------:R-:W-:Y:S02]  /*31b20*/  F2FP.SATFINITE.E5M2.F32.PACK_AB_MERGE_C R108, R109, R108, RZ ;  /* 0x0000006c6d6c723e */ /* 0x000fe400048060ff */
[----:B------:R-:W-:-:S02]  /*31b30*/  F2FP.SATFINITE.E5M2.F32.PACK_AB_MERGE_C R110, R111, R110, RZ ;  /* 0x0000006e6f6e723e */ /* 0x000fc400048060ff */
[----:B------:R-:W-:Y:S02]  /*31b40*/  F2FP.SATFINITE.E5M2.F32.PACK_AB_MERGE_C R112, R113, R112, RZ ;  /* 0x000000707170723e */ /* 0x000fe400048060ff */
[----:B------:R-:W-:Y:S02]  /*31b50*/  PRMT R19, R8, 0x5410, R19 ;  /* 0x0000541008137816 */ /* 0x000fe40000000013 */
[----:B------:R-:W-:Y:S02]  /*31b60*/  F2FP.SATFINITE.E5M2.F32.PACK_AB_MERGE_C R42, R43, R42, RZ ;  /* 0x0000002a2b2a723e */ /* 0x000fe400048060ff */
[----:B------:R-:W-:Y:S02]  /*31b70*/  PRMT R16, R33, 0x3340, R0 ;  /* 0x0000334021107816 */ /* 0x000fe40000000000 */
[----:B------:R-:W-:Y:S02]  /*31b80*/  PRMT R13, R36, 0x3340, R31 ;  /* 0x00003340240d7816 */ /* 0x000fe4000000001f */
[----:B------:R-:W-:-:S02]  /*31b90*/  PRMT R8, R21, 0x5410, R20 ;  /* 0x0000541015087816 */ /* 0x000fc40000000014 */
[----:B------:R-:W-:Y:S02]  /*31ba0*/  F2FP.SATFINITE.E5M2.F32.PACK_AB_MERGE_C R50, R51, R50, RZ ;  /* 0x000000323332723e */ /* 0x000fe400048060ff */
[----:B------:R-:W-:Y:S02]  /*31bb0*/  LOP3.LUT R52, R52, 0xffff, RZ, 0xc0, !PT ;  /* 0x0000ffff34347812 */ /* 0x000fe400078ec0ff */
[----:B------:R-:W-:Y:S02]  /*31bc0*/  LOP3.LUT R43, R54, 0xffff, RZ, 0xc0, !PT ;  /* 0x0000ffff362b7812 */ /* 0x000fe400078ec0ff */
[----:B------:R-:W-:Y:S02]  /*31bd0*/  LOP3.LUT R45, R56, 0xffff, RZ, 0xc0, !PT ;  /* 0x0000ffff382d7812 */ /* 0x000fe400078ec0ff */
[----:B------:R-:W-:Y:S02]  /*31be0*/  PRMT R22, R41, 0x3340, R0 ;  /* 0x0000334029167816 */ /* 0x000fe40000000000 */
[----:B------:R-:W-:-:S02]  /*31bf0*/  PRMT R21, R60, 0x3340, R39 ;  /* 0x000033403c157816 */ /* 0x000fc40000000027 */
[----:B------:R-:W-:Y:S02]  /*31c00*/  F2FP.SATFINITE.E5M2.F32.PACK_AB_MERGE_C R66, R67, R66, RZ ;  /* 0x000000424342723e */ /* 0x000fe400048060ff */
[----:B------:R-:W-:Y:S02]  /*31c10*/  F2FP.SATFINITE.E5M2.F32.PACK_AB_MERGE_C R68, R69, R68, RZ ;  /* 0x000000444544723e */ /* 0x000fe400048060ff */
[----:B------:R-:W-:Y:S02]  /*31c20*/  LOP3.LUT R28, R28, 0xffff, RZ, 0xc0, !PT ;  /* 0x0000ffff1c1c7812 */ /* 0x000fe400078ec0ff */
[----:B------:R-:W-:Y:S02]  /*31c30*/  LOP3.LUT R23, R30, 0xffff, RZ, 0xc0, !PT ;  /* 0x0000ffff1e177812 */ /* 0x000fe400078ec0ff */
[----:B------:R-:W-:Y:S02]  /*31c40*/  LOP3.LUT R25, R32, 0xffff, RZ, 0xc0, !PT ;  /* 0x0000ffff20197812 */ /* 0x000fe400078ec0ff */
[----:B------:R-:W-:-:S02]  /*31c50*/  LOP3.LUT R76, R76, 0xffff, RZ, 0xc0, !PT ;  /* 0x0000ffff4c4c7812 */ /* 0x000fc400078ec0ff */
[----:B------:R-:W-:Y:S02]  /*31c60*/  LOP3.LUT R51, R78, 0xffff, RZ, 0xc0, !PT ;  /* 0x0000ffff4e337812 */ /* 0x000fe400078ec0ff */
[----:B------:R-:W-:Y:S02]  /*31c70*/  LOP3.LUT R53, R80, 0xffff, RZ, 0xc0, !PT ;  /* 0x0000ffff50357812 */ /* 0x000fe400078ec0ff */
[----:B------:R-:W-:Y:S02]  /*31c80*/  LOP3.LUT R84, R84, 0xffff, RZ, 0xc0, !PT ;  /* 0x0000ffff54547812 */ /* 0x000fe400078ec0ff */
[----:B------:R-:W-:Y:S02]  /*31c90*/  LOP3.LUT R55, R86, 0xffff, RZ, 0xc0, !PT ;  /* 0x0000ffff56377812 */ /* 0x000fe400078ec0ff */
[----:B------:R-:W-:Y:S02]  /*31ca0*/  LOP3.LUT R57, R88, 0xffff, RZ, 0xc0, !PT ;  /* 0x0000ffff58397812 */ /* 0x000fe400078ec0ff */
[----:B------:R-:W-:-:S02]  /*31cb0*/  F2FP.SATFINITE.E5M2.F32.PACK_AB_MERGE_C R72, R73, R72, RZ ;  /* 0x000000484948723e */ /* 0x000fc400048060ff */
[----:B------:R-:W-:Y:S02]  /*31cc0*/  F2FP.SATFINITE.E5M2.F32.PACK_AB_MERGE_C R100, R101, R100, RZ ;  /* 0x000000646564723e */ /* 0x000fe400048060ff */
[----:B------:R-:W-:Y:S02]  /*31cd0*/  F2FP.SATFINITE.E5M2.F32.PACK_AB_MERGE_C R102, R103, R102, RZ ;  /* 0x000000666766723e */ /* 0x000fe400048060ff */
[----:B------:R-:W-:Y:S02]  /*31ce0*/  F2FP.SATFINITE.E5M2.F32.PACK_AB_MERGE_C R104, R105, R104, RZ ;  /* 0x000000686968723e */ /* 0x000fe400048060ff */
[----:B------:R-:W-:Y:S02]  /*31cf0*/  LOP3.LUT R108, R108, 0xffff, RZ, 0xc0, !PT ;  /* 0x0000ffff6c6c7812 */ /* 0x000fe400078ec0ff */
[----:B------:R-:W-:Y:S02]  /*31d00*/  LOP3.LUT R67, R110, 0xffff, RZ, 0xc0, !PT ;  /* 0x0000ffff6e437812 */ /* 0x000fe400078ec0ff */
[----:B------:R-:W-:-:S02]  /*31d10*/  LOP3.LUT R69, R112, 0xffff, RZ, 0xc0, !PT ;  /* 0x0000ffff70457812 */ /* 0x000fc400078ec0ff */
[----:B------:R-:W-:Y:S02]  /*31d20*/  PRMT R16, R13, 0x5410, R16 ;  /* 0x000054100d107816 */ /* 0x000fe40000000010 */
[----:B------:R-:W-:Y:S02]  /*31d30*/  PRMT R24, R45, 0x3340, R0 ;  /* 0x000033402d187816 */ /* 0x000fe40000000000 */
[----:B------:R-:W-:Y:S02]  /*31d40*/  PRMT R13, R52, 0x3340, R43 ;  /* 0x00003340340d7816 */ /* 0x000fe4000000002b */
[----:B------:R-:W-:Y:S02]  /*31d50*/  PRMT R22, R21, 0x5410, R22 ;  /* 0x0000541015167816 */ /* 0x000fe40000000016 */
[----:B------:R-:W-:Y:S02]  /*31d60*/  PRMT R17, R25, 0x3340, R0 ;  /* 0x0000334019117816 */ /* 0x000fe40000000000 */
[----:B------:R-:W-:-:S02]  /*31d70*/  PRMT R14, R28, 0x3340, R23 ;  /* 0x000033401c0e7816 */ /* 0x000fc40000000017 */
[--C-:B------:R-:W-:Y:S02]  /*31d80*/  PRMT R20, R53, 0x3340, R0.reuse ;  /* 0x0000334035147816 */ /* 0x100fe40000000000 */
[----:B------:R-:W-:Y:S02]  /*31d90*/  PRMT R37, R76, 0x3340, R51 ;  /* 0x000033404c257816 */ /* 0x000fe40000000033 */
[----:B------:R-:W-:Y:S02]  /*31da0*/  PRMT R32, R57, 0x3340, R0 ;  /* 0x0000334039207816 */ /* 0x000fe40000000000 */
[----:B------:R-:W-:Y:S02]  /*31db0*/  PRMT R21, R84, 0x3340, R55 ;  /* 0x0000334054157816 */ /* 0x000fe40000000037 */
[----:B------:R-:W-:Y:S02]  /*31dc0*/  LOP3.LUT R68, R68, 0xffff, RZ, 0xc0, !PT ;  /* 0x0000ffff44447812 */ /* 0x000fe400078ec0ff */
[----:B------:R-:W-:-:S02]  /*31dd0*/  LOP3.LUT R47, R70, 0xffff, RZ, 0xc0, !PT ;  /* 0x0000ffff462f7812 */ /* 0x000fc400078ec0ff */
[----:B------:R-:W-:Y:S02]  /*31de0*/  LOP3.LUT R49, R72, 0xffff, RZ, 0xc0, !PT ;  /* 0x0000ffff48317812 */ /* 0x000fe400078ec0ff */
[----:B------:R-:W-:Y:S02]  /*31df0*/  LOP3.LUT R100, R100, 0xffff, RZ, 0xc0, !PT ;  /* 0x0000ffff64647812 */ /* 0x000fe400078ec0ff */
[----:B------:R-:W-:Y:S02]  /*31e00*/  LOP3.LUT R63, R102, 0xffff, RZ, 0xc0, !PT ;  /* 0x0000ffff663f7812 */ /* 0x000fe400078ec0ff */
[----:B------:R-:W-:Y:S02]  /*31e10*/  LOP3.LUT R65, R104, 0xffff, RZ, 0xc0, !PT ;  /* 0x0000ffff68417812 */ /* 0x000fe400078ec0ff */
[----:B------:R-:W-:Y:S02]  /*31e20*/  PRMT R38, R69, 0x3340, R0 ;  /* 0x0000334045267816 */ /* 0x000fe40000000000 */
[----:B------:R-:W-:-:S02]  /*31e30*/  PRMT R79, R108, 0x3340, R67 ;  /* 0x000033406c4f7816 */ /* 0x000fc40000000043 */
[----:B------:R-:W-:Y:S02]  /*31e40*/  F2FP.SATFINITE.E5M2.F32.PACK_AB_MERGE_C R92, R93, R92, RZ ;  /* 0x0000005c5d5c723e */ /* 0x000fe400048060ff */
[----:B------:R-:W-:Y:S02]  /*31e50*/  F2FP.SATFINITE.E5M2.F32.PACK_AB_MERGE_C R94, R95, R94, RZ ;  /* 0x0000005e5f5e723e */ /* 0x000fe400048060ff */
[----:B------:R-:W-:Y:S02]  /*31e60*/  F2FP.SATFINITE.E5M2.F32.PACK_AB_MERGE_C R96, R97, R96, RZ ;  /* 0x000000606160723e */ /* 0x000fe400048060ff */
[----:B------:R-:W-:Y:S02]  /*31e70*/  F2FP.SATFINITE.E5M2.F32.PACK_AB_MERGE_C R116, R117, R116, RZ ;  /* 0x000000747574723e */ /* 0x000fe400048060ff */
[----:B------:R-:W-:Y:S02]  /*31e80*/  F2FP.SATFINITE.E5M2.F32.PACK_AB_MERGE_C R118, R119, R118, RZ ;  /* 0x000000767776723e */ /* 0x000fe400048060ff */
[----:B------:R-:W-:-:S02]  /*31e90*/  F2FP.SATFINITE.E5M2.F32.PACK_AB_MERGE_C R120, R121, R120, RZ ;  /* 0x000000787978723e */ /* 0x000fc400048060ff */
[----:B------:R-:W-:Y:S02]  /*31ea0*/  PRMT R24, R13, 0x5410, R24 ;  /* 0x000054100d187816 */ /* 0x000fe40000000018 */
[----:B------:R-:W-:Y:S02]  /*31eb0*/  F2FP.SATFINITE.E5M2.F32.PACK_AB_MERGE_C R34, R35, R34, RZ ;  /* 0x000000222322723e */ /* 0x000fe400048060ff */
[----:B------:R-:W-:Y:S02]  /*31ec0*/  PRMT R17, R14, 0x5410, R17 ;  /* 0x000054100e117816 */ /* 0x000fe40000000011 */
[----:B------:R-:W-:Y:S02]  /*31ed0*/  PRMT R13, R37, 0x5410, R20 ;  /* 0x00005410250d7816 */ /* 0x000fe40000000014 */
[----:B------:R-:W-:Y:S02]  /*31ee0*/  PRMT R32, R21, 0x5410, R32 ;  /* 0x0000541015207816 */ /* 0x000fe40000000020 */
[----:B------:R-:W-:-:S02]  /*31ef0*/  F2FP.SATFINITE.E5M2.F32.PACK_AB_MERGE_C R58, R59, R58, RZ ;  /* 0x0000003a3b3a723e */ /* 0x000fc400048060ff */
[--C-:B------:R-:W-:Y:S02]  /*31f00*/  PRMT R14, R49, 0x3340, R0.reuse ;  /* 0x00003340310e7816 */ /* 0x100fe40000000000 */
[----:B------:R-:W-:Y:S02]  /*31f10*/  PRMT R35, R68, 0x3340, R47 ;  /* 0x0000334044237816 */ /* 0x000fe4000000002f */
[----:B------:R-:W-:Y:S02]  /*31f20*/  PRMT R20, R65, 0x3340, R0 ;  /* 0x0000334041147816 */ /* 0x000fe40000000000 */
[----:B------:R-:W-:Y:S02]  /*31f30*/  PRMT R37, R100, 0x3340, R63 ;  /* 0x0000334064257816 */ /* 0x000fe4000000003f */
[----:B------:R-:W-:Y:S02]  /*31f40*/  PRMT R21, R79, 0x5410, R38 ;  /* 0x000054104f157816 */ /* 0x000fe40000000026 */
[----:B------:R-:W-:-:S02]  /*31f50*/  LOP3.LUT R92, R92, 0xffff, RZ, 0xc0, !PT ;  /* 0x0000ffff5c5c7812 */ /* 0x000fc400078ec0ff */
[----:B------:R-:W-:Y:S02]  /*31f60*/  LOP3.LUT R59, R94, 0xffff, RZ, 0xc0, !PT ;  /* 0x0000ffff5e3b7812 */ /* 0x000fe400078ec0ff */
[----:B------:R-:W-:Y:S02]  /*31f70*/  LOP3.LUT R61, R96, 0xffff, RZ, 0xc0, !PT ;  /* 0x0000ffff603d7812 */ /* 0x000fe400078ec0ff */
[----:B------:R-:W-:Y:S02]  /*31f80*/  LOP3.LUT R116, R116, 0xffff, RZ, 0xc0, !PT ;  /* 0x0000ffff74747812 */ /* 0x000fe400078ec0ff */
[----:B------:R-:W-:Y:S02]  /*31f90*/  LOP3.LUT R81, R118, 0xffff, RZ, 0xc0, !PT ;  /* 0x0000ffff76517812 */ /* 0x000fe400078ec0ff */
[----:B------:R-:W-:Y:S02]  /*31fa0*/  LOP3.LUT R79, R120, 0xffff, RZ, 0xc0, !PT ;  /* 0x0000ffff784f7812 */ /* 0x000fe400078ec0ff */
[----:B------:R-:W-:-:S02]  /*31fb0*/  SHF.R.U32.HI R28, RZ, 0x8, R28 ;  /* 0x00000008ff1c7819 */ /* 0x000fc4000001161c */
[----:B------:R-:W-:Y:S02]  /*31fc0*/  SHF.R.U32.HI R23, RZ, 0x8, R23 ;  /* 0x00000008ff177819 */ /* 0x000fe40000011617 */
[----:B------:R-:W-:Y:S02]  /*31fd0*/  F2FP.SATFINITE.E5M2.F32.PACK_AB_MERGE_C R124, R125, R124, RZ ;  /* 0x0000007c7d7c723e */ /* 0x000fe400048060ff */
[----:B------:R-:W-:Y:S02]  /*31fe0*/  F2FP.SATFINITE.E5M2.F32.PACK_AB_MERGE_C R73, R129, R128, RZ ;  /* 0x000000808149723e */ /* 0x000fe400048060ff */
[----:B------:R-:W-:Y:S02]  /*31ff0*/  SHF.R.U32.HI R4, RZ, 0x8, R4 ;  /* 0x00000008ff047819 */ /* 0x000fe40000011604 */
[----:B------:R-:W-:Y:S02]  /*32000*/  SHF.R.U32.HI R11, RZ, 0x8, R11 ;  /* 0x00000008ff0b7819 */ /* 0x000fe4000001160b */
[----:B------:R-:W-:-:S02]  /*32010*/  SHF.R.U32.HI R15, RZ, 0x8, R15 ;  /* 0x00000008ff0f7819 */ /* 0x000fc4000001160f */
[----:B------:R-:W-:Y:S02]  /*32020*/  SHF.R.U32.HI R25, RZ, 0x8, R25 ;  /* 0x00000008ff197819 */ /* 0x000fe40000011619 */
[----:B------:R-:W-:Y:S02]  /*32030*/  SHF.R.U32.HI R36, RZ, 0x8, R36 ;  /* 0x00000008ff247819 */ /* 0x000fe40000011624 */
[----:B------:R-:W-:Y:S02]  /*32040*/  SHF.R.U32.HI R31, RZ, 0x8, R31 ;  /* 0x00000008ff1f7819 */ /* 0x000fe4000001161f */
[----:B------:R-:W-:Y:S02]  /*32050*/  PRMT R14, R35, 0x5410, R14 ;  /* 0x00005410230e7816 */ /* 0x000fe4000000000e */
[----:B------:R-:W-:Y:S02]  /*32060*/  PRMT R20, R37, 0x5410, R20 ;  /* 0x0000541025147816 */ /* 0x000fe40000000014 */
[----:B------:R-:W-:-:S02]  /*32070*/  PRMT R30, R61, 0x3340, R0 ;  /* 0x000033403d1e7816 */ /* 0x000fc40000000000 */
[----:B------:R-:W-:Y:S02]  /*32080*/  PRMT R35, R92, 0x3340, R59 ;  /* 0x000033405c237816 */ /* 0x000fe4000000003b */
[----:B------:R-:W-:Y:S02]  /*32090*/  PRMT R37, R79, 0x3340, R0 ;  /* 0x000033404f257816 */ /* 0x000fe40000000000 */
[----:B------:R-:W-:Y:S02]  /*320a0*/  PRMT R38, R116, 0x3340, R81 ;  /* 0x0000334074267816 */ /* 0x000fe40000000051 */
        /* <DEDUP_REMOVED lines=10> */
[----:B------:R-:W-:Y:S02]  /*32150*/  LOP3.LUT R25, R25, 0xffff, RZ, 0xc0, !PT ;  /* 0x0000ffff19197812 */ /* 0x000fe400078ec0ff */
[----:B------:R-:W-:Y:S02]  /*32160*/  SHF.R.U32.HI R5, RZ, 0x8, R5 ;  /* 0x00000008ff057819 */ /* 0x000fe40000011605 */
[----:B------:R-:W-:Y:S02]  /*32170*/  SHF.R.U32.HI R75, RZ, 0x8, R75 ;  /* 0x00000008ff4b7819 */ /* 0x000fe4000001164b */
[----:B------:R-:W-:Y:S02]  /*32180*/  SHF.R.U32.HI R126, RZ, 0x8, R126 ;  /* 0x00000008ff7e7819 */ /* 0x000fe4000001167e */
[----:B------:R-:W-:-:S02]  /*32190*/  SHF.R.U32.HI R77, RZ, 0x8, R77 ;  /* 0x00000008ff4d7819 */ /* 0x000fc4000001164d */
[----:B------:R-:W-:Y:S02]  /*321a0*/  LOP3.LUT R36, R36, 0xffff, RZ, 0xc0, !PT ;  /* 0x0000ffff24247812 */ /* 0x000fe400078ec0ff */
[----:B------:R-:W-:Y:S02]  /*321b0*/  LOP3.LUT R31, R31, 0xffff, RZ, 0xc0, !PT ;  /* 0x0000ffff1f1f7812 */ /* 0x000fe400078ec0ff */
[----:B------:R-:W-:Y:S02]  /*321c0*/  PRMT R30, R35, 0x5410, R30 ;  /* 0x00005410231e7816 */ /* 0x000fe4000000001e */
[----:B------:R-:W-:Y:S02]  /*321d0*/  PRMT R37, R38, 0x5410, R37 ;  /* 0x0000541026257816 */ /* 0x000fe40000000025 */
[----:B------:R-:W-:Y:S02]  /*321e0*/  PRMT R23, R28, 0x3340, R23 ;  /* 0x000033401c177816 */ /* 0x000fe40000000017 */
[----:B------:R-:W-:-:S02]  /*321f0*/  PRMT R35, R73, 0x3340, R0 ;  /* 0x0000334049237816 */ /* 0x000fc40000000000 */
[----:B------:R-:W-:Y:S02]  /*32200*/  PRMT R40, R124, 0x3340, R71 ;  /* 0x000033407c287816 */ /* 0x000fe40000000047 */
[----:B------:R-:W-:Y:S02]  /*32210*/  PRMT R11, R4, 0x3340, R11 ;  /* 0x00003340040b7816 */ /* 0x000fe4000000000b */
[--C-:B------:R-:W-:Y:S02]  /*32220*/  PRMT R38, R15, 0x3340, R0.reuse ;  /* 0x000033400f267816 */ /* 0x100fe40000000000 */
[----:B------:R-:W-:Y:S02]  /*32230*/  LOP3.LUT R12, R12, 0xffff, RZ, 0xc0, !PT ;  /* 0x0000ffff0c0c7812 */ /* 0x000fe400078ec0ff */
[----:B------:R-:W-:Y:S02]  /*32240*/  LOP3.LUT R9, R9, 0xffff, RZ, 0xc0, !PT ;  /* 0x0000ffff09097812 */ /* 0x000fe400078ec0ff */
[----:B------:R-:W-:-:S02]  /*32250*/  PRMT R28, R25, 0x3340, R0 ;  /* 0x00003340191c7816 */ /* 0x000fc40000000000 */
[----:B------:R-:W-:Y:S02]  /*32260*/  LOP3.LUT R5, R5, 0xffff, RZ, 0xc0, !PT ;  /* 0x0000ffff05057812 */ /* 0x000fe400078ec0ff */
[----:B------:R-:W-:Y:S02]  /*32270*/  LOP3.LUT R4, R75, 0xffff, RZ, 0xc0, !PT ;  /* 0x0000ffff4b047812 */ /* 0x000fe400078ec0ff */
[----:B------:R-:W-:Y:S02]  /*32280*/  LOP3.LUT R15, R126, 0xffff, RZ, 0xc0, !PT ;  /* 0x0000ffff7e0f7812 */ /* 0x000fe400078ec0ff */
[----:B------:R-:W-:Y:S02]  /*32290*/  LOP3.LUT R77, R77, 0xffff, RZ, 0xc0, !PT ;  /* 0x0000ffff4d4d7812 */ /* 0x000fe400078ec0ff */
[----:B------:R-:W-:Y:S02]  /*322a0*/  PRMT R25, R36, 0x3340, R31 ;  /* 0x0000334024197816 */ /* 0x000fe4000000001f */
[----:B------:R-:W-:-:S02]  /*322b0*/  LOP3.LUT R10, R10, 0xffff, RZ, 0xc0, !PT ;  /* 0x0000ffff0a0a7812 */ /* 0x000fc400078ec0ff */
[----:B------:R-:W-:Y:S02]  /*322c0*/  LOP3.LUT R31, R18, 0xffff, RZ, 0xc0, !PT ;  /* 0x0000ffff121f7812 */ /* 0x000fe400078ec0ff */
[----:B------:R-:W-:Y:S02]  /*322d0*/  LOP3.LUT R26, R26, 0xffff, RZ, 0xc0, !PT ;  /* 0x0000ffff1a1a7812 */ /* 0x000fe400078ec0ff */
[----:B------:R-:W-:Y:S02]  /*322e0*/  LOP3.LUT R34, R34, 0xffff, RZ, 0xc0, !PT ;  /* 0x0000ffff22227812 */ /* 0x000fe400078ec0ff */
[----:B------:R-:W-:Y:S02]  /*322f0*/  PRMT R35, R40, 0x5410, R35 ;  /* 0x0000541028237816 */ /* 0x000fe40000000023 */
[----:B------:R-:W-:Y:S02]  /*32300*/  PRMT R9, R12, 0x3340, R9 ;  /* 0x000033400c097816 */ /* 0x000fe40000000009 */
[----:B------:R-:W-:-:S02]  /*32310*/  PRMT R12, R5, 0x3340, R0 ;  /* 0x00003340050c7816 */ /* 0x000fc40000000000 */
[----:B------:R-:W-:Y:S02]  /*32320*/  PRMT R15, R4, 0x3340, R15 ;  /* 0x00003340040f7816 */ /* 0x000fe4000000000f */
[----:B------:R-:W-:Y:S02]  /*32330*/  PRMT R40, R77, 0x3340, R0 ;  /* 0x000033404d287816 */ /* 0x000fe40000000000 */
[----:B------:R-:W-:Y:S02]  /*32340*/  PRMT R4, R7, 0x4210, R10 ;  /* 0x0000421007047816 */ /* 0x000fe4000000000a */
[----:B------:R-:W-:Y:S02]  /*32350*/  PRMT R5, R6, 0x4210, R31 ;  /* 0x0000421006057816 */ /* 0x000fe4000000001f */
[----:B------:R-:W-:Y:S02]  /*32360*/  PRMT R6, R19, 0x4210, R26 ;  /* 0x0000421013067816 */ /* 0x000fe4000000001a */
[----:B------:R-:W-:-:S02]  /*32370*/  PRMT R7, R17, 0x4210, R34 ;  /* 0x0000421011077816 */ /* 0x000fc40000000022 */
[----:B------:R-:W-:Y:S02]  /*32380*/  PRMT R11, R11, 0x5410, R38 ;  /* 0x000054100b0b7816 */ /* 0x000fe40000000026 */
[----:B------:R-:W-:Y:S01]  /*32390*/  PRMT R12, R9, 0x5410, R12 ;  /* 0x00005410090c7816 */ /* 0x000fe2000000000c */
[----:B-1----:R0:W-:Y:S01]  /*323a0*/  STS.128 [R3], R4 ;  /* 0x0000000403007388 */ /* 0x0021e20000000c00 */
[----:B------:R-:W-:Y:S02]  /*323b0*/  PRMT R15, R15, 0x5410, R40 ;  /* 0x000054100f0f7816 */ /* 0x000fe40000000028 */
[----:B------:R-:W-:Y:S02]  /*323c0*/  PRMT R23, R23, 0x5410, R28 ;  /* 0x0000541017177816 */ /* 0x000fe4000000001c */
[----:B------:R-:W-:Y:S01]  /*323d0*/  SHF.R.U32.HI R33, RZ, 0x8, R33 ;  /* 0x00000008ff217819 */ /* 0x000fe20000011621 */
[----:B------:R-:W1:Y:S01]  /*323e0*/  LDC R28, c[0x0][0x3b8] ;  /* 0x0000ee00ff1c7b82 */ /* 0x000e620000000800 */
[----:B------:R-:W-:-:S02]  /*323f0*/  SHF.R.U32.HI R44, RZ, 0x8, R44 ;  /* 0x00000008ff2c7819 */ /* 0x000fc4000001162c */
[----:B------:R-:W-:Y:S02]  /*32400*/  LOP3.LUT R33, R33, 0xffff, RZ, 0xc0, !PT ;  /* 0x0000ffff21217812 */ /* 0x000fe400078ec0ff */
[----:B------:R-:W-:Y:S02]  /*32410*/  SHF.R.U32.HI R27, RZ, 0x8, R27 ;  /* 0x00000008ff1b7819 */ /* 0x000fe4000001161b */
[----:B------:R-:W-:Y:S02]  /*32420*/  SHF.R.U32.HI R29, RZ, 0x8, R29 ;  /* 0x00000008ff1d7819 */ /* 0x000fe4000001161d */
[----:B------:R-:W-:Y:S02]  /*32430*/  SHF.R.U32.HI R60, RZ, 0x8, R60 ;  /* 0x00000008ff3c7819 */ /* 0x000fe4000001163c */
[----:B0-----:R-:W-:Y:S02]  /*32440*/  PRMT R4, R11, 0x5210, R10 ;  /* 0x000052100b047816 */ /* 0x001fe4000000000a */
[----:B------:R-:W-:-:S02]  /*32450*/  PRMT R5, R12, 0x5210, R31 ;  /* 0x000052100c057816 */ /* 0x000fc4000000001f */
[----:B------:R-:W-:Y:S02]  /*32460*/  PRMT R6, R15, 0x5210, R26 ;  /* 0x000052100f067816 */ /* 0x000fe4000000001a */
[----:B------:R-:W-:Y:S02]  /*32470*/  PRMT R7, R23, 0x5210, R34 ;  /* 0x0000521017077816 */ /* 0x000fe40000000022 */
[----:B------:R-:W-:Y:S02]  /*32480*/  SHF.R.U32.HI R39, RZ, 0x8, R39 ;  /* 0x00000008ff277819 */ /* 0x000fe40000011627 */
[----:B------:R-:W-:Y:S01]  /*32490*/  SHF.R.U32.HI R41, RZ, 0x8, R41 ;  /* 0x00000008ff297819 */ /* 0x000fe20000011629 */
[----:B------:R-:W-:Y:S01]  /*324a0*/  STS.128 [R3+0x400], R4 ;  /* 0x0004000403007388 */ /* 0x000fe20000000c00 */
[----:B------:R-:W-:Y:S02]  /*324b0*/  SHF.R.U32.HI R52, RZ, 0x8, R52 ;  /* 0x00000008ff347819 */ /* 0x000fe40000011634 */
[----:B------:R-:W-:Y:S01]  /*324c0*/  SHF.R.U32.HI R43, RZ, 0x8, R43 ;  /* 0x00000008ff2b7819 */ /* 0x000fe2000001162b */
[----:B------:R-:W-:Y:S01]  /*324d0*/  BAR.SYNC.DEFER_BLOCKING 0x0 ;  /* 0x0000000000007b1d */ /* 0x000fe20000010000 */
[----:B------:R-:W-:-:S02]  /*324e0*/  SHF.R.U32.HI R45, RZ, 0x8, R45 ;  /* 0x00000008ff2d7819 */ /* 0x000fc4000001162d */
[----:B------:R-:W-:Y:S02]  /*324f0*/  PRMT R36, R33, 0x3340, R0 ;  /* 0x0000334021247816 */ /* 0x000fe40000000000 */
[----:B------:R-:W-:Y:S02]  /*32500*/  LOP3.LUT R44, R44, 0xffff, RZ, 0xc0, !PT ;  /* 0x0000ffff2c2c7812 */ /* 0x000fe400078ec0ff */
        /* <DEDUP_REMOVED lines=8> */
[----:B------:R-:W-:Y:S01]  /*32590*/  PRMT R27, R44, 0x3340, R27 ;  /* 0x000033402c1b7816 */ /* 0x000fe2000000001b */
[----:B------:R-:W-:Y:S01]  /*325a0*/  LDS.128 R4, [R2+0x800] ;  /* 0x0008000002047984 */ /* 0x000fe20000000c00 */
[----:B------:R-:W-:-:S02]  /*325b0*/  PRMT R36, R25, 0x5410, R36 ;  /* 0x0000541019247816 */ /* 0x000fc40000000024 */
[----:B------:R-:W-:Y:S02]  /*325c0*/  LOP3.LUT R9, R42, 0xffff, RZ, 0xc0, !PT ;  /* 0x0000ffff2a097812 */ /* 0x000fe400078ec0ff */
[--C-:B------:R-:W-:Y:S02]  /*325d0*/  PRMT R44, R29, 0x3340, R0.reuse ;  /* 0x000033401d2c7816 */ /* 0x100fe40000000000 */
[----:B------:R-:W-:Y:S02]  /*325e0*/  PRMT R60, R60, 0x3340, R39 ;  /* 0x000033403c3c7816 */ /* 0x000fe40000000027 */
[--C-:B------:R-:W-:Y:S02]  /*325f0*/  PRMT R41, R41, 0x3340, R0.reuse ;  /* 0x0000334029297816 */ /* 0x100fe40000000000 */
[----:B------:R-:W-:Y:S02]  /*32600*/  PRMT R29, R52, 0x3340, R43 ;  /* 0x00003340341d7816 */ /* 0x000fe4000000002b */
[----:B------:R-:W-:-:S02]  /*32610*/  PRMT R46, R45, 0x3340, R0 ;  /* 0x000033402d2e7816 */ /* 0x000fc40000000000 */
[--C-:B------:R-:W-:Y:S02]  /*32620*/  PRMT R16, R16, 0x4210, R9.reuse ;  /* 0x0000421010107816 */ /* 0x100fe40000000009 */
[----:B------:R-:W-:Y:S02]  /*32630*/  PRMT R40, R36, 0x5210, R9 ;  /* 0x0000521024287816 */ /* 0x000fe40000000009 */
[----:B------:R-:W-:Y:S02]  /*32640*/  PRMT R60, R60, 0x5410, R41 ;  /* 0x000054103c3c7816 */ /* 0x000fe40000000029 */
[----:B------:R-:W-:Y:S02]  /*32650*/  LOP3.LUT R9, R58, 0xffff, RZ, 0xc0, !PT ;  /* 0x0000ffff3a097812 */ /* 0x000fe400078ec0ff */
[----:B------:R-:W-:Y:S02]  /*32660*/  PRMT R46, R29, 0x5410, R46 ;  /* 0x000054101d2e7816 */ /* 0x000fe4000000002e */
[----:B------:R-:W-:-:S02]  /*32670*/  LOP3.LUT R41, R50, 0xffff, RZ, 0xc0, !PT ;  /* 0x0000ffff32297812 */ /* 0x000fc400078ec0ff */
[----:B------:R-:W-:Y:S02]  /*32680*/  PRMT R18, R24, 0x4210, R9 ;  /* 0x0000421018127816 */ /* 0x000fe40000000009 */
[----:B------:R-:W-:Y:S02]  /*32690*/  PRMT R17, R8, 0x4210, R41 ;  /* 0x0000421008117816 */ /* 0x000fe40000000029 */
[----:B------:R-:W-:Y:S02]  /*326a0*/  PRMT R42, R46, 0x5210, R9 ;  /* 0x000052102e2a7816 */ /* 0x000fe40000000009 */
[----:B------:R-:W0:Y:S01]  /*326b0*/  LDS.128 R8, [R2] ;  /* 0x0000000002087984 */ /* 0x000e220000000c00 */
[----:B------:R-:W-:Y:S02]  /*326c0*/  LOP3.LUT R43, R66, 0xffff, RZ, 0xc0, !PT ;  /* 0x0000ffff422b7812 */ /* 0x000fe400078ec0ff */
[----:B------:R-:W-:Y:S02]  /*326d0*/  PRMT R44, R27, 0x5410, R44 ;  /* 0x000054101b2c7816 */ /* 0x000fe4000000002c */
[----:B------:R-:W-:Y:S01]  /*326e0*/  PRMT R19, R22, 0x4210, R43 ;  /* 0x0000421016137816 */ /* 0x000fe2000000002b */
[----:B------:R-:W-:Y:S01]  /*326f0*/  BAR.SYNC.DEFER_BLOCKING 0x0 ;  /* 0x0000000000007b1d */ /* 0x000fe20000010000 */
[----:B------:R-:W-:-:S02]  /*32700*/  PRMT R41, R44, 0x5210, R41 ;  /* 0x000052102c297816 */ /* 0x000fc40000000029 */
[----:B------:R-:W-:Y:S02]  /*32710*/  PRMT R43, R60, 0x5210, R43 ;  /* 0x000052103c2b7816 */ /* 0x000fe4000000002b */
[----:B------:R-:W-:Y:S02]  /*32720*/  SHF.R.U32.HI R68, RZ, 0x8, R68 ;  /* 0x00000008ff447819 */ /* 0x000fe40000011644 */
[----:B------:R-:W-:Y:S02]  /*32730*/  SHF.R.U32.HI R47, RZ, 0x8, R47 ;  /* 0x00000008ff2f7819 */ /* 0x000fe4000001162f */
[----:B------:R-:W-:Y:S02]  /*32740*/  SHF.R.U32.HI R49, RZ, 0x8, R49 ;  /* 0x00000008ff317819 */ /* 0x000fe40000011631 */
[----:B------:R-:W-:Y:S02]  /*32750*/  LOP3.LUT R68, R68, 0xffff, RZ, 0xc0, !PT ;  /* 0x0000ffff44447812 */ /* 0x000fe400078ec0ff */
[----:B------:R-:W-:-:S02]  /*32760*/  LOP3.LUT R47, R47, 0xffff, RZ, 0xc0, !PT ;  /* 0x0000ffff2f2f7812 */ /* 0x000fc400078ec0ff */
[----:B------:R-:W-:Y:S02]  /*32770*/  LOP3.LUT R49, R49, 0xffff, RZ, 0xc0, !PT ;  /* 0x0000ffff31317812 */ /* 0x000fe400078ec0ff */
[----:B------:R-:W-:Y:S02]  /*32780*/  SHF.R.U32.HI R84, RZ, 0x8, R84 ;  /* 0x00000008ff547819 */ /* 0x000fe40000011654 */
[----:B------:R-:W-:Y:S02]  /*32790*/  SHF.R.U32.HI R55, RZ, 0x8, R55 ;  /* 0x00000008ff377819 */ /* 0x000fe40000011637 */
[----:B------:R-:W-:Y:S02]  /*327a0*/  SHF.R.U32.HI R57, RZ, 0x8, R57 ;  /* 0x00000008ff397819 */ /* 0x000fe40000011639 */
[----:B------:R-:W-:Y:S01]  /*327b0*/  SHF.R.U32.HI R92, RZ, 0x8, R92 ;  /* 0x00000008ff5c7819 */ /* 0x000fe2000001165c */
[----:B------:R-:W-:Y:S01]  /*327c0*/  STS.128 [R3], R16 ;  /* 0x0000001003007388 */ /* 0x000fe20000000c00 */
[----:B------:R-:W-:-:S02]  /*327d0*/  SHF.R.U32.HI R59, RZ, 0x8, R59 ;  /* 0x00000008ff3b7819 */ /* 0x000fc4000001163b */
[----:B------:R-:W-:Y:S01]  /*327e0*/  SHF.R.U32.HI R61, RZ, 0x8, R61 ;  /* 0x00000008ff3d7819 */ /* 0x000fe2000001163d */
[----:B------:R0:W-:Y:S01]  /*327f0*/  STS.128 [R3+0x400], R40 ;  /* 0x0004002803007388 */ /* 0x0001e20000000c00 */
[----:B------:R-:W-:Y:S02]  /*32800*/  F2FP.SATFINITE.E5M2.F32.PACK_AB_MERGE_C R82, R83, R82, RZ ;  /* 0x000000525352723e */ /* 0x000fe400048060ff */
[----:B------:R-:W-:Y:S01]  /*32810*/  PRMT R68, R68, 0x3340, R47 ;  /* 0x0000334044447816 */ /* 0x000fe2000000002f */
[----:B------:R-:W-:Y:S01]  /*32820*/  BAR.SYNC.DEFER_BLOCKING 0x0 ;  /* 0x0000000000007b1d */ /* 0x000fe20000010000 */
        /* <DEDUP_REMOVED lines=8> */
[----:B------:R-:W-:-:S02]  /*328b0*/  LOP3.LUT R15, R74, 0xffff, RZ, 0xc0, !PT ;  /* 0x0000ffff4a0f7812 */ /* 0x000fc400078ec0ff */
[----:B------:R-:W-:Y:S02]  /*328c0*/  LOP3.LUT R82, R82, 0xffff, RZ, 0xc0, !PT ;  /* 0x0000ffff52527812 */ /* 0x000fe400078ec0ff */
[----:B------:R-:W-:Y:S02]  /*328d0*/  F2FP.SATFINITE.E5M2.F32.PACK_AB_MERGE_C R90, R91, R90, RZ ;  /* 0x0000005a5b5a723e */ /* 0x000fe400048060ff */
[----:B------:R-:W-:Y:S01]  /*328e0*/  F2FP.SATFINITE.E5M2.F32.PACK_AB_MERGE_C R98, R99, R98, RZ ;  /* 0x000000626362723e */ /* 0x000fe200048060ff */
[----:B------:R-:W-:Y:S01]  /*328f0*/  LDS.128 R16, [R2] ;  /* 0x0000000002107984 */ /* 0x000fe20000000c00 */
[----:B------:R-:W-:Y:S02]  /*32900*/  SHF.R.U32.HI R124, RZ, 0x8, R124 ;  /* 0x00000008ff7c7819 */ /* 0x000fe4000001167c */
[----:B------:R-:W-:Y:S02]  /*32910*/  SHF.R.U32.HI R71, RZ, 0x8, R71 ;  /* 0x00000008ff477819 */ /* 0x000fe40000011647 */
[----:B------:R-:W-:-:S02]  /*32920*/  PRMT R84, R84, 0x3340, R55 ;  /* 0x0000334054547816 */ /* 0x000fc40000000037 */
[--C-:B------:R-:W-:Y:S02]  /*32930*/  PRMT R57, R57, 0x3340, R0.reuse ;  /* 0x0000334039397816 */ /* 0x100fe40000000000 */
[----:B------:R-:W-:Y:S02]  /*32940*/  PRMT R92, R92, 0x3340, R59 ;  /* 0x000033405c5c7816 */ /* 0x000fe4000000003b */
[----:B------:R-:W-:Y:S02]  /*32950*/  PRMT R61, R61, 0x3340, R0 ;  /* 0x000033403d3d7816 */ /* 0x000fe40000000000 */
[--C-:B------:R-:W-:Y:S02]  /*32960*/  PRMT R24, R14, 0x4210, R15.reuse ;  /* 0x000042100e187816 */ /* 0x100fe4000000000f */
[----:B------:R-:W-:Y:S02]  /*32970*/  PRMT R68, R68, 0x5210, R15 ;  /* 0x0000521044447816 */ /* 0x000fe4000000000f */
[----:B------:R-:W-:-:S02]  /*32980*/  PRMT R25, R13, 0x4210, R82 ;  /* 0x000042100d197816 */ /* 0x000fc40000000052 */
[----:B------:R-:W-:Y:S02]  /*32990*/  LOP3.LUT R124, R124, 0xffff, RZ, 0xc0, !PT ;  /* 0x0000ffff7c7c7812 */ /* 0x000fe400078ec0ff */
[----:B------:R-:W-:Y:S02]  /*329a0*/  LOP3.LUT R71, R71, 0xffff, RZ, 0xc0, !PT ;  /* 0x0000ffff47477812 */ /* 0x000fe400078ec0ff */
[----:B------:R-:W-:Y:S02]  /*329b0*/  LOP3.LUT R15, R90, 0xffff, RZ, 0xc0, !PT ;  /* 0x0000ffff5a0f7812 */ /* 0x000fe400078ec0ff */
[----:B------:R-:W-:Y:S02]  /*329c0*/  LOP3.LUT R13, R98, 0xffff, RZ, 0xc0, !PT ;  /* 0x0000ffff620d7812 */ /* 0x000fe400078ec0ff */
[----:B------:R-:W-:Y:S02]  /*329d0*/  PRMT R70, R84, 0x5410, R57 ;  /* 0x0000541054467816 */ /* 0x000fe40000000039 */
[----:B------:R-:W-:-:S02]  /*329e0*/  PRMT R92, R92, 0x5410, R61 ;  /* 0x000054105c5c7816 */ /* 0x000fc4000000003d */
[----:B------:R-:W-:Y:S02]  /*329f0*/  PRMT R124, R124, 0x3340, R71 ;  /* 0x000033407c7c7816 */ /* 0x000fe40000000047 */
[--C-:B------:R-:W-:Y:S02]  /*32a00*/  PRMT R26, R32, 0x4210, R15.reuse ;  /* 0x00004210201a7816 */ /* 0x100fe4000000000f */
[----:B------:R-:W-:Y:S02]  /*32a10*/  PRMT R70, R70, 0x5210, R15 ;  /* 0x0000521046467816 */ /* 0x000fe4000000000f */
[--C-:B------:R-:W-:Y:S01]  /*32a20*/  PRMT R27, R30, 0x4210, R13.reuse ;  /* 0x000042101e1b7816 */ /* 0x100fe2000000000d */
[----:B--2---:R-:W-:Y:S01]  /*32a30*/  IMAD R30, R135, UR4, RZ ;  /* 0x00000004871e7c24 */ /* 0x004fe2000f8e02ff */
[----:B------:R-:W-:Y:S01]  /*32a40*/  PRMT R71, R92, 0x5210, R13 ;  /* 0x000052105c477816 */ /* 0x000fe2000000000d */
[----:B------:R-:W2:Y:S01]  /*32a50*/  LDCU UR4, c[0x0][0x39c] ;  /* 0x00007380ff0477ac */ /* 0x000ea20008000800 */
[----:B------:R-:W-:Y:S01]  /*32a60*/  LDS.128 R12, [R2+0x800] ;  /* 0x00080000020c7984 */ /* 0x000fe20000000c00 */
[----:B------:R-:W-:-:S02]  /*32a70*/  SHF.R.U32.HI R76, RZ, 0x8, R76 ;  /* 0x00000008ff4c7819 */ /* 0x000fc4000001164c */
[----:B------:R-:W-:Y:S01]  /*32a80*/  SHF.R.U32.HI R51, RZ, 0x8, R51 ;  /* 0x00000008ff337819 */ /* 0x000fe20000011633 */
[----:B------:R-:W-:Y:S01]  /*32a90*/  BAR.SYNC.DEFER_BLOCKING 0x0 ;  /* 0x0000000000007b1d */ /* 0x000fe20000010000 */
[----:B------:R-:W-:Y:S02]  /*32aa0*/  SHF.R.U32.HI R53, RZ, 0x8, R53 ;  /* 0x00000008ff357819 */ /* 0x000fe40000011635 */
[----:B------:R-:W-:Y:S02]  /*32ab0*/  SHF.R.U32.HI R108, RZ, 0x8, R108 ;  /* 0x00000008ff6c7819 */ /* 0x000fe4000001166c */
[----:B------:R-:W-:Y:S02]  /*32ac0*/  SHF.R.U32.HI R67, RZ, 0x8, R67 ;  /* 0x00000008ff437819 */ /* 0x000fe40000011643 */
[----:B------:R-:W-:Y:S02]  /*32ad0*/  SHF.R.U32.HI R69, RZ, 0x8, R69 ;  /* 0x00000008ff457819 */ /* 0x000fe40000011645 */
[----:B------:R-:W-:-:S02]  /*32ae0*/  LOP3.LUT R76, R76, 0xffff, RZ, 0xc0, !PT ;  /* 0x0000ffff4c4c7812 */ /* 0x000fc400078ec0ff */
[----:B------:R-:W-:Y:S02]  /*32af0*/  LOP3.LUT R51, R51, 0xffff, RZ, 0xc0, !PT ;  /* 0x0000ffff33337812 */ /* 0x000fe400078ec0ff */
[----:B------:R-:W-:Y:S02]  /*32b00*/  LOP3.LUT R53, R53, 0xffff, RZ, 0xc0, !PT ;  /* 0x0000ffff35357812 */ /* 0x000fe400078ec0ff */
[----:B------:R-:W-:Y:S02]  /*32b10*/  LOP3.LUT R108, R108, 0xffff, RZ, 0xc0, !PT ;  /* 0x0000ffff6c6c7812 */ /* 0x000fe400078ec0ff */
[----:B------:R-:W-:Y:S02]  /*32b20*/  LOP3.LUT R67, R67, 0xffff, RZ, 0xc0, !PT ;  /* 0x0000ffff43437812 */ /* 0x000fe400078ec0ff */
[----:B------:R-:W-:Y:S02]  /*32b30*/  LOP3.LUT R69, R69, 0xffff, RZ, 0xc0, !PT ;  /* 0x0000ffff45457812 */ /* 0x000fe400078ec0ff */
[----:B------:R-:W-:-:S02]  /*32b40*/  PRMT R76, R76, 0x3340, R51 ;  /* 0x000033404c4c7816 */ /* 0x000fc40000000033 */
[--C-:B------:R-:W-:Y:S01]  /*32b50*/  PRMT R53, R53, 0x3340, R0.reuse ;  /* 0x0000334035357816 */ /* 0x100fe20000000000 */
[----:B------:R-:W-:Y:S01]  /*32b60*/  STS.128 [R3], R24 ;  /* 0x0000001803007388 */ /* 0x000fe20000000c00 */
[----:B------:R-:W-:Y:S02]  /*32b70*/  PRMT R108, R108, 0x3340, R67 ;  /* 0x000033406c6c7816 */ /* 0x000fe40000000043 */
[----:B------:R-:W-:Y:S02]  /*32b80*/  PRMT R69, R69, 0x3340, R0 ;  /* 0x0000334045457816 */ /* 0x000fe40000000000 */
[----:B------:R-:W-:Y:S02]  /*32b90*/  PRMT R53, R76, 0x5410, R53 ;  /* 0x000054104c357816 */ /* 0x000fe40000000035 */
[----:B------:R-:W-:Y:S02]  /*32ba0*/  PRMT R101, R108, 0x5410, R69 ;  /* 0x000054106c657816 */ /* 0x000fe40000000045 */
[----:B------:R-:W-:-:S02]  /*32bb0*/  PRMT R69, R53, 0x5210, R82 ;  /* 0x0000521035457816 */ /* 0x000fc40000000052 */
[----:B------:R-:W-:Y:S02]  /*32bc0*/  SHF.R.U32.HI R100, RZ, 0x8, R100 ;  /* 0x00000008ff647819 */ /* 0x000fe40000011664 */
[----:B------:R-:W-:Y:S01]  /*32bd0*/  SHF.R.U32.HI R63, RZ, 0x8, R63 ;  /* 0x00000008ff3f7819 */ /* 0x000fe2000001163f */
[----:B------:R-:W-:Y:S01]  /*32be0*/  STS.128 [R3+0x400], R68 ;  /* 0x0004004403007388 */ /* 0x000fe20000000c00 */
[----:B------:R-:W-:Y:S02]  /*32bf0*/  SHF.R.U32.HI R65, RZ, 0x8, R65 ;  /* 0x00000008ff417819 */ /* 0x000fe40000011641 */
[----:B------:R-:W-:Y:S01]  /*32c00*/  LOP3.LUT R100, R100, 0xffff, RZ, 0xc0, !PT ;  /* 0x0000ffff64647812 */ /* 0x000fe200078ec0ff */
[----:B------:R-:W-:Y:S01]  /*32c10*/  BAR.SYNC.DEFER_BLOCKING 0x0 ;  /* 0x0000000000007b1d */ /* 0x000fe20000010000 */
[----:B------:R-:W-:Y:S02]  /*32c20*/  LOP3.LUT R63, R63, 0xffff, RZ, 0xc0, !PT ;  /* 0x0000ffff3f3f7812 */ /* 0x000fe400078ec0ff */
[----:B------:R-:W-:-:S02]  /*32c30*/  LOP3.LUT R65, R65, 0xffff, RZ, 0xc0, !PT ;  /* 0x0000ffff41417812 */ /* 0x000fc400078ec0ff */
[----:B------:R-:W-:Y:S02]  /*32c40*/  F2FP.SATFINITE.E5M2.F32.PACK_AB_MERGE_C R106, R107, R106, RZ ;  /* 0x0000006a6b6a723e */ /* 0x000fe400048060ff */
[----:B------:R-:W-:Y:S02]  /*32c50*/  F2FP.SATFINITE.E5M2.F32.PACK_AB_MERGE_C R114, R115, R114, RZ ;  /* 0x000000727372723e */ /* 0x000fe400048060ff */
[----:B------:R-:W-:Y:S02]  /*32c60*/  PRMT R100, R100, 0x3340, R63 ;  /* 0x0000334064647816 */ /* 0x000fe4000000003f */
[----:B------:R-:W-:Y:S02]  /*32c70*/  PRMT R65, R65, 0x3340, R0 ;  /* 0x0000334041417816 */ /* 0x000fe40000000000 */
[----:B------:R-:W-:Y:S02]  /*32c80*/  LOP3.LUT R23, R106, 0xffff, RZ, 0xc0, !PT ;  /* 0x0000ffff6a177812 */ /* 0x000fe400078ec0ff */
[----:B------:R-:W-:-:S02]  /*32c90*/  PRMT R100, R100, 0x5410, R65 ;  /* 0x0000541064647816 */ /* 0x000fc40000000041 */
[----:B------:R-:W-:Y:S02]  /*32ca0*/  LOP3.LUT R114, R114, 0xffff, RZ, 0xc0, !PT ;  /* 0x0000ffff72727812 */ /* 0x000fe400078ec0ff */
[--C-:B------:R-:W-:Y:S02]  /*32cb0*/  PRMT R44, R20, 0x4210, R23.reuse ;  /* 0x00004210142c7816 */ /* 0x100fe40000000017 */
[----:B------:R-:W-:Y:S02]  /*32cc0*/  PRMT R100, R100, 0x5210, R23 ;  /* 0x0000521064647816 */ /* 0x000fe40000000017 */
[----:B------:R-:W-:Y:S01]  /*32cd0*/  PRMT R45, R21, 0x4210, R114 ;  /* 0x00004210152d7816 */ /* 0x000fe20000000072 */
[----:B------:R-:W0:Y:S01]  /*32ce0*/  LDS.128 R24, [R2] ;  /* 0x0000000002187984 */ /* 0x000e220000000c00 */
[----:B------:R-:W-:Y:S02]  /*32cf0*/  SHF.R.U32.HI R116, RZ, 0x8, R116 ;  /* 0x00000008ff747819 */ /* 0x000fe40000011674 */
[----:B------:R-:W-:Y:S01]  /*32d00*/  SHF.R.U32.HI R81, RZ, 0x8, R81 ;  /* 0x00000008ff517819 */ /* 0x000fe20000011651 */
[----:B------:R-:W-:Y:S01]  /*32d10*/  LDS.128 R20, [R2+0x800] ;  /* 0x0008000002147984 */ /* 0x000fe20000000c00 */
[----:B------:R-:W-:-:S02]  /*32d20*/  SHF.R.U32.HI R79, RZ, 0x8, R79 ;  /* 0x00000008ff4f7819 */ /* 0x000fc4000001164f */
[----:B------:R-:W-:Y:S02]  /*32d30*/  SHF.R.U32.HI R73, RZ, 0x8, R73 ;  /* 0x00000008ff497819 */ /* 0x000fe40000011649 */
[----:B------:R-:W-:Y:S02]  /*32d40*/  LOP3.LUT R116, R116, 0xffff, RZ, 0xc0, !PT ;  /* 0x0000ffff74747812 */ /* 0x000fe400078ec0ff */
[----:B------:R-:W-:Y:S02]  /*32d50*/  LOP3.LUT R81, R81, 0xffff, RZ, 0xc0, !PT ;  /* 0x0000ffff51517812 */ /* 0x000fe400078ec0ff */
[----:B------:R-:W-:Y:S02]  /*32d60*/  LOP3.LUT R79, R79, 0xffff, RZ, 0xc0, !PT ;  /* 0x0000ffff4f4f7812 */ /* 0x000fe400078ec0ff */
[----:B------:R-:W-:Y:S02]  /*32d70*/  LOP3.LUT R73, R73, 0xffff, RZ, 0xc0, !PT ;  /* 0x0000ffff49497812 */ /* 0x000fe400078ec0ff */
[----:B------:R-:W-:-:S02]  /*32d80*/  F2FP.SATFINITE.E5M2.F32.PACK_AB_MERGE_C R122, R123, R122, RZ ;  /* 0x0000007a7b7a723e */ /* 0x000fc400048060ff */
[----:B------:R-:W-:Y:S02]  /*32d90*/  F2FP.SATFINITE.E5M2.F32.PACK_AB_MERGE_C R130, R131, R130, RZ ;  /* 0x000000828382723e */ /* 0x000fe400048060ff */
[----:B------:R-:W-:Y:S02]  /*32da0*/  PRMT R116, R116, 0x3340, R81 ;  /* 0x0000334074747816 */ /* 0x000fe40000000051 */
[--C-:B------:R-:W-:Y:S02]  /*32db0*/  PRMT R79, R79, 0x3340, R0.reuse ;  /* 0x000033404f4f7816 */ /* 0x100fe40000000000 */
[----:B------:R-:W-:Y:S02]  /*32dc0*/  PRMT R73, R73, 0x3340, R0 ;  /* 0x0000334049497816 */ /* 0x000fe40000000000 */
[----:B------:R-:W-:Y:S02]  /*32dd0*/  SHF.R.U32.HI R33, RZ, 0x6, R134 ;  /* 0x00000006ff217819 */ /* 0x000fe40000011686 */
[----:B------:R-:W-:-:S02]  /*32de0*/  PRMT R79, R116, 0x5410, R79 ;  /* 0x00005410744f7816 */ /* 0x000fc4000000004f */
[----:B------:R-:W-:Y:S02]  /*32df0*/  PRMT R73, R124, 0x5410, R73 ;  /* 0x000054107c497816 */ /* 0x000fe40000000049 */
[----:B------:R-:W-:Y:S02]  /*32e00*/  LOP3.LUT R122, R122, 0xffff, RZ, 0xc0, !PT ;  /* 0x0000ffff7a7a7812 */ /* 0x000fe400078ec0ff */
[----:B------:R-:W-:Y:S02]  /*32e10*/  LOP3.LUT R130, R130, 0xffff, RZ, 0xc0, !PT ;  /* 0x0000ffff82827812 */ /* 0x000fe400078ec0ff */
[----:B------:R-:W-:Y:S02]  /*32e20*/  SGXT.U32 R33, R33, 0x1 ;  /* 0x000000012121781a */ /* 0x000fe40000000000 */
[----:B------:R-:W-:Y:S02]  /*32e30*/  PRMT R101, R101, 0x5210, R114 ;  /* 0x0000521065657816 */ /* 0x000fe40000000072 */
[----:B------:R-:W-:-:S02]  /*32e40*/  PRMT R46, R37, 0x4210, R122 ;  /* 0x00004210252e7816 */ /* 0x000fc4000000007a */
[----:B------:R-:W-:Y:S02]  /*32e50*/  PRMT R102, R79, 0x5210, R122 ;  /* 0x000052104f667816 */ /* 0x000fe4000000007a */
[--C-:B------:R-:W-:Y:S01]  /*32e60*/  PRMT R47, R35, 0x4210, R130.reuse ;  /* 0x00004210232f7816 */ /* 0x100fe20000000082 */
[----:B------:R-:W-:Y:S01]  /*32e70*/  BAR.SYNC.DEFER_BLOCKING 0x0 ;  /* 0x0000000000007b1d */ /* 0x000fe20000010000 */
[----:B------:R-:W-:Y:S02]  /*32e80*/  PRMT R103, R73, 0x5210, R130 ;  /* 0x0000521049677816 */ /* 0x000fe40000000082 */
[----:B------:R-:W-:Y:S02]  /*32e90*/  LOP3.LUT R31, R0, R33, RZ, 0xfc, !PT ;  /* 0x00000021001f7212 */ /* 0x000fe400078efcff */
[C---:B------:R-:W-:Y:S02]  /*32ea0*/  IADD3 R29, P2, PT, R30.reuse, UR12, RZ ;  /* 0x0000000c1e1d7c10 */ /* 0x040fe4000ff5e0ff */
[----:B------:R-:W-:Y:S01]  /*32eb0*/  ISETP.GE.AND P0, PT, R135, UR14, PT ;  /* 0x0000000e87007c0c */ /* 0x000fe2000bf06270 */
[----:B-1----:R-:W-:Y:S01]  /*32ec0*/  IMAD R32, R31, R28, RZ ;  /* 0x0000001c1f207224 */ /* 0x002fe200078e02ff */
[----:B------:R-:W-:-:S02]  /*32ed0*/  LEA.HI.X.SX32 R30, R30, UR13, 0x1, P2 ;  /* 0x0000000d1e1e7c11 */ /* 0x000fc400090f0eff */
[--C-:B------:R-:W-:Y:S02]  /*32ee0*/  LOP3.LUT R39, R0, 0x2, R33.reuse, 0xfe, !PT ;  /* 0x0000000200277812 */ /* 0x100fe400078efe21 */
[C---:B------:R-:W-:Y:S02]  /*32ef0*/  IADD3 R34, P2, PT, R32.reuse, R29, RZ ;  /* 0x0000001d20227210 */ /* 0x040fe40007f5e0ff */
[----:B------:R-:W-:Y:S02]  /*32f00*/  ISETP.LT.AND P1, PT, R31, UR15, !P0 ;  /* 0x0000000f1f007c0c */ /* 0x000fe4000c721270 */
[----:B------:R-:W-:Y:S01]  /*32f10*/  LEA.HI.X.SX32 R35, R32, R30, 0x1, P2 ;  /* 0x0000001e20237211 */ /* 0x000fe200010f0eff */
[C---:B------:R-:W-:Y:S01]  /*32f20*/  IMAD R32, R39.reuse, R28, RZ ;  /* 0x0000001c27207224 */ /* 0x040fe200078e02ff */
[----:B------:R-:W-:Y:S02]  /*32f30*/  LOP3.LUT R37, R0, 0x4, R33, 0xfe, !PT ;  /* 0x0000000400257812 */ /* 0x000fe400078efe21 */
[----:B------:R-:W-:-:S02]  /*32f40*/  ISETP.LT.AND P4, PT, R39, UR15, !P0 ;  /* 0x0000000f27007c0c */ /* 0x000fc4000c781270 */
[----:B------:R-:W-:Y:S01]  /*32f50*/  IADD3 R36, P3, PT, R32, R29, RZ ;  /* 0x0000001d20247210 */ /* 0x000fe20007f7e0ff */
[----:B------:R1:W-:Y:S01]  /*32f60*/  STS.128 [R3], R44 ;  /* 0x0000002c03007388 */ /* 0x0003e20000000c00 */
[----:B------:R-:W-:Y:S02]  /*32f70*/  ISETP.LT.AND P2, PT, R37, UR15, !P0 ;  /* 0x0000000f25007c0c */ /* 0x000fe4000c741270 */
[----:B0-----:R-:W-:Y:S01]  /*32f80*/  PRMT R41, R8, 0x7770, RZ ;  /* 0x0000777008297816 */ /* 0x001fe200000000ff */
[----:B------:R0:W-:Y:S01]  /*32f90*/  STS.128 [R3+0x400], R100 ;  /* 0x0004006403007388 */ /* 0x0001e20000000c00 */
[--C-:B------:R-:W-:Y:S02]  /*32fa0*/  LOP3.LUT R39, R0, 0x6, R33.reuse, 0xfe, !PT ;  /* 0x0000000600277812 */ /* 0x100fe400078efe21 */
[----:B------:R-:W-:Y:S01]  /*32fb0*/  PRMT R43, R8, 0x7771, RZ ;  /* 0x00007771082b7816 */ /* 0x000fe200000000ff */
[----:B------:R-:W-:Y:S01]  /*32fc0*/  BAR.SYNC.DEFER_BLOCKING 0x0 ;  /* 0x0000000000007b1d */ /* 0x000fe20000010000 */
[----:B------:R-:W-:-:S02]  /*32fd0*/  LOP3.LUT R49, R0, 0xa, R33, 0xfe, !PT ;  /* 0x0000000a00317812 */ /* 0x000fc400078efe21 */
[C---:B------:R-:W-:Y:S02]  /*32fe0*/  PRMT R59, R24.reuse, 0x7772, RZ ;  /* 0x00007772183b7816 */ /* 0x040fe400000000ff */
[----:B------:R-:W-:Y:S02]  /*32ff0*/  PRMT R57, R24, 0x7773, RZ ;  /* 0x0000777318397816 */ /* 0x000fe400000000ff */
[----:B------:R-:W-:Y:S02]  /*33000*/  PRMT R51, R25, 0x7773, RZ ;  /* 0x0000777319337816 */ /* 0x000fe400000000ff */
[----:B-1----:R-:W-:Y:S02]  /*33010*/  LOP3.LUT R45, R0, 0x8, R33, 0xfe, !PT ;  /* 0x00000008002d7812 */ /* 0x002fe400078efe21 */
[----:B------:R-:W-:Y:S01]  /*33020*/  PRMT R47, R8, 0x7772, RZ ;  /* 0x00007772082f7816 */ /* 0x000fe200000000ff */
[----:B0-----:R-:W-:Y:S01]  /*33030*/  IMAD R3, R37, R28, RZ ;  /* 0x0000001c25037224 */ /* 0x001fe200078e02ff */
[----:B------:R-:W-:Y:S01]  /*33040*/  LEA.HI.X.SX32 R37, R32, R30, 0x1, P3 ;  /* 0x0000001e20257211 */ /* 0x000fe200018f0eff */
[----:B------:R-:W-:Y:S01]  /*33050*/  IMAD R32, R39, R28, RZ ;  /* 0x0000001c27207224 */ /* 0x000fe200078e02ff */
[----:B------:R-:W-:-:S02]  /*33060*/  ISETP.LT.AND P5, PT, R45, UR15, !P0 ;  /* 0x0000000f2d007c0c */ /* 0x000fc4000c7a1270 */
[----:B------:R-:W-:Y:S02]  /*33070*/  IADD3 R38, P3, PT, R3, R29, RZ ;  /* 0x0000001d03267210 */ /* 0x000fe40007f7e0ff */
[C---:B------:R-:W-:Y:S02]  /*33080*/  PRMT R53, R25.reuse, 0x7772, RZ ;  /* 0x0000777219357816 */ /* 0x040fe400000000ff */
[C---:B------:R-:W-:Y:S02]  /*33090*/  PRMT R55, R25.reuse, 0x7771, RZ ;  /* 0x0000777119377816 */ /* 0x040fe400000000ff */
[----:B------:R-:W-:Y:S01]  /*330a0*/  PRMT R25, R25, 0x7770, RZ ;  /* 0x0000777019197816 */ /* 0x000fe200000000ff */
[----:B------:R0:W-:Y:S01]  /*330b0*/  @P1 STG.E.U8 desc[UR24][R34.64], R41 ;  /* 0x0000002922001986 */ /* 0x0001e2000c101118 */
[----:B------:R-:W-:Y:S02]  /*330c0*/  ISETP.LT.AND P1, PT, R39, UR15, !P0 ;  /* 0x0000000f27007c0c */ /* 0x000fe4000c721270 */
[----:B------:R-:W-:Y:S01]  /*330d0*/  LEA.HI.X.SX32 R39, R3, R30, 0x1, P3 ;  /* 0x0000001e03277211 */ /* 0x000fe200018f0eff */
[----:B------:R-:W-:Y:S01]  /*330e0*/  IMAD R3, R45, R28, RZ ;  /* 0x0000001c2d037224 */ /* 0x000fe200078e02ff */
[----:B------:R1:W-:Y:S01]  /*330f0*/  @P4 STG.E.U8 desc[UR24][R36.64], R43 ;  /* 0x0000002b24004986 */ /* 0x0003e2000c101118 */
[----:B------:R-:W-:-:S02]  /*33100*/  ISETP.LT.AND P3, PT, R49, UR15, !P0 ;  /* 0x0000000f31007c0c */ /* 0x000fc4000c761270 */
[----:B------:R-:W-:Y:S01]  /*33110*/  PRMT R45, R8, 0x7773, RZ ;  /* 0x00007773082d7816 */ /* 0x000fe200000000ff */
[----:B------:R2:W-:Y:S01]  /*33120*/  @P2 STG.E.U8 desc[UR24][R38.64], R47 ;  /* 0x0000002f26002986 */ /* 0x0005e2000c101118 */
[CC--:B------:R-:W-:Y:S02]  /*33130*/  IADD3 R40, P2, PT, R3.reuse, R29.reuse, RZ ;  /* 0x0000001d03287210 */ /* 0x0c0fe40007f5e0ff */
[C---:B0-----:R-:W-:Y:S02]  /*33140*/  IADD3 R34, P4, PT, R32.reuse, R29, RZ ;  /* 0x0000001d20227210 */ /* 0x041fe40007f9e0ff */
[----:B------:R-:W-:Y:S01]  /*33150*/  LEA.HI.X.SX32 R41, R3, R30, 0x1, P2 ;  /* 0x0000001e03297211 */ /* 0x000fe200010f0eff */
[----:B------:R-:W-:Y:S01]  /*33160*/  IMAD R3, R49, R28, RZ ;  /* 0x0000001c31037224 */ /* 0x000fe200078e02ff */
[----:B------:R-:W-:Y:S02]  /*33170*/  LEA.HI.X.SX32 R35, R32, R30, 0x1, P4 ;  /* 0x0000001e20237211 */ /* 0x000fe400020f0eff */
[----:B-1----:R-:W-:-:S02]  /*33180*/  LOP3.LUT R37, R0, 0xc, R33, 0xfe, !PT ;  /* 0x0000000c00257812 */ /* 0x002fc400078efe21 */
[C---:B------:R-:W-:Y:S01]  /*33190*/  LOP3.LUT R49, R0.reuse, UR26, RZ, 0xfc, !PT ;  /* 0x0000001a00317c12 */ /* 0x040fe2000f8efcff */
[----:B------:R0:W-:Y:S01]  /*331a0*/  @P1 STG.E.U8 desc[UR24][R34.64], R45 ;  /* 0x0000002d22001986 */ /* 0x0001e2000c101118 */
[----:B------:R-:W-:Y:S01]  /*331b0*/  IADD3 R36, P4, PT, R3, R29, RZ ;  /* 0x0000001d03247210 */ /* 0x000fe20007f9e0ff */
[C---:B------:R-:W-:Y:S01]  /*331c0*/  IMAD R8, R37.reuse, R28, RZ ;  /* 0x0000001c25087224 */ /* 0x040fe200078e02ff */
[----:B------:R-:W-:Y:S02]  /*331d0*/  ISETP.LT.AND P2, PT, R37, UR15, !P0 ;  /* 0x0000000f25007c0c */ /* 0x000fe4000c741270 */
[----:B------:R-:W-:Y:S02]  /*331e0*/  PRMT R43, R9, 0x7770, RZ ;  /* 0x00007770092b7816 */ /* 0x000fe400000000ff */
[----:B------:R-:W-:Y:S01]  /*331f0*/  LEA.HI.X.SX32 R37, R3, R30, 0x1, P4 ;  /* 0x0000001e03257211 */ /* 0x000fe200020f0eff */
[C---:B------:R-:W-:Y:S01]  /*33200*/  IMAD R3, R49.reuse, R28, RZ ;  /* 0x0000001c31037224 */ /* 0x040fe200078e02ff */
[----:B------:R-:W-:Y:S01]  /*33210*/  ISETP.LT.AND P1, PT, R49, UR15, !P0 ;  /* 0x0000000f31007c0c */ /* 0x000fe2000c721270 */
[----:B------:R1:W-:Y:S01]  /*33220*/  @P5 STG.E.U8 desc[UR24][R40.64], R43 ;  /* 0x0000002b28005986 */ /* 0x0003e2000c101118 */
[----:B--2---:R-:W-:-:S02]  /*33230*/  LOP3.LUT R39, R0, 0x10, R33, 0xfe, !PT ;  /* 0x0000001000277812 */ /* 0x004fc400078efe21 */
[----:B0-----:R-:W-:Y:S02]  /*33240*/  PRMT R45, R9, 0x7771, RZ ;  /* 0x00007771092d7816 */ /* 0x001fe400000000ff */
[CC--:B------:R-:W-:Y:S01]  /*33250*/  IADD3 R34, P4, PT, R8.reuse, R29.reuse, RZ ;  /* 0x0000001d08227210 */ /* 0x0c0fe20007f9e0ff */
[----:B------:R-:W-:Y:S01]  /*33260*/  IMAD R32, R39, R28, RZ ;  /* 0x0000001c27207224 */ /* 0x000fe200078e02ff */
[----:B------:R-:W-:Y:S01]  /*33270*/  IADD3 R38, P5, PT, R3, R29, RZ ;  /* 0x0000001d03267210 */ /* 0x000fe20007fbe0ff */
[----:B------:R0:W-:Y:S01]  /*33280*/  @P3 STG.E.U8 desc[UR24][R36.64], R45 ;  /* 0x0000002d24003986 */ /* 0x0001e2000c101118 */
[----:B------:R-:W-:Y:S02]  /*33290*/  ISETP.LT.AND P3, PT, R39, UR15, !P0 ;  /* 0x0000000f27007c0c */ /* 0x000fe4000c761270 */
[----:B------:R-:W-:Y:S02]  /*332a0*/  LEA.HI.X.SX32 R35, R8, R30, 0x1, P4 ;  /* 0x0000001e08237211 */ /* 0x000fe400020f0eff */
[----:B-1----:R-:W-:-:S02]  /*332b0*/  PRMT R43, R9, 0x7772, RZ ;  /* 0x00007772092b7816 */ /* 0x002fc400000000ff */
[----:B------:R-:W-:Y:S02]  /*332c0*/  LEA.HI.X.SX32 R39, R3, R30, 0x1, P5 ;  /* 0x0000001e03277211 */ /* 0x000fe400028f0eff */
[----:B------:R-:W-:Y:S01]  /*332d0*/  PRMT R41, R9, 0x7773, RZ ;  /* 0x0000777309297816 */ /* 0x000fe200000000ff */
[----:B------:R1:W-:Y:S01]  /*332e0*/  @P2 STG.E.U8 desc[UR24][R34.64], R43 ;  /* 0x0000002b22002986 */ /* 0x0003e2000c101118 */
[--C-:B------:R-:W-:Y:S02]  /*332f0*/  LOP3.LUT R3, R0, 0x12, R33.reuse, 0xfe, !PT ;  /* 0x0000001200037812 */ /* 0x100fe400078efe21 */
[----:B------:R-:W-:Y:S01]  /*33300*/  IADD3 R8, P2, PT, R32, R29, RZ ;  /* 0x0000001d20087210 */ /* 0x000fe20007f5e0ff */
[----:B------:R2:W-:Y:S01]  /*33310*/  @P1 STG.E.U8 desc[UR24][R38.64], R41 ;  /* 0x0000002926001986 */ /* 0x0005e2000c101118 */
[C---:B------:R-:W-:Y:S01]  /*33320*/  ISETP.LT.AND P1, PT, R3.reuse, UR15, !P0 ;  /* 0x0000000f03007c0c */ /* 0x040fe2000c721270 */
[----:B------:R-:W-:Y:S01]  /*33330*/  IMAD R3, R3, R28, RZ ;  /* 0x0000001c03037224 */ /* 0x000fe200078e02ff */
[----:B------:R-:W-:-:S02]  /*33340*/  LOP3.LUT R47, R0, 0x14, R33, 0xfe, !PT ;  /* 0x00000014002f7812 */ /* 0x000fc400078efe21 */
[--C-:B0-----:R-:W-:Y:S02]  /*33350*/  LOP3.LUT R45, R0, 0x16, R33.reuse, 0xfe, !PT ;  /* 0x00000016002d7812 */ /* 0x101fe400078efe21 */
[----:B------:R-:W-:Y:S01]  /*33360*/  LEA.HI.X.SX32 R9, R32, R30, 0x1, P2 ;  /* 0x0000001e20097211 */ /* 0x000fe200010f0eff */
[----:B------:R-:W-:Y:S01]  /*33370*/  IMAD R32, R47, R28, RZ ;  /* 0x0000001c2f207224 */ /* 0x000fe200078e02ff */
[----:B-1----:R-:W-:Y:S02]  /*33380*/  IADD3 R34, P5, PT, R3, R29, RZ ;  /* 0x0000001d03227210 */ /* 0x002fe40007fbe0ff */
[C---:B------:R-:W-:Y:S02]  /*33390*/  PRMT R37, R10.reuse, 0x7770, RZ ;  /* 0x000077700a257816 */ /* 0x040fe400000000ff */
[----:B------:R-:W-:Y:S02]  /*333a0*/  ISETP.LT.AND P4, PT, R47, UR15, !P0 ;  /* 0x0000000f2f007c0c */ /* 0x000fe4000c781270 */
[----:B------:R-:W-:Y:S01]  /*333b0*/  LEA.HI.X.SX32 R35, R3, R30, 0x1, P5 ;  /* 0x0000001e03237211 */ /* 0x000fe200028f0eff */
[----:B------:R-:W-:Y:S01]  /*333c0*/  IMAD R3, R45, R28, RZ ;  /* 0x0000001c2d037224 */ /* 0x000fe200078e02ff */
[----:B------:R-:W-:Y:S01]  /*333d0*/  PRMT R47, R10, 0x7771, RZ ;  /* 0x000077710a2f7816 */ /* 0x000fe200000000ff */
[----:B------:R0:W-:Y:S01]  /*333e0*/  @P3 STG.E.U8 desc[UR24][R8.64], R37 ;  /* 0x0000002508003986 */ /* 0x0001e2000c101118 */
[----:B------:R-:W-:-:S02]  /*333f0*/  LOP3.LUT R43, R0, 0x18, R33, 0xfe, !PT ;  /* 0x00000018002b7812 */ /* 0x000fc400078efe21 */
[----:B------:R-:W-:Y:S01]  /*33400*/  ISETP.LT.AND P3, PT, R45, UR15, !P0 ;  /* 0x0000000f2d007c0c */ /* 0x000fe2000c761270 */
[----:B------:R1:W-:Y:S01]  /*33410*/  @P1 STG.E.U8 desc[UR24][R34.64], R47 ;  /* 0x0000002f22001986 */ /* 0x0003e2000c101118 */
[----:B------:R-:W-:Y:S01]  /*33420*/  IADD3 R36, P1, PT, R3, R29, RZ ;  /* 0x0000001d03247210 */ /* 0x000fe20007f3e0ff */
[C---:B--2---:R-:W-:Y:S01]  /*33430*/  IMAD R39, R43.reuse, R28, RZ ;  /* 0x0000001c2b277224 */ /* 0x044fe200078e02ff */
[C---:B------:R-:W-:Y:S02]  /*33440*/  PRMT R45, R10.reuse, 0x7772, RZ ;  /* 0x000077720a2d7816 */ /* 0x040fe400000000ff */
[----:B------:R-:W-:Y:S02]  /*33450*/  ISETP.LT.AND P2, PT, R43, UR15, !P0 ;  /* 0x0000000f2b007c0c */ /* 0x000fe4000c741270 */
[----:B------:R-:W-:Y:S02]  /*33460*/  PRMT R43, R10, 0x7773, RZ ;  /* 0x000077730a2b7816 */ /* 0x000fe400000000ff */
[----:B0-----:R-:W-:-:S02]  /*33470*/  LEA.HI.X.SX32 R37, R3, R30, 0x1, P1 ;  /* 0x0000001e03257211 */ /* 0x001fc400008f0eff */
[-C--:B------:R-:W-:Y:S02]  /*33480*/  IADD3 R8, P5, PT, R32, R29.reuse, RZ ;  /* 0x0000001d20087210 */ /* 0x080fe40007fbe0ff */
[----:B------:R-:W-:Y:S02]  /*33490*/  LOP3.LUT R3, R0, 0x1a, R33, 0xfe, !PT ;  /* 0x0000001a00037812 */ /* 0x000fe400078efe21 */
[----:B------:R-:W-:Y:S02]  /*334a0*/  LEA.HI.X.SX32 R9, R32, R30, 0x1, P5 ;  /* 0x0000001e20097211 */ /* 0x000fe400028f0eff */
[C---:B------:R-:W-:Y:S01]  /*334b0*/  ISETP.LT.AND P1, PT, R3.reuse, UR15, !P0 ;  /* 0x0000000f03007c0c */ /* 0x040fe2000c721270 */
[----:B------:R-:W-:Y:S01]  /*334c0*/  IMAD R3, R3, R28, RZ ;  /* 0x0000001c03037224 */ /* 0x000fe200078e02ff */
[----:B------:R-:W-:Y:S01]  /*334d0*/  IADD3 R38, P5, PT, R39, R29, RZ ;  /* 0x0000001d27267210 */ /* 0x000fe20007fbe0ff */
[----:B------:R0:W-:Y:S01]  /*334e0*/  @P4 STG.E.U8 desc[UR24][R8.64], R45 ;  /* 0x0000002d08004986 */ /* 0x0001e2000c101118 */
[----:B------:R-:W-:-:S02]  /*334f0*/  PRMT R41, R11, 0x7770, RZ ;  /* 0x000077700b297816 */ /* 0x000fc400000000ff */
[----:B------:R-:W-:Y:S01]  /*33500*/  LEA.HI.X.SX32 R39, R39, R30, 0x1, P5 ;  /* 0x0000001e27277211 */ /* 0x000fe200028f0eff */
[----:B------:R2:W-:Y:S01]  /*33510*/  @P3 STG.E.U8 desc[UR24][R36.64], R43 ;  /* 0x0000002b24003986 */ /* 0x0005e2000c101118 */
[C---:B-1----:R-:W-:Y:S02]  /*33520*/  LOP3.LUT R47, R0.reuse, UR27, RZ, 0xfc, !PT ;  /* 0x0000001b002f7c12 */ /* 0x042fe4000f8efcff */
[----:B------:R-:W-:Y:S01]  /*33530*/  LOP3.LUT R10, R31, 0x82, RZ, 0xfc, !PT ;  /* 0x000000821f0a7812 */ /* 0x000fe200078efcff */
[----:B------:R1:W-:Y:S01]  /*33540*/  @P2 STG.E.U8 desc[UR24][R38.64], R41 ;  /* 0x0000002926002986 */ /* 0x0003e2000c101118 */
[C-C-:B------:R-:W-:Y:S01]  /*33550*/  LOP3.LUT R35, R0.reuse, 0x20, R33.reuse, 0xfe, !PT ;  /* 0x0000002000237812 */ /* 0x140fe200078efe21 */
[C---:B------:R-:W-:Y:S01]  /*33560*/  IMAD R32, R47.reuse, R28, RZ ;  /* 0x0000001c2f207224 */ /* 0x040fe200078e02ff */
[----:B------:R-:W-:Y:S02]  /*33570*/  ISETP.LT.AND P2, PT, R47, UR15, !P0 ;  /* 0x0000000f2f007c0c */ /* 0x000fe4000c741270 */
[----:B0-----:R-:W-:-:S02]  /*33580*/  LOP3.LUT R45, R0, 0x1c, R33, 0xfe, !PT ;  /* 0x0000001c002d7812 */ /* 0x001fc400078efe21 */
[-C--:B------:R-:W-:Y:S02]  /*33590*/  IADD3 R8, P4, PT, R3, R29.reuse, RZ ;  /* 0x0000001d03087210 */ /* 0x080fe40007f9e0ff */
[----:B--2---:R-:W-:Y:S02]  /*335a0*/  PRMT R43, R11, 0x7771, RZ ;  /* 0x000077710b2b7816 */ /* 0x004fe400000000ff */
[----:B------:R-:W-:Y:S01]  /*335b0*/  LEA.HI.X.SX32 R9, R3, R30, 0x1, P4 ;  /* 0x0000001e03097211 */ /* 0x000fe200020f0eff */
[C---:B------:R-:W-:Y:S01]  /*335c0*/  IMAD R3, R45.reuse, R28, RZ ;  /* 0x0000001c2d037224 */ /* 0x040fe200078e02ff */
[----:B------:R-:W-:Y:S01]  /*335d0*/  ISETP.LT.AND P4, PT, R10, UR4, !P0 ;  /* 0x000000040a007c0c */ /* 0x000fe2000c781270 */
[----:B------:R-:W0:Y:S01]  /*335e0*/  LDCU UR4, c[0x0][0x39c] ;  /* 0x00007380ff0477ac */ /* 0x000e220008000800 */
[----:B------:R-:W-:Y:S01]  /*335f0*/  ISETP.LT.AND P3, PT, R45, UR15, !P0 ;  /* 0x0000000f2d007c0c */ /* 0x000fe2000c761270 */
[----:B------:R2:W-:Y:S01]  /*33600*/  @P1 STG.E.U8 desc[UR24][R8.64], R43 ;  /* 0x0000002b08001986 */ /* 0x0005e2000c101118 */
[----:B------:R-:W-:-:S02]  /*33610*/  IADD3 R10, P1, PT, R3, R29, RZ ;  /* 0x0000001d030a7210 */ /* 0x000fc40007f3e0ff */
[C---:B-1----:R-:W-:Y:S02]  /*33620*/  PRMT R39, R11.reuse, 0x7773, RZ ;  /* 0x000077730b277816 */ /* 0x042fe400000000ff */
[----:B------:R-:W-:Y:S02]  /*33630*/  PRMT R41, R11, 0x7772, RZ ;  /* 0x000077720b297816 */ /* 0x000fe400000000ff */
[----:B------:R-:W-:Y:S02]  /*33640*/  LOP3.LUT R37, R0, 0x22, R33, 0xfe, !PT ;  /* 0x0000002200257812 */ /* 0x000fe400078efe21 */
[----:B------:R-:W-:Y:S01]  /*33650*/  LEA.HI.X.SX32 R11, R3, R30, 0x1, P1 ;  /* 0x0000001e030b7211 */ /* 0x000fe200008f0eff */
[CC--:B------:R-:W-:Y:S01]  /*33660*/  IMAD R3, R35.reuse, R28.reuse, RZ ;  /* 0x0000001c23037224 */ /* 0x0c0fe200078e02ff */
[C---:B------:R-:W-:Y:S02]  /*33670*/  IADD3 R34, P1, PT, R32.reuse, R29, RZ ;  /* 0x0000001d20227210 */ /* 0x040fe40007f3e0ff */
[----:B------:R-:W-:Y:S01]  /*33680*/  ISETP.LT.AND P5, PT, R35, UR15, !P0 ;  /* 0x0000000f23007c0c */ /* 0x000fe2000c7a1270 */
[----:B------:R1:W-:Y:S01]  /*33690*/  @P3 STG.E.U8 desc[UR24][R10.64], R41 ;  /* 0x000000290a003986 */ /* 0x0003e2000c101118 */
[C---:B------:R-:W-:Y:S01]  /*336a0*/  ISETP.LT.AND P6, PT, R37.reuse, UR15, !P0 ;  /* 0x0000000f25007c0c */ /* 0x040fe2000c7c1270 */
[----:B------:R-:W-:Y:S01]  /*336b0*/  IMAD R37, R37, R28, RZ ;  /* 0x0000001c25257224 */ /* 0x000fe200078e02ff */
[----:B------:R-:W-:-:S02]  /*336c0*/  LEA.HI.X.SX32 R35, R32, R30, 0x1, P1 ;  /* 0x0000001e20237211 */ /* 0x000fc400008f0eff */
[-C--:B--2---:R-:W-:Y:S02]  /*336d0*/  IADD3 R8, P1, PT, R3, R29.reuse, RZ ;  /* 0x0000001d03087210 */ /* 0x084fe40007f3e0ff */
[----:B------:R-:W-:Y:S01]  /*336e0*/  IADD3 R36, P3, PT, R37, R29, RZ ;  /* 0x0000001d25247210 */ /* 0x000fe20007f7e0ff */
[----:B------:R-:W-:Y:S01]  /*336f0*/  @P2 STG.E.U8 desc[UR24][R34.64], R39 ;  /* 0x0000002722002986 */ /* 0x000fe2000c101118 */
[-C--:B------:R-:W-:Y:S02]  /*33700*/  LEA.HI.X.SX32 R9, R3, R30.reuse, 0x1, P1 ;  /* 0x0000001e03097211 */ /* 0x080fe400008f0eff */
[C-C-:B------:R-:W-:Y:S02]  /*33710*/  LOP3.LUT R3, R0.reuse, 0x24, R33.reuse, 0xfe, !PT ;  /* 0x0000002400037812 */ /* 0x140fe400078efe21 */
[----:B------:R-:W-:Y:S02]  /*33720*/  LEA.HI.X.SX32 R37, R37, R30, 0x1, P3 ;  /* 0x0000001e25257211 */ /* 0x000fe400018f0eff */
[----:B-1----:R-:W-:-:S02]  /*33730*/  LOP3.LUT R11, R0, 0x26, R33, 0xfe, !PT ;  /* 0x00000026000b7812 */ /* 0x002fc400078efe21 */
[C---:B------:R-:W-:Y:S02]  /*33740*/  PRMT R45, R16.reuse, 0x7770, RZ ;  /* 0x00007770102d7816 */ /* 0x040fe400000000ff */
[C---:B0-----:R-:W-:Y:S01]  /*33750*/  ISETP.LT.AND P3, PT, R3.reuse, UR4, !P0 ;  /* 0x0000000403007c0c */ /* 0x041fe2000c761270 */
[----:B------:R-:W0:Y:S01]  /*33760*/  LDCU UR4, c[0x0][0x39c] ;  /* 0x00007380ff0477ac */ /* 0x000e220008000800 */
[----:B------:R-:W-:Y:S01]  /*33770*/  PRMT R43, R16, 0x7771, RZ ;  /* 0x00007771102b7816 */ /* 0x000fe200000000ff */
[-C--:B------:R-:W-:Y:S01]  /*33780*/  IMAD R3, R3, R28.reuse, RZ ;  /* 0x0000001c03037224 */ /* 0x080fe200078e02ff */
[----:B------:R-:W-:Y:S01]  /*33790*/  LOP3.LUT R41, R0, 0x28, R33, 0xfe, !PT ;  /* 0x0000002800297812 */ /* 0x000fe200078efe21 */
[----:B------:R1:W-:Y:S01]  /*337a0*/  @P5 STG.E.U8 desc[UR24][R8.64], R45 ;  /* 0x0000002d08005986 */ /* 0x0003e2000c101118 */
[C---:B------:R-:W-:Y:S01]  /*337b0*/  ISETP.LT.AND P2, PT, R11.reuse, UR5, !P0 ;  /* 0x000000050b007c0c */ /* 0x040fe2000c741270 */
[-C--:B------:R-:W-:Y:S01]  /*337c0*/  IMAD R11, R11, R28.reuse, RZ ;  /* 0x0000001c0b0b7224 */ /* 0x080fe200078e02ff */
[----:B------:R-:W2:Y:S01]  /*337d0*/  LDCU UR5, c[0x0][0x39c] ;  /* 0x00007380ff0577ac */ /* 0x000ea20008000800 */
[----:B------:R0:W-:Y:S01]  /*337e0*/  @P6 STG.E.U8 desc[UR24][R36.64], R43 ;  /* 0x0000002b24006986 */ /* 0x0001e2000c101118 */
[C---:B------:R-:W-:Y:S01]  /*337f0*/  IMAD R32, R41.reuse, R28, RZ ;  /* 0x0000001c29207224 */ /* 0x040fe200078e02ff */
[----:B---3--:R-:W-:Y:S01]  /*33800*/  ISETP.LT.AND P1, PT, R41, UR6, !P0 ;  /* 0x0000000629007c0c */ /* 0x008fe2000c721270 */
[----:B------:R-:W3:Y:S01]  /*33810*/  LDCU UR6, c[0x0][0x39c] ;  /* 0x00007380ff0677ac */ /* 0x000ee20008000800 */
[----:B------:R-:W-:-:S02]  /*33820*/  IADD3 R10, P5, PT, R11, R29, RZ ;  /* 0x0000001d0b0a7210 */ /* 0x000fc40007fbe0ff */
[----:B------:R-:W-:Y:S02]  /*33830*/  PRMT R41, R16, 0x7772, RZ ;  /* 0x0000777210297816 */ /* 0x000fe400000000ff */
[-C--:B-1----:R-:W-:Y:S02]  /*33840*/  IADD3 R8, P6, PT, R3, R29.reuse, RZ ;  /* 0x0000001d03087210 */ /* 0x082fe40007fde0ff */
[-C--:B------:R-:W-:Y:S02]  /*33850*/  LEA.HI.X.SX32 R11, R11, R30.reuse, 0x1, P5 ;  /* 0x0000001e0b0b7211 */ /* 0x080fe400028f0eff */
[----:B------:R-:W-:Y:S02]  /*33860*/  LEA.HI.X.SX32 R9, R3, R30, 0x1, P6 ;  /* 0x0000001e03097211 */ /* 0x000fe400030f0eff */
[----:B------:R-:W-:Y:S02]  /*33870*/  IADD3 R34, P6, PT, R32, R29, RZ ;  /* 0x0000001d20227210 */ /* 0x000fe40007fde0ff */
[----:B------:R-:W-:Y:S01]  /*33880*/  PRMT R39, R16, 0x7773, RZ ;  /* 0x0000777310277816 */ /* 0x000fe200000000ff */
[----:B------:R-:W-:Y:S01]  /*33890*/  @P3 STG.E.U8 desc[UR24][R8.64], R41 ;  /* 0x0000002908003986 */ /* 0x000fe2000c101118 */
[----:B------:R-:W-:-:S02]  /*338a0*/  LOP3.LUT R45, R0, 0x2c, R33, 0xfe, !PT ;  /* 0x0000002c002d7812 */ /* 0x000fc400078efe21 */
[----:B------:R-:W-:Y:S01]  /*338b0*/  LEA.HI.X.SX32 R35, R32, R30, 0x1, P6 ;  /* 0x0000001e20237211 */ /* 0x000fe200030f0eff */
[----:B------:R1:W-:Y:S01]  /*338c0*/  @P2 STG.E.U8 desc[UR24][R10.64], R39 ;  /* 0x000000270a002986 */ /* 0x0003e2000c101118 */
[----:B0-----:R-:W-:Y:S01]  /*338d0*/  PRMT R37, R17, 0x7770, RZ ;  /* 0x0000777011257816 */ /* 0x001fe200000000ff */
[CC--:B------:R-:W-:Y:S01]  /*338e0*/  IMAD R16, R45.reuse, R28.reuse, RZ ;  /* 0x0000001c2d107224 */ /* 0x0c0fe200078e02ff */
[C---:B------:R-:W-:Y:S02]  /*338f0*/  LOP3.LUT R3, R0.reuse, 0x2a, R33, 0xfe, !PT ;  /* 0x0000002a00037812 */ /* 0x040fe400078efe21 */
[----:B------:R-:W-:Y:S01]  /*33900*/  LOP3.LUT R43, R0, UR28, RZ, 0xfc, !PT ;  /* 0x0000001c002b7c12 */ /* 0x000fe2000f8efcff */
[----:B------:R0:W-:Y:S01]  /*33910*/  @P1 STG.E.U8 desc[UR24][R34.64], R37 ;  /* 0x0000002522001986 */ /* 0x0001e2000c101118 */
[----:B------:R-:W-:Y:S01]  /*33920*/  ISETP.LT.AND P2, PT, R45, UR4, !P0 ;  /* 0x000000042d007c0c */ /* 0x000fe2000c741270 */
[----:B------:R-:W3:Y:S01]  /*33930*/  LDCU UR4, c[0x0][0x39c] ;  /* 0x00007380ff0477ac */ /* 0x000ee20008000800 */
[C---:B----4-:R-:W-:Y:S01]  /*33940*/  ISETP.LT.AND P3, PT, R3.reuse, UR8, !P0 ;  /* 0x0000000803007c0c */ /* 0x050fe2000c761270 */
[-C--:B------:R-:W-:Y:S01]  /*33950*/  IMAD R3, R3, R28.reuse, RZ ;  /* 0x0000001c03037224 */ /* 0x080fe200078e02ff */
[C---:B--2---:R-:W-:Y:S01]  /*33960*/  ISETP.LT.AND P1, PT, R43.reuse, UR5, !P0 ;  /* 0x000000052b007c0c */ /* 0x044fe2000c721270 */
[----:B------:R-:W2:Y:S01]  /*33970*/  LDCU UR5, c[0x0][0x39c] ;  /* 0x00007380ff0577ac */ /* 0x000ea20008000800 */
[----:B------:R-:W-:Y:S01]  /*33980*/  IMAD R32, R43, R28, RZ ;  /* 0x0000001c2b207224 */ /* 0x000fe200078e02ff */
[----:B-1----:R-:W-:-:S02]  /*33990*/  IADD3 R10, P5, PT, R16, R29, RZ ;  /* 0x0000001d100a7210 */ /* 0x002fc40007fbe0ff */
[-C--:B------:R-:W-:Y:S01]  /*339a0*/  IADD3 R8, P6, PT, R3, R29.reuse, RZ ;  /* 0x0000001d03087210 */ /* 0x080fe20007fde0ff */
[----:B------:R-:W1:Y:S01]  /*339b0*/  LDCU UR8, c[0x0][0x39c] ;  /* 0x00007380ff0877ac */ /* 0x000e620008000800 */
[----:B------:R-:W-:Y:S02]  /*339c0*/  PRMT R41, R17, 0x7771, RZ ;  /* 0x0000777111297816 */ /* 0x000fe400000000ff */
[-C--:B------:R-:W-:Y:S02]  /*339d0*/  LEA.HI.X.SX32 R9, R3, R30.reuse, 0x1, P6 ;  /* 0x0000001e03097211 */ /* 0x080fe400030f0eff */
[----:B0-----:R-:W-:Y:S02]  /*339e0*/  IADD3 R34, P6, PT, R32, R29, RZ ;  /* 0x0000001d20227210 */ /* 0x001fe40007fde0ff */
[----:B------:R-:W-:Y:S01]  /*339f0*/  LEA.HI.X.SX32 R11, R16, R30, 0x1, P5 ;  /* 0x0000001e100b7211 */ /* 0x000fe200028f0eff */
[----:B------:R0:W-:Y:S01]  /*33a00*/  @P3 STG.E.U8 desc[UR24][R8.64], R41 ;  /* 0x0000002908003986 */ /* 0x0001e2000c101118 */
[----:B------:R-:W-:-:S02]  /*33a10*/  PRMT R39, R17, 0x7772, RZ ;  /* 0x0000777211277816 */ /* 0x000fc400000000ff */
[C-C-:B------:R-:W-:Y:S02]  /*33a20*/  LOP3.LUT R3, R0.reuse, 0x30, R33.reuse, 0xfe, !PT ;  /* 0x0000003000037812 */ /* 0x140fe400078efe21 */
[----:B------:R-:W-:Y:S01]  /*33a30*/  PRMT R37, R17, 0x7773, RZ ;  /* 0x0000777311257816 */ /* 0x000fe200000000ff */
[----:B------:R4:W-:Y:S01]  /*33a40*/  @P2 STG.E.U8 desc[UR24][R10.64], R39 ;  /* 0x000000270a002986 */ /* 0x0009e2000c101118 */
[--C-:B------:R-:W-:Y:S02]  /*33a50*/  LOP3.LUT R17, R0, 0x32, R33.reuse, 0xfe, !PT ;  /* 0x0000003200117812 */ /* 0x100fe400078efe21 */
[----:B------:R-:W-:Y:S02]  /*33a60*/  LEA.HI.X.SX32 R35, R32, R30, 0x1, P6 ;  /* 0x0000001e20237211 */ /* 0x000fe400030f0eff */
[C---:B---3--:R-:W-:Y:S01]  /*33a70*/  ISETP.LT.AND P3, PT, R3.reuse, UR6, !P0 ;  /* 0x0000000603007c0c */ /* 0x048fe2000c761270 */
[-C--:B------:R-:W-:Y:S01]  /*33a80*/  IMAD R3, R3, R28.reuse, RZ ;  /* 0x0000001c03037224 */ /* 0x080fe200078e02ff */
[----:B------:R-:W-:Y:S01]  /*33a90*/  LOP3.LUT R43, R0, 0x34, R33, 0xfe, !PT ;  /* 0x00000034002b7812 */ /* 0x000fe200078efe21 */
[----:B------:R3:W-:Y:S01]  /*33aa0*/  @P1 STG.E.U8 desc[UR24][R34.64], R37 ;  /* 0x0000002522001986 */ /* 0x0007e2000c101118 */
[----:B------:R-:W-:Y:S01]  /*33ab0*/  ISETP.LT.AND P2, PT, R17, UR4, !P0 ;  /* 0x0000000411007c0c */ /* 0x000fe2000c741270 */
[----:B------:R-:W1:Y:S01]  /*33ac0*/  LDCU UR4, c[0x0][0x39c] ;  /* 0x00007380ff0477ac */ /* 0x000e620008000800 */
[----:B--2---:R-:W-:Y:S01]  /*33ad0*/  ISETP.LT.AND P1, PT, R43, UR5, !P0 ;  /* 0x000000052b007c0c */ /* 0x004fe2000c721270 */
[-C--:B------:R-:W-:Y:S01]  /*33ae0*/  IMAD R17, R17, R28.reuse, RZ ;  /* 0x0000001c11117224 */ /* 0x080fe200078e02ff */
[----:B0-----:R-:W-:Y:S01]  /*33af0*/  IADD3 R8, P6, PT, R3, R29, RZ ;  /* 0x0000001d03087210 */ /* 0x001fe20007fde0ff */
[----:B------:R-:W0:Y:S01]  /*33b00*/  LDCU UR5, c[0x0][0x39c] ;  /* 0x00007380ff0577ac */ /* 0x000e220008000800 */
[----:B------:R-:W-:Y:S01]  /*33b10*/  IMAD R32, R43, R28, RZ ;  /* 0x0000001c2b207224 */ /* 0x000fe200078e02ff */
[----:B----4-:R-:W-:-:S02]  /*33b20*/  PRMT R39, R18, 0x7770, RZ ;  /* 0x0000777012277816 */ /* 0x010fc400000000ff */
[-C--:B------:R-:W-:Y:S01]  /*33b30*/  LEA.HI.X.SX32 R9, R3, R30.reuse, 0x1, P6 ;  /* 0x0000001e03097211 */ /* 0x080fe200030f0eff */
[----:B------:R-:W2:Y:S01]  /*33b40*/  LDCU UR6, c[0x0][0x39c] ;  /* 0x00007380ff0677ac */ /* 0x000ea20008000800 */
[CC--:B------:R-:W-:Y:S02]  /*33b50*/  IADD3 R10, P5, PT, R17.reuse, R29.reuse, RZ ;  /* 0x0000001d110a7210 */ /* 0x0c0fe40007fbe0ff */
[----:B------:R-:W-:Y:S01]  /*33b60*/  LOP3.LUT R3, R0, 0x36, R33, 0xfe, !PT ;  /* 0x0000003600037812 */ /* 0x000fe200078efe21 */
[----:B------:R4:W-:Y:S01]  /*33b70*/  @P3 STG.E.U8 desc[UR24][R8.64], R39 ;  /* 0x0000002708003986 */ /* 0x0009e2000c101118 */
[----:B------:R-:W-:Y:S02]  /*33b80*/  IADD3 R16, P6, PT, R32, R29, RZ ;  /* 0x0000001d20107210 */ /* 0x000fe40007fde0ff */
[----:B------:R-:W-:Y:S02]  /*33b90*/  LEA.HI.X.SX32 R11, R17, R30, 0x1, P5 ;  /* 0x0000001e110b7211 */ /* 0x000fe400028f0eff */
[----:B---3--:R-:W-:-:S02]  /*33ba0*/  PRMT R37, R18, 0x7771, RZ ;  /* 0x0000777112257816 */ /* 0x008fc400000000ff */
[C---:B-1----:R-:W-:Y:S01]  /*33bb0*/  ISETP.LT.AND P3, PT, R3.reuse, UR8, !P0 ;  /* 0x0000000803007c0c */ /* 0x042fe2000c761270 */
[----:B------:R-:W-:Y:S01]  /*33bc0*/  IMAD R3, R3, R28, RZ ;  /* 0x0000001c03037224 */ /* 0x000fe200078e02ff */
[--C-:B------:R-:W-:Y:S01]  /*33bd0*/  LOP3.LUT R43, R0, 0x38, R33.reuse, 0xfe, !PT ;  /* 0x00000038002b7812 */ /* 0x100fe200078efe21 */
[----:B------:R1:W-:Y:S01]  /*33be0*/  @P2 STG.E.U8 desc[UR24][R10.64], R37 ;  /* 0x000000250a002986 */ /* 0x0003e2000c101118 */
[----:B------:R-:W-:Y:S01]  /*33bf0*/  LEA.HI.X.SX32 R17, R32, R30, 0x1, P6 ;  /* 0x0000001e20117211 */ /* 0x000fe200030f0eff */
[----:B------:R-:W3:Y:S01]  /*33c00*/  LDCU UR8, c[0x0][0x39c] ;  /* 0x00007380ff0877ac */ /* 0x000ee20008000800 */
[----:B------:R-:W-:Y:S01]  /*33c10*/  PRMT R35, R18, 0x7772, RZ ;  /* 0x0000777212237816 */ /* 0x000fe200000000ff */
[CC--:B------:R-:W-:Y:S01]  /*33c20*/  IMAD R32, R43.reuse, R28.reuse, RZ ;  /* 0x0000001c2b207224 */ /* 0x0c0fe200078e02ff */
[----:B------:R-:W-:Y:S02]  /*33c30*/  LOP3.LUT R41, R0, 0x3a, R33, 0xfe, !PT ;  /* 0x0000003a00297812 */ /* 0x000fe400078efe21 */
[----:B------:R-:W-:Y:S01]  /*33c40*/  ISETP.LT.AND P2, PT, R43, UR4, !P0 ;  /* 0x000000042b007c0c */ /* 0x000fe2000c741270 */
[----:B------:R-:W2:Y:S01]  /*33c50*/  LDCU UR4, c[0x0][0x39c] ;  /* 0x00007380ff0477ac */ /* 0x000ea20008000800 */
[----:B----4-:R-:W-:Y:S01]  /*33c60*/  IADD3 R8, P6, PT, R3, R29, RZ ;  /* 0x0000001d03087210 */ /* 0x010fe20007fde0ff */
[----:B------:R4:W-:Y:S01]  /*33c70*/  @P1 STG.E.U8 desc[UR24][R16.64], R35 ;  /* 0x0000002310001986 */ /* 0x0009e2000c101118 */
[C---:B------:R-:W-:Y:S01]  /*33c80*/  IMAD R34, R41.reuse, R28, RZ ;  /* 0x0000001c29227224 */ /* 0x040fe200078e02ff */
[----:B0-----:R-:W-:Y:S01]  /*33c90*/  ISETP.LT.AND P1, PT, R41, UR5, !P0 ;  /* 0x0000000529007c0c */ /* 0x001fe2000c721270 */
[----:B------:R-:W0:Y:S01]  /*33ca0*/  LDCU UR5, c[0x0][0x39c] ;  /* 0x00007380ff0577ac */ /* 0x000e220008000800 */
[----:B------:R-:W-:-:S02]  /*33cb0*/  LEA.HI.X.SX32 R9, R3, R30, 0x1, P6 ;  /* 0x0000001e03097211 */ /* 0x000fc400030f0eff */
[-C--:B-1----:R-:W-:Y:S02]  /*33cc0*/  IADD3 R10, P5, PT, R32, R29.reuse, RZ ;  /* 0x0000001d200a7210 */ /* 0x082fe40007fbe0ff */
[----:B------:R-:W-:Y:S02]  /*33cd0*/  PRMT R3, R18, 0x7773, RZ ;  /* 0x0000777312037816 */ /* 0x000fe400000000ff */
[----:B------:R-:W-:Y:S02]  /*33ce0*/  LOP3.LUT R41, R0, 0x3c, R33, 0xfe, !PT ;  /* 0x0000003c00297812 */ /* 0x000fe400078efe21 */
[----:B----4-:R-:W-:Y:S01]  /*33cf0*/  IADD3 R16, P6, PT, R34, R29, RZ ;  /* 0x0000001d22107210 */ /* 0x010fe20007fde0ff */
[----:B------:R1:W-:Y:S01]  /*33d00*/  @P3 STG.E.U8 desc[UR24][R8.64], R3 ;  /* 0x0000000308003986 */ /* 0x0003e2000c101118 */
[----:B------:R-:W-:Y:S02]  /*33d10*/  LEA.HI.X.SX32 R11, R32, R30, 0x1, P5 ;  /* 0x0000001e200b7211 */ /* 0x000fe400028f0eff */
[----:B------:R-:W-:-:S02]  /*33d20*/  PRMT R37, R19, 0x7770, RZ ;  /* 0x0000777013257816 */ /* 0x000fc400000000ff */
[----:B------:R-:W-:Y:S02]  /*33d30*/  LEA.HI.X.SX32 R17, R34, R30, 0x1, P6 ;  /* 0x0000001e22117211 */ /* 0x000fe400030f0eff */
[----:B------:R-:W-:Y:S01]  /*33d40*/  PRMT R35, R19, 0x7771, RZ ;  /* 0x0000777113237816 */ /* 0x000fe200000000ff */
[----:B------:R4:W-:Y:S01]  /*33d50*/  @P2 STG.E.U8 desc[UR24][R10.64], R37 ;  /* 0x000000250a002986 */ /* 0x0009e2000c101118 */
[C---:B------:R-:W-:Y:S02]  /*33d60*/  LOP3.LUT R39, R0.reuse, UR29, RZ, 0xfc, !PT ;  /* 0x0000001d00277c12 */ /* 0x040fe4000f8efcff */
[C---:B--2---:R-:W-:Y:S01]  /*33d70*/  ISETP.LT.AND P3, PT, R41.reuse, UR4, !P0 ;  /* 0x0000000429007c0c */ /* 0x044fe2000c761270 */
[-C--:B-1----:R-:W-:Y:S01]  /*33d80*/  IMAD R3, R41, R28.reuse, RZ ;  /* 0x0000001c29037224 */ /* 0x082fe200078e02ff */
[----:B------:R-:W-:Y:S01]  /*33d90*/  LOP3.LUT R9, R0, 0x40, R33, 0xfe, !PT ;  /* 0x0000004000097812 */ /* 0x000fe200078efe21 */
[----:B------:R1:W-:Y:S01]  /*33da0*/  @P1 STG.E.U8 desc[UR24][R16.64], R35 ;  /* 0x0000002310001986 */ /* 0x0003e2000c101118 */
[C---:B0-----:R-:W-:Y:S01]  /*33db0*/  ISETP.LT.AND P2, PT, R39.reuse, UR5, !P0 ;  /* 0x0000000527007c0c */ /* 0x041fe2000c741270 */
[----:B------:R-:W-:Y:S01]  /*33dc0*/  IMAD R18, R39, R28, RZ ;  /* 0x0000001c27127224 */ /* 0x000fe200078e02ff */
[----:B------:R-:W-:Y:S01]  /*33dd0*/  IADD3 R8, P6, PT, R3, R29, RZ ;  /* 0x0000001d03087210 */ /* 0x000fe20007fde0ff */
[----:B------:R-:W0:Y:S01]  /*33de0*/  LDCU UR4, c[0x0][0x39c] ;  /* 0x00007380ff0477ac */ /* 0x000e220008000800 */
[----:B------:R-:W-:-:S02]  /*33df0*/  ISETP.LT.AND P1, PT, R9, UR6, !P0 ;  /* 0x0000000609007c0c */ /* 0x000fc4000c721270 */
[-C--:B----4-:R-:W-:Y:S01]  /*33e00*/  IADD3 R10, P5, PT, R18, R29.reuse, RZ ;  /* 0x0000001d120a7210 */ /* 0x090fe20007fbe0ff */
[----:B------:R-:W2:Y:S01]  /*33e10*/  LDCU UR5, c[0x0][0x39c] ;  /* 0x00007380ff0577ac */ /* 0x000ea20008000800 */
[--C-:B------:R-:W-:Y:S02]  /*33e20*/  LOP3.LUT R41, R0, 0x44, R33.reuse, 0xfe, !PT ;  /* 0x0000004400297812 */ /* 0x100fe400078efe21 */
[----:B------:R-:W-:Y:S01]  /*33e30*/  LEA.HI.X.SX32 R11, R18, R30, 0x1, P5 ;  /* 0x0000001e120b7211 */ /* 0x000fe200028f0eff */
[----:B-1----:R-:W-:Y:S01]  /*33e40*/  IMAD R17, R9, R28, RZ ;  /* 0x0000001c09117224 */ /* 0x002fe200078e02ff */
[----:B------:R-:W-:Y:S01]  /*33e50*/  LEA.HI.X.SX32 R9, R3, R30, 0x1, P6 ;  /* 0x0000001e03097211 */ /* 0x000fe200030f0eff */
[----:B------:R-:W1:Y:S01]  /*33e60*/  LDCU UR6, c[0x0][0x39c] ;  /* 0x00007380ff0677ac */ /* 0x000e620008000800 */
[----:B------:R-:W-:Y:S02]  /*33e70*/  LOP3.LUT R3, R0, 0x42, R33, 0xfe, !PT ;  /* 0x0000004200037812 */ /* 0x000fe400078efe21 */
[----:B------:R-:W-:-:S02]  /*33e80*/  IADD3 R16, P6, PT, R17, R29, RZ ;  /* 0x0000001d11107210 */ /* 0x000fc40007fde0ff */
[----:B------:R-:W-:Y:S02]  /*33e90*/  PRMT R35, R19, 0x7773, RZ ;  /* 0x0000777313237816 */ /* 0x000fe400000000ff */
[----:B------:R-:W-:Y:S02]  /*33ea0*/  LEA.HI.X.SX32 R17, R17, R30, 0x1, P6 ;  /* 0x0000001e11117211 */ /* 0x000fe400030f0eff */
[----:B------:R-:W-:Y:S02]  /*33eb0*/  PRMT R19, R19, 0x7772, RZ ;  /* 0x0000777213137816 */ /* 0x000fe400000000ff */
[C---:B---3--:R-:W-:Y:S01]  /*33ec0*/  ISETP.LT.AND P6, PT, R3.reuse, UR8, !P0 ;  /* 0x0000000803007c0c */ /* 0x048fe2000c7c1270 */
[----:B------:R-:W-:Y:S01]  /*33ed0*/  IMAD R3, R3, R28, RZ ;  /* 0x0000001c03037224 */ /* 0x000fe200078e02ff */
[----:B------:R-:W-:Y:S01]  /*33ee0*/  LOP3.LUT R39, R0, 0x46, R33, 0xfe, !PT ;  /* 0x0000004600277812 */ /* 0x000fe200078efe21 */
[----:B------:R3:W-:Y:S01]  /*33ef0*/  @P3 STG.E.U8 desc[UR24][R8.64], R19 ;  /* 0x0000001308003986 */ /* 0x0007e2000c101118 */
[----:B------:R-:W-:Y:S01]  /*33f00*/  PRMT R37, R24, 0x7770, RZ ;  /* 0x0000777018257816 */ /* 0x000fe200000000ff */
[----:B------:R-:W4:Y:S01]  /*33f10*/  LDCU UR8, c[0x0][0x39c] ;  /* 0x00007380ff0877ac */ /* 0x000f220008000800 */
[----:B------:R-:W-:Y:S01]  /*33f20*/  ISETP.LT.AND P3, PT, R41, UR9, !P0 ;  /* 0x0000000929007c0c */ /* 0x000fe2000c761270 */
[----:B------:R1:W-:Y:S01]  /*33f30*/  @P2 STG.E.U8 desc[UR24][R10.64], R35 ;  /* 0x000000230a002986 */ /* 0x0003e2000c101118 */
[----:B0-----:R-:W-:Y:S01]  /*33f40*/  ISETP.LT.AND P2, PT, R39, UR4, !P0 ;  /* 0x0000000427007c0c */ /* 0x001fe2000c741270 */
[----:B------:R-:W0:Y:S01]  /*33f50*/  LDCU UR4, c[0x0][0x39c] ;  /* 0x00007380ff0477ac */ /* 0x000e220008000800 */
[C---:B------:R-:W-:Y:S01]  /*33f60*/  PRMT R49, R26.reuse, 0x7770, RZ ;  /* 0x000077701a317816 */ /* 0x040fe200000000ff */
[----:B------:R0:W-:Y:S01]  /*33f70*/  @P1 STG.E.U8 desc[UR24][R16.64], R37 ;  /* 0x0000002510001986 */ /* 0x0001e2000c101118 */
[C---:B------:R-:W-:Y:S01]  /*33f80*/  PRMT R47, R26.reuse, 0x7771, RZ ;  /* 0x000077711a2f7816 */ /* 0x040fe200000000ff */
[----:B------:R-:W4:Y:S01]  /*33f90*/  LDCU UR9, c[0x0][0x39c] ;  /* 0x00007380ff0977ac */ /* 0x000f220008000800 */
[----:B------:R-:W-:-:S02]  /*33fa0*/  PRMT R45, R26, 0x7772, RZ ;  /* 0x000077721a2d7816 */ /* 0x000fc400000000ff */
[-C--:B---3--:R-:W-:Y:S02]  /*33fb0*/  IADD3 R8, P5, PT, R3, R29.reuse, RZ ;  /* 0x0000001d03087210 */ /* 0x088fe40007fbe0ff */
[----:B------:R-:W-:Y:S01]  /*33fc0*/  LOP3.LUT R19, R0, 0x48, R33, 0xfe, !PT ;  /* 0x0000004800137812 */ /* 0x000fe200078efe21 */
[----:B-1----:R-:W-:Y:S01]  /*33fd0*/  IMAD R11, R41, R28, RZ ;  /* 0x0000001c290b7224 */ /* 0x002fe200078e02ff */
[----:B------:R-:W-:Y:S01]  /*33fe0*/  LEA.HI.X.SX32 R9, R3, R30, 0x1, P5 ;  /* 0x0000001e03097211 */ /* 0x000fe200028f0eff */
[-C--:B------:R-:W-:Y:S01]  /*33ff0*/  IMAD R3, R39, R28.reuse, RZ ;  /* 0x0000001c27037224 */ /* 0x080fe200078e02ff */
[----:B------:R-:W-:Y:S02]  /*34000*/  PRMT R35, R24, 0x7771, RZ ;  /* 0x0000777118237816 */ /* 0x000fe400000000ff */
[C---:B--2---:R-:W-:Y:S01]  /*34010*/  ISETP.LT.AND P1, PT, R19.reuse, UR5, !P0 ;  /* 0x0000000513007c0c */ /* 0x044fe2000c721270 */
[----:B------:R-:W-:Y:S01]  /*34020*/  IMAD R19, R19, R28, RZ ;  /* 0x0000001c13137224 */ /* 0x000fe200078e02ff */
[-C--:B------:R-:W-:Y:S01]  /*34030*/  IADD3 R10, P5, PT, R11, R29.reuse, RZ ;  /* 0x0000001d0b0a7210 */ /* 0x080fe20007fbe0ff */
[----:B------:R1:W-:Y:S01]  /*34040*/  @P6 STG.E.U8 desc[UR24][R8.64], R35 ;  /* 0x0000002308006986 */ /* 0x0003e2000c101118 */
[----:B------:R-:W2:Y:S01]  /*34050*/  LDCU UR5, c[0x0][0x39c] ;  /* 0x00007380ff0577ac */ /* 0x000ea20008000800 */
[----:B0-----:R-:W-:-:S02]  /*34060*/  IADD3 R16, P6, PT, R3, R29, RZ ;  /* 0x0000001d03107210 */ /* 0x001fc40007fde0ff */
[-C--:B------:R-:W-:Y:S02]  /*34070*/  LEA.HI.X.SX32 R11, R11, R30.reuse, 0x1, P5 ;  /* 0x0000001e0b0b7211 */ /* 0x080fe400028f0eff */
[----:B------:R-:W-:Y:S02]  /*34080*/  IADD3 R18, P5, PT, R19, R29, RZ ;  /* 0x0000001d13127210 */ /* 0x000fe40007fbe0ff */
[-C--:B------:R-:W-:Y:S01]  /*34090*/  LEA.HI.X.SX32 R17, R3, R30.reuse, 0x1, P6 ;  /* 0x0000001e03117211 */ /* 0x080fe200030f0eff */
[----:B------:R-:W-:Y:S01]  /*340a0*/  @P3 STG.E.U8 desc[UR24][R10.64], R59 ;  /* 0x0000003b0a003986 */ /* 0x000fe2000c101118 */
[----:B------:R-:W-:Y:S02]  /*340b0*/  LOP3.LUT R3, R0, 0x4a, R33, 0xfe, !PT ;  /* 0x0000004a00037812 */ /* 0x000fe400078efe21 */
[----:B------:R-:W-:Y:S01]  /*340c0*/  LEA.HI.X.SX32 R19, R19, R30, 0x1, P5 ;  /* 0x0000001e13137211 */ /* 0x000fe200028f0eff */
[----:B------:R0:W-:Y:S01]  /*340d0*/  @P2 STG.E.U8 desc[UR24][R16.64], R57 ;  /* 0x0000003910002986 */ /* 0x0001e2000c101118 */
[----:B-1----:R-:W-:-:S02]  /*340e0*/  PRMT R35, R27, 0x7773, RZ ;  /* 0x000077731b237816 */ /* 0x002fc400000000ff */
[C---:B------:R-:W-:Y:S01]  /*340f0*/  PRMT R37, R27.reuse, 0x7772, RZ ;  /* 0x000077721b257816 */ /* 0x040fe200000000ff */
[----:B------:R1:W-:Y:S01]  /*34100*/  @P1 STG.E.U8 desc[UR24][R18.64], R25 ;  /* 0x0000001912001986 */ /* 0x0003e2000c101118 */
[C---:B------:R-:W-:Y:S02]  /*34110*/  PRMT R39, R27.reuse, 0x7771, RZ ;  /* 0x000077711b277816 */ /* 0x040fe400000000ff */
[----:B------:R-:W-:Y:S02]  /*34120*/  PRMT R41, R27, 0x7770, RZ ;  /* 0x000077701b297816 */ /* 0x000fe400000000ff */
[C---:B------:R-:W-:Y:S01]  /*34130*/  ISETP.LT.AND P5, PT, R3.reuse, UR6, !P0 ;  /* 0x0000000603007c0c */ /* 0x040fe2000c7a1270 */
[----:B------:R-:W-:Y:S01]  /*34140*/  IMAD R3, R3, R28, RZ ;  /* 0x0000001c03037224 */ /* 0x000fe200078e02ff */
[C---:B------:R-:W-:Y:S01]  /*34150*/  LOP3.LUT R27, R0.reuse, 0x4c, R33, 0xfe, !PT ;  /* 0x0000004c001b7812 */ /* 0x040fe200078efe21 */
[----:B------:R-:W3:Y:S01]  /*34160*/  LDCU UR6, c[0x0][0x39c] ;  /* 0x00007380ff0677ac */ /* 0x000ee20008000800 */
[----:B------:R-:W-:-:S02]  /*34170*/  LOP3.LUT R9, R0, UR30, RZ, 0xfc, !PT ;  /* 0x0000001e00097c12 */ /* 0x000fc4000f8efcff */
[-C--:B------:R-:W-:Y:S01]  /*34180*/  IADD3 R8, P3, PT, R3, R29.reuse, RZ ;  /* 0x0000001d03087210 */ /* 0x080fe20007f7e0ff */
[CC--:B------:R-:W-:Y:S01]  /*34190*/  IMAD R24, R27.reuse, R28.reuse, RZ ;  /* 0x0000001c1b187224 */ /* 0x0c0fe200078e02ff */
[----:B------:R-:W-:Y:S01]  /*341a0*/  ISETP.LT.AND P2, PT, R27, UR4, !P0 ;  /* 0x000000041b007c0c */ /* 0x000fe2000c741270 */
[C---:B0-----:R-:W-:Y:S01]  /*341b0*/  IMAD R17, R9.reuse, R28, RZ ;  /* 0x0000001c09117224 */ /* 0x041fe200078e02ff */
[----:B--2---:R-:W-:Y:S01]  /*341c0*/  ISETP.LT.AND P1, PT, R9, UR5, !P0 ;  /* 0x0000000509007c0c */ /* 0x004fe2000c721270 */
[----:B------:R-:W0:Y:S01]  /*341d0*/  LDCU UR4, c[0x0][0x39c] ;  /* 0x00007380ff0477ac */ /* 0x000e220008000800 */
[----:B------:R-:W-:Y:S02]  /*341e0*/  LEA.HI.X.SX32 R9, R3, R30, 0x1, P3 ;  /* 0x0000001e03097211 */ /* 0x000fe400018f0eff */
[-C--:B------:R-:W-:Y:S01]  /*341f0*/  IADD3 R10, P6, PT, R24, R29.reuse, RZ ;  /* 0x0000001d180a7210 */ /* 0x080fe20007fde0ff */
[----:B------:R-:W2:Y:S01]  /*34200*/  LDCU UR5, c[0x0][0x39c] ;  /* 0x00007380ff0577ac */ /* 0x000ea20008000800 */
[----:B------:R-:W-:Y:S01]  /*34210*/  LOP3.LUT R3, R0, 0x50, R33, 0xfe, !PT ;  /* 0x0000005000037812 */ /* 0x000fe200078efe21 */
[----:B------:R0:W-:Y:S01]  /*34220*/  @P5 STG.E.U8 desc[UR24][R8.64], R55 ;  /* 0x0000003708005986 */ /* 0x0001e2000c101118 */
[----:B------:R-:W-:-:S02]  /*34230*/  IADD3 R16, P3, PT, R17, R29, RZ ;  /* 0x0000001d11107210 */ /* 0x000fc40007f7e0ff */
[----:B------:R-:W-:Y:S02]  /*34240*/  LEA.HI.X.SX32 R11, R24, R30, 0x1, P6 ;  /* 0x0000001e180b7211 */ /* 0x000fe400030f0eff */
[C---:B----4-:R-:W-:Y:S01]  /*34250*/  ISETP.LT.AND P5, PT, R3.reuse, UR8, !P0 ;  /* 0x0000000803007c0c */ /* 0x050fe2000c7a1270 */
[----:B------:R-:W-:Y:S01]  /*34260*/  IMAD R3, R3, R28, RZ ;  /* 0x0000001c03037224 */ /* 0x000fe200078e02ff */
[----:B------:R-:W-:Y:S01]  /*34270*/  LEA.HI.X.SX32 R17, R17, R30, 0x1, P3 ;  /* 0x0000001e11117211 */ /* 0x000fe200018f0eff */
[----:B------:R-:W-:Y:S01]  /*34280*/  @P2 STG.E.U8 desc[UR24][R10.64], R53 ;  /* 0x000000350a002986 */ /* 0x000fe2000c101118 */
[C-C-:B------:R-:W-:Y:S01]  /*34290*/  LOP3.LUT R27, R0.reuse, 0x52, R33.reuse, 0xfe, !PT ;  /* 0x00000052001b7812 */ /* 0x140fe200078efe21 */
[----:B------:R-:W4:Y:S01]  /*342a0*/  LDCU UR8, c[0x0][0x39c] ;  /* 0x00007380ff0877ac */ /* 0x000f220008000800 */
[----:B-1----:R-:W-:Y:S01]  /*342b0*/  LOP3.LUT R25, R0, 0x54, R33, 0xfe, !PT ;  /* 0x0000005400197812 */ /* 0x002fe200078efe21 */
[----:B------:R1:W-:Y:S01]  /*342c0*/  @P1 STG.E.U8 desc[UR24][R16.64], R51 ;  /* 0x0000003310001986 */ /* 0x0003e2000c101118 */
[----:B------:R-:W-:-:S02]  /*342d0*/  IADD3 R18, P1, PT, R3, R29, RZ ;  /* 0x0000001d03127210 */ /* 0x000fc40007f3e0ff */
[----:B0-----:R-:W-:Y:S01]  /*342e0*/  ISETP.LT.AND P2, PT, R27, UR4, !P0 ;  /* 0x000000041b007c0c */ /* 0x001fe2000c741270 */
[----:B------:R-:W-:Y:S01]  /*342f0*/  IMAD R8, R25, R28, RZ ;  /* 0x0000001c19087224 */ /* 0x000fe200078e02ff */
[----:B------:R-:W-:Y:S01]  /*34300*/  LEA.HI.X.SX32 R19, R3, R30, 0x1, P1 ;  /* 0x0000001e03137211 */ /* 0x000fe200008f0eff */
[----:B------:R-:W-:Y:S01]  /*34310*/  IMAD R3, R27, R28, RZ ;  /* 0x0000001c1b037224 */ /* 0x000fe200078e02ff */
[----:B--2---:R-:W-:Y:S01]  /*34320*/  ISETP.LT.AND P1, PT, R25, UR5, !P0 ;  /* 0x0000000519007c0c */ /* 0x004fe2000c721270 */
[----:B------:R-:W0:Y:S01]  /*34330*/  LDCU UR4, c[0x0][0x39c] ;  /* 0x00007380ff0477ac */ /* 0x000e220008000800 */
[----:B------:R-:W-:Y:S01]  /*34340*/  LOP3.LUT R9, R0, 0x56, R33, 0xfe, !PT ;  /* 0x0000005600097812 */ /* 0x000fe200078efe21 */
[----:B------:R2:W-:Y:S01]  /*34350*/  @P5 STG.E.U8 desc[UR24][R18.64], R49 ;  /* 0x0000003112005986 */ /* 0x0005e2000c101118 */
[-C--:B------:R-:W-:Y:S01]  /*34360*/  IADD3 R24, P5, PT, R8, R29.reuse, RZ ;  /* 0x0000001d08187210 */ /* 0x080fe20007fbe0ff */
[----:B------:R-:W4:Y:S01]  /*34370*/  LDCU UR5, c[0x0][0x39c] ;  /* 0x00007380ff0577ac */ /* 0x000f220008000800 */
[----:B-1----:R-:W-:-:S02]  /*34380*/  IADD3 R16, P3, PT, R3, R29, RZ ;  /* 0x0000001d03107210 */ /* 0x002fc40007f7e0ff */
[-C--:B------:R-:W-:Y:S02]  /*34390*/  LEA.HI.X.SX32 R25, R8, R30.reuse, 0x1, P5 ;  /* 0x0000001e08197211 */ /* 0x080fe400028f0eff */
[----:B------:R-:W-:Y:S01]  /*343a0*/  LEA.HI.X.SX32 R17, R3, R30, 0x1, P3 ;  /* 0x0000001e03117211 */ /* 0x000fe200018f0eff */
[C---:B------:R-:W-:Y:S01]  /*343b0*/  IMAD R3, R9.reuse, R28, RZ ;  /* 0x0000001c09037224 */ /* 0x040fe200078e02ff */
[----:B---3--:R-:W-:Y:S01]  /*343c0*/  ISETP.LT.AND P3, PT, R9, UR6, !P0 ;  /* 0x0000000609007c0c */ /* 0x008fe2000c761270 */
[----:B------:R-:W1:Y:S01]  /*343d0*/  LDCU UR6, c[0x0][0x39c] ;  /* 0x00007380ff0677ac */ /* 0x000e620008000800 */
[----:B------:R-:W3:Y:S01]  /*343e0*/  LDS.128 R8, [R2] ;  /* 0x0000000002087984 */ /* 0x000ee20000000c00 */
[C-C-:B--2---:R-:W-:Y:S02]  /*343f0*/  LOP3.LUT R49, R0.reuse, 0x58, R33.reuse, 0xfe, !PT ;  /* 0x0000005800317812 */ /* 0x144fe400078efe21 */
[----:B------:R-:W-:Y:S01]  /*34400*/  LOP3.LUT R27, R0, 0x5a, R33, 0xfe, !PT ;  /* 0x0000005a001b7812 */ /* 0x000fe200078efe21 */
[----:B------:R2:W-:Y:S01]  /*34410*/  @P2 STG.E.U8 desc[UR24][R16.64], R47 ;  /* 0x0000002f10002986 */ /* 0x0005e2000c101118 */
[----:B------:R-:W-:-:S02]  /*34420*/  PRMT R43, R26, 0x7773, RZ ;  /* 0x000077731a2b7816 */ /* 0x000fc400000000ff */
[----:B0-----:R-:W-:Y:S01]  /*34430*/  ISETP.LT.AND P2, PT, R27, UR4, !P0 ;  /* 0x000000041b007c0c */ /* 0x001fe2000c741270 */
[----:B------:R0:W-:Y:S01]  /*34440*/  @P1 STG.E.U8 desc[UR24][R24.64], R45 ;  /* 0x0000002d18001986 */ /* 0x0001e2000c101118 */
[-C--:B------:R-:W-:Y:S01]  /*34450*/  IADD3 R18, P1, PT, R3, R29.reuse, RZ ;  /* 0x0000001d03127210 */ /* 0x080fe20007f3e0ff */
[----:B------:R-:W-:Y:S01]  /*34460*/  IMAD R26, R27, R28, RZ ;  /* 0x0000001c1b1a7224 */ /* 0x000fe200078e02ff */
[----:B------:R-:W-:Y:S01]  /*34470*/  LOP3.LUT R27, R0, UR31, RZ, 0xfc, !PT ;  /* 0x0000001f001b7c12 */ /* 0x000fe2000f8efcff */
[----:B------:R-:W1:Y:S01]  /*34480*/  LDCU UR4, c[0x0][0x39c] ;  /* 0x00007380ff0477ac */ /* 0x000e620008000800 */
[----:B------:R-:W-:Y:S01]  /*34490*/  LEA.HI.X.SX32 R19, R3, R30, 0x1, P1 ;  /* 0x0000001e03137211 */ /* 0x000fe200008f0eff */
[C---:B------:R-:W-:Y:S01]  /*344a0*/  IMAD R3, R49.reuse, R28, RZ ;  /* 0x0000001c31037224 */ /* 0x040fe200078e02ff */
[----:B----4-:R-:W-:Y:S01]  /*344b0*/  ISETP.LT.AND P1, PT, R49, UR8, !P0 ;  /* 0x0000000831007c0c */ /* 0x010fe2000c721270 */
[----:B------:R-:W4:Y:S01]  /*344c0*/  LDCU UR8, c[0x0][0x39c] ;  /* 0x00007380ff0877ac */ /* 0x000f220008000800 */
[----:B------:R-:W-:Y:S01]  /*344d0*/  SHF.R.U32.HI R49, RZ, 0x6, R134 ;  /* 0x00000006ff317819 */ /* 0x000fe20000011686 */
[----:B------:R1:W-:Y:S01]  /*344e0*/  @P3 STG.E.U8 desc[UR24][R18.64], R43 ;  /* 0x0000002b12003986 */ /* 0x0003e2000c101118 */
[----:B--2---:R-:W-:-:S02]  /*344f0*/  IADD3 R16, P3, PT, R3, R29, RZ ;  /* 0x0000001d03107210 */ /* 0x004fc40007f7e0ff */
[-C--:B0-----:R-:W-:Y:S02]  /*34500*/  IADD3 R24, P5, PT, R26, R29.reuse, RZ ;  /* 0x0000001d1a187210 */ /* 0x081fe40007fbe0ff */
[--C-:B------:R-:W-:Y:S02]  /*34510*/  LOP3.LUT R45, R0, 0x5c, R33.reuse, 0xfe, !PT ;  /* 0x0000005c002d7812 */ /* 0x100fe400078efe21 */
[-C--:B------:R-:W-:Y:S02]  /*34520*/  LEA.HI.X.SX32 R17, R3, R30.reuse, 0x1, P3 ;  /* 0x0000001e03117211 */ /* 0x080fe400018f0eff */
[----:B------:R-:W-:Y:S01]  /*34530*/  LEA.HI.X.SX32 R25, R26, R30, 0x1, P5 ;  /* 0x0000001e1a197211 */ /* 0x000fe200028f0eff */
[CC--:B------:R-:W-:Y:S01]  /*34540*/  IMAD R3, R45.reuse, R28.reuse, RZ ;  /* 0x0000001c2d037224 */ /* 0x0c0fe200078e02ff */
[----:B------:R-:W-:Y:S01]  /*34550*/  ISETP.LT.AND P3, PT, R45, UR5, !P0 ;  /* 0x000000052d007c0c */ /* 0x000fe2000c761270 */
[----:B------:R0:W-:Y:S01]  /*34560*/  @P1 STG.E.U8 desc[UR24][R16.64], R41 ;  /* 0x0000002910001986 */ /* 0x0001e2000c101118 */
[C---:B-1----:R-:W-:Y:S01]  /*34570*/  ISETP.LT.AND P1, PT, R27.reuse, UR6, !P0 ;  /* 0x000000061b007c0c */ /* 0x042fe2000c721270 */
[----:B------:R-:W-:Y:S01]  /*34580*/  IMAD R27, R27, R28, RZ ;  /* 0x0000001c1b1b7224 */ /* 0x000fe200078e02ff */
[----:B------:R-:W-:Y:S01]  /*34590*/  LOP3.LUT R45, R0, 0x60, R33, 0xfe, !PT ;  /* 0x00000060002d7812 */ /* 0x000fe200078efe21 */
[----:B------:R1:W-:Y:S01]  /*345a0*/  @P2 STG.E.U8 desc[UR24][R24.64], R39 ;  /* 0x0000002718002986 */ /* 0x0003e2000c101118 */
[-C--:B------:R-:W-:Y:S01]  /*345b0*/  IADD3 R18, P2, PT, R3, R29.reuse, RZ ;  /* 0x0000001d03127210 */ /* 0x080fe20007f5e0ff */
[----:B------:R-:W2:Y:S01]  /*345c0*/  LDCU UR5, c[0x0][0x39c] ;  /* 0x00007380ff0577ac */ /* 0x000ea20008000800 */
[----:B------:R-:W-:-:S02]  /*345d0*/  IADD3 R26, P5, PT, R27, R29, RZ ;  /* 0x0000001d1b1a7210 */ /* 0x000fc40007fbe0ff */
[----:B------:R-:W-:Y:S01]  /*345e0*/  LEA.HI.X.SX32 R19, R3, R30, 0x1, P2 ;  /* 0x0000001e03137211 */ /* 0x000fe200010f0eff */
[----:B------:R-:W-:Y:S01]  /*345f0*/  IMAD R3, R45, R28, RZ ;  /* 0x0000001c2d037224 */ /* 0x000fe200078e02ff */
[-C--:B------:R-:W-:Y:S01]  /*34600*/  LEA.HI.X.SX32 R27, R27, R30.reuse, 0x1, P5 ;  /* 0x0000001e1b1b7211 */ /* 0x080fe200028f0eff */
[----:B------:R-:W4:Y:S01]  /*34610*/  LDCU UR6, c[0x0][0x39c] ;  /* 0x00007380ff0677ac */ /* 0x000f220008000800 */
[----:B------:R-:W-:Y:S01]  /*34620*/  ISETP.LT.AND P2, PT, R45, UR9, !P0 ;  /* 0x000000092d007c0c */ /* 0x000fe2000c741270 */
[----:B------:R4:W-:Y:S01]  /*34630*/  @P3 STG.E.U8 desc[UR24][R18.64], R37 ;  /* 0x0000002512003986 */ /* 0x0009e2000c101118 */
[C---:B0-----:R-:W-:Y:S01]  /*34640*/  IADD3 R16, P5, PT, R3.reuse, R29, RZ ;  /* 0x0000001d03107210 */ /* 0x041fe20007fbe0ff */
[----:B------:R-:W0:Y:S01]  /*34650*/  LDCU UR9, c[0x0][0x39c] ;  /* 0x00007380ff0977ac */ /* 0x000e220008000800 */
[----:B------:R-:W-:Y:S01]  /*34660*/  LOP3.LUT R43, R0, 0x62, R33, 0xfe, !PT ;  /* 0x00000062002b7812 */ /* 0x000fe200078efe21 */
[----:B------:R0:W-:Y:S01]  /*34670*/  @P1 STG.E.U8 desc[UR24][R26.64], R35 ;  /* 0x000000231a001986 */ /* 0x0001e2000c101118 */
[----:B------:R-:W-:-:S02]  /*34680*/  LEA.HI.X.SX32 R17, R3, R30, 0x1, P5 ;  /* 0x0000001e03117211 */ /* 0x000fc400028f0eff */
[--C-:B------:R-:W-:Y:S01]  /*34690*/  LOP3.LUT R3, R0, 0x64, R33.reuse, 0xfe, !PT ;  /* 0x0000006400037812 */ /* 0x100fe200078efe21 */
[-C--:B-1----:R-:W-:Y:S01]  /*346a0*/  IMAD R25, R43, R28.reuse, RZ ;  /* 0x0000001c2b197224 */ /* 0x082fe200078e02ff */
[----:B---3--:R-:W-:Y:S02]  /*346b0*/  PRMT R39, R8, 0x7770, RZ ;  /* 0x0000777008277816 */ /* 0x008fe400000000ff */
[C---:B--2---:R-:W-:Y:S01]  /*346c0*/  ISETP.LT.AND P5, PT, R3.reuse, UR5, !P0 ;  /* 0x0000000503007c0c */ /* 0x044fe2000c7a1270 */
[----:B------:R-:W-:Y:S01]  /*346d0*/  IMAD R3, R3, R28, RZ ;  /* 0x0000001c03037224 */ /* 0x000fe200078e02ff */
[----:B------:R-:W-:Y:S01]  /*346e0*/  ISETP.LT.AND P3, PT, R43, UR4, !P0 ;  /* 0x000000042b007c0c */ /* 0x000fe2000c761270 */
[----:B------:R-:W1:Y:S01]  /*346f0*/  LDCU UR4, c[0x0][0x39c] ;  /* 0x00007380ff0477ac */ /* 0x000e620008000800 */
[----:B------:R2:W-:Y:S01]  /*34700*/  @P2 STG.E.U8 desc[UR24][R16.64], R39 ;  /* 0x0000002710002986 */ /* 0x0005e2000c101118 */
[-C--:B------:R-:W-:Y:S02]  /*34710*/  IADD3 R24, P1, PT, R25, R29.reuse, RZ ;  /* 0x0000001d19187210 */ /* 0x080fe40007f3e0ff */
[----:B------:R-:W-:Y:S01]  /*34720*/  LOP3.LUT R41, R0, 0x66, R33, 0xfe, !PT ;  /* 0x0000006600297812 */ /* 0x000fe200078efe21 */
[----:B------:R-:W3:Y:S01]  /*34730*/  LDCU UR5, c[0x0][0x39c] ;  /* 0x00007380ff0577ac */ /* 0x000ee20008000800 */
[----:B----4-:R-:W-:-:S02]  /*34740*/  IADD3 R18, P2, PT, R3, R29, RZ ;  /* 0x0000001d03127210 */ /* 0x010fc40007f5e0ff */
[-C--:B------:R-:W-:Y:S02]  /*34750*/  LEA.HI.X.SX32 R25, R25, R30.reuse, 0x1, P1 ;  /* 0x0000001e19197211 */ /* 0x080fe400008f0eff */
[----:B------:R-:W-:Y:S02]  /*34760*/  PRMT R37, R8, 0x7771, RZ ;  /* 0x0000777108257816 */ /* 0x000fe400000000ff */
[----:B------:R-:W-:Y:S01]  /*34770*/  LEA.HI.X.SX32 R19, R3, R30, 0x1, P2 ;  /* 0x0000001e03137211 */ /* 0x000fe200010f0eff */
[C---:B------:R-:W-:Y:S01]  /*34780*/  IMAD R3, R41.reuse, R28, RZ ;  /* 0x0000001c29037224 */ /* 0x040fe200078e02ff */
[----:B------:R-:W-:Y:S01]  /*34790*/  ISETP.LT.AND P1, PT, R41, UR6, !P0 ;  /* 0x0000000629007c0c */ /* 0x000fe2000c721270 */
[----:B------:R4:W-:Y:S01]  /*347a0*/  @P3 STG.E.U8 desc[UR24][R24.64], R37 ;  /* 0x0000002518003986 */ /* 0x0009e2000c101118 */
[----:B0-----:R-:W-:Y:S01]  /*347b0*/  LOP3.LUT R35, R0, 0x68, R33, 0xfe, !PT ;  /* 0x0000006800237812 */ /* 0x001fe200078efe21 */
[----:B------:R-:W0:Y:S01]  /*347c0*/  LDCU UR6, c[0x0][0x39c] ;  /* 0x00007380ff0677ac */ /* 0x000e220008000800 */
[----:B--2---:R-:W-:-:S02]  /*347d0*/  IADD3 R16, P2, PT, R3, R29, RZ ;  /* 0x0000001d03107210 */ /* 0x004fc40007f5e0ff */
[----:B------:R-:W-:Y:S01]  /*347e0*/  PRMT R27, R8, 0x7772, RZ ;  /* 0x00007772081b7816 */ /* 0x000fe200000000ff */
[----:B------:R-:W-:Y:S01]  /*347f0*/  IMAD R26, R35, R28, RZ ;  /* 0x0000001c231a7224 */ /* 0x000fe200078e02ff */
[----:B------:R-:W-:Y:S02]  /*34800*/  LEA.HI.X.SX32 R17, R3, R30, 0x1, P2 ;  /* 0x0000001e03117211 */ /* 0x000fe400010f0eff */
[----:B-1----:R-:W-:Y:S01]  /*34810*/  ISETP.LT.AND P3, PT, R35, UR4, !P0 ;  /* 0x0000000423007c0c */ /* 0x002fe2000c761270 */
[----:B------:R1:W-:Y:S01]  /*34820*/  @P5 STG.E.U8 desc[UR24][R18.64], R27 ;  /* 0x0000001b12005986 */ /* 0x0003e2000c101118 */
[----:B------:R-:W2:Y:S01]  /*34830*/  LDCU UR4, c[0x0][0x39c] ;  /* 0x00007380ff0477ac */ /* 0x000ea20008000800 */
[--C-:B----4-:R-:W-:Y:S02]  /*34840*/  LOP3.LUT R25, R0, 0x6a, R33.reuse, 0xfe, !PT ;  /* 0x0000006a00197812 */ /* 0x110fe400078efe21 */
[----:B------:R-:W-:Y:S02]  /*34850*/  PRMT R37, R8, 0x7773, RZ ;  /* 0x0000777308257816 */ /* 0x000fe400000000ff */
[C---:B---3--:R-:W-:Y:S01]  /*34860*/  ISETP.LT.AND P2, PT, R25.reuse, UR5, !P0 ;  /* 0x0000000519007c0c */ /* 0x048fe2000c741270 */
[----:B------:R-:W-:Y:S01]  /*34870*/  IMAD R3, R25, R28, RZ ;  /* 0x0000001c19037224 */ /* 0x000fe200078e02ff */
[----:B------:R-:W-:Y:S01]  /*34880*/  IADD3 R24, P5, PT, R26, R29, RZ ;  /* 0x0000001d1a187210 */ /* 0x000fe20007fbe0ff */
[----:B------:R3:W-:Y:S01]  /*34890*/  @P1 STG.E.U8 desc[UR24][R16.64], R37 ;  /* 0x0000002510001986 */ /* 0x0007e2000c101118 */
[----:B------:R-:W4:Y:S01]  /*348a0*/  LDCU UR5, c[0x0][0x39c] ;  /* 0x00007380ff0577ac */ /* 0x000f220008000800 */
[----:B------:R-:W-:-:S02]  /*348b0*/  LOP3.LUT R41, R0, 0x6c, R33, 0xfe, !PT ;  /* 0x0000006c00297812 */ /* 0x000fc400078efe21 */
[-C--:B-1----:R-:W-:Y:S02]  /*348c0*/  IADD3 R18, P1, PT, R3, R29.reuse, RZ ;  /* 0x0000001d03127210 */ /* 0x082fe40007f3e0ff */
[-C--:B------:R-:W-:Y:S02]  /*348d0*/  LEA.HI.X.SX32 R25, R26, R30.reuse, 0x1, P5 ;  /* 0x0000001e1a197211 */ /* 0x080fe400028f0eff */
[----:B------:R-:W-:Y:S02]  /*348e0*/  PRMT R35, R9, 0x7770, RZ ;  /* 0x0000777009237816 */ /* 0x000fe400000000ff */
[----:B------:R-:W-:Y:S01]  /*348f0*/  LEA.HI.X.SX32 R19, R3, R30, 0x1, P1 ;  /* 0x0000001e03137211 */ /* 0x000fe200008f0eff */
[CC--:B------:R-:W-:Y:S01]  /*34900*/  IMAD R3, R41.reuse, R28.reuse, RZ ;  /* 0x0000001c29037224 */ /* 0x0c0fe200078e02ff */
[----:B------:R-:W-:Y:S01]  /*34910*/  LOP3.LUT R39, R0, UR32, RZ, 0xfc, !PT ;  /* 0x0000002000277c12 */ /* 0x000fe2000f8efcff */
[----:B------:R1:W-:Y:S01]  /*34920*/  @P3 STG.E.U8 desc[UR24][R24.64], R35 ;  /* 0x0000002318003986 */ /* 0x0003e2000c101118 */
[----:B------:R-:W-:Y:S01]  /*34930*/  ISETP.LT.AND P1, PT, R41, UR8, !P0 ;  /* 0x0000000829007c0c */ /* 0x000fe2000c721270 */
[----:B------:R-:W0:Y:S01]  /*34940*/  LDCU UR8, c[0x0][0x39c] ;  /* 0x00007380ff0877ac */ /* 0x000e220008000800 */
[----:B------:R-:W-:Y:S01]  /*34950*/  PRMT R27, R9, 0x7771, RZ ;  /* 0x00007771091b7816 */ /* 0x000fe200000000ff */
[----:B------:R-:W-:Y:S01]  /*34960*/  IMAD R8, R39, R28, RZ ;  /* 0x0000001c27087224 */ /* 0x000fe200078e02ff */
[----:B---3--:R-:W-:-:S02]  /*34970*/  IADD3 R16, P3, PT, R3, R29, RZ ;  /* 0x0000001d03107210 */ /* 0x008fc40007f7e0ff */
[C-C-:B------:R-:W-:Y:S01]  /*34980*/  LOP3.LUT R37, R0.reuse, 0x72, R33.reuse, 0xfe, !PT ;  /* 0x0000007200257812 */ /* 0x140fe200078efe21 */
[----:B------:R3:W-:Y:S01]  /*34990*/  @P2 STG.E.U8 desc[UR24][R18.64], R27 ;  /* 0x0000001b12002986 */ /* 0x0007e2000c101118 */
[----:B------:R-:W-:Y:S02]  /*349a0*/  LEA.HI.X.SX32 R17, R3, R30, 0x1, P3 ;  /* 0x0000001e03117211 */ /* 0x000fe400018f0eff */
[----:B--2---:R-:W-:Y:S01]  /*349b0*/  ISETP.LT.AND P2, PT, R39, UR4, !P0 ;  /* 0x0000000427007c0c */ /* 0x004fe2000c741270 */
[----:B------:R-:W2:Y:S01]  /*349c0*/  LDCU UR4, c[0x0][0x39c] ;  /* 0x00007380ff0477ac */ /* 0x000ea20008000800 */
[----:B-1----:R-:W-:Y:S02]  /*349d0*/  LOP3.LUT R25, R0, 0x70, R33, 0xfe, !PT ;  /* 0x0000007000197812 */ /* 0x002fe400078efe21 */
[----:B------:R-:W-:Y:S02]  /*349e0*/  PRMT R35, R9, 0x7772, RZ ;  /* 0x0000777209237816 */ /* 0x000fe400000000ff */
[CC--:B------:R-:W-:Y:S01]  /*349f0*/  IADD3 R24, P5, PT, R8.reuse, R29.reuse, RZ ;  /* 0x0000001d08187210 */ /* 0x0c0fe20007fbe0ff */
[C---:B------:R-:W-:Y:S01]  /*34a00*/  IMAD R3, R25.reuse, R28, RZ ;  /* 0x0000001c19037224 */ /* 0x040fe200078e02ff */
[----:B----4-:R-:W-:Y:S01]  /*34a10*/  ISETP.LT.AND P3, PT, R25, UR5, !P0 ;  /* 0x0000000519007c0c */ /* 0x010fe2000c761270 */
[----:B------:R1:W-:Y:S01]  /*34a20*/  @P1 STG.E.U8 desc[UR24][R16.64], R35 ;  /* 0x0000002310001986 */ /* 0x0003e2000c101118 */
[----:B------:R-:W-:Y:S01]  /*34a30*/  LEA.HI.X.SX32 R25, R8, R30, 0x1, P5 ;  /* 0x0000001e08197211 */ /* 0x000fe200028f0eff */
[----:B------:R-:W4:Y:S01]  /*34a40*/  LDCU UR5, c[0x0][0x39c] ;  /* 0x00007380ff0577ac */ /* 0x000f220008000800 */
[----:B------:R-:W-:-:S02]  /*34a50*/  IADD3 R8, P1, PT, R3, R29, RZ ;  /* 0x0000001d03087210 */ /* 0x000fc40007f3e0ff */
[----:B---3--:R-:W-:Y:S02]  /*34a60*/  PRMT R27, R9, 0x7773, RZ ;  /* 0x00007773091b7816 */ /* 0x008fe400000000ff */
[----:B------:R-:W-:Y:S01]  /*34a70*/  LEA.HI.X.SX32 R9, R3, R30, 0x1, P1 ;  /* 0x0000001e03097211 */ /* 0x000fe200008f0eff */
[C---:B------:R-:W-:Y:S01]  /*34a80*/  IMAD R3, R37.reuse, R28, RZ ;  /* 0x0000001c25037224 */ /* 0x040fe200078e02ff */
[----:B0-----:R-:W-:Y:S01]  /*34a90*/  ISETP.LT.AND P5, PT, R37, UR6, !P0 ;  /* 0x0000000625007c0c */ /* 0x001fe2000c7a1270 */
[----:B------:R0:W-:Y:S01]  /*34aa0*/  @P2 STG.E.U8 desc[UR24][R24.64], R27 ;  /* 0x0000001b18002986 */ /* 0x0001e2000c101118 */
[C-C-:B------:R-:W-:Y:S01]  /*34ab0*/  LOP3.LUT R39, R0.reuse, 0x74, R33.reuse, 0xfe, !PT ;  /* 0x0000007400277812 */ /* 0x140fe200078efe21 */
[----:B------:R-:W3:Y:S01]  /*34ac0*/  LDCU UR6, c[0x0][0x39c] ;  /* 0x00007380ff0677ac */ /* 0x000ee20008000800 */
[----:B-1----:R-:W-:Y:S02]  /*34ad0*/  IADD3 R16, P2, PT, R3, R29, RZ ;  /* 0x0000001d03107210 */ /* 0x002fe40007f5e0ff */
[----:B------:R-:W-:-:S02]  /*34ae0*/  LOP3.LUT R35, R0, 0x76, R33, 0xfe, !PT ;  /* 0x0000007600237812 */ /* 0x000fc400078efe21 */
[C---:B------:R-:W-:Y:S02]  /*34af0*/  PRMT R19, R10.reuse, 0x7770, RZ ;  /* 0x000077700a137816 */ /* 0x040fe400000000ff */
[----:B------:R-:W-:Y:S01]  /*34b00*/  LEA.HI.X.SX32 R17, R3, R30, 0x1, P2 ;  /* 0x0000001e03117211 */ /* 0x000fe200010f0eff */
[-C--:B------:R-:W-:Y:S01]  /*34b10*/  IMAD R3, R39, R28.reuse, RZ ;  /* 0x0000001c27037224 */ /* 0x080fe200078e02ff */
[----:B------:R-:W-:Y:S01]  /*34b20*/  PRMT R37, R10, 0x7771, RZ ;  /* 0x000077710a257816 */ /* 0x000fe200000000ff */
[----:B0-----:R-:W-:Y:S01]  /*34b30*/  IMAD R24, R35, R28, RZ ;  /* 0x0000001c23187224 */ /* 0x001fe200078e02ff */
[----:B--2---:R-:W-:Y:S01]  /*34b40*/  ISETP.LT.AND P1, PT, R39, UR4, !P0 ;  /* 0x0000000427007c0c */ /* 0x004fe2000c721270 */
[----:B------:R0:W-:Y:S01]  /*34b50*/  @P3 STG.E.U8 desc[UR24][R8.64], R19 ;  /* 0x0000001308003986 */ /* 0x0001e2000c101118 */
[----:B----4-:R-:W-:Y:S01]  /*34b60*/  ISETP.LT.AND P2, PT, R35, UR5, !P0 ;  /* 0x0000000523007c0c */ /* 0x010fe2000c741270 */
[----:B------:R-:W1:Y:S01]  /*34b70*/  LDCU UR4, c[0x0][0x39c] ;  /* 0x00007380ff0477ac */ /* 0x000e620008000800 */
[-C--:B------:R-:W-:Y:S01]  /*34b80*/  IADD3 R18, P3, PT, R3, R29.reuse, RZ ;  /* 0x0000001d03127210 */ /* 0x080fe20007f7e0ff */
[----:B------:R2:W-:Y:S01]  /*34b90*/  @P5 STG.E.U8 desc[UR24][R16.64], R37 ;  /* 0x0000002510005986 */ /* 0x0005e2000c101118 */
[----:B------:R-:W-:Y:S01]  /*34ba0*/  IADD3 R26, P6, PT, R24, R29, RZ ;  /* 0x0000001d181a7210 */ /* 0x000fe20007fde0ff */
[----:B------:R-:W4:Y:S01]  /*34bb0*/  LDCU UR5, c[0x0][0x39c] ;  /* 0x00007380ff0577ac */ /* 0x000f220008000800 */
[----:B------:R-:W-:-:S02]  /*34bc0*/  PRMT R25, R10, 0x7772, RZ ;  /* 0x000077720a197816 */ /* 0x000fc400000000ff */
[-C--:B------:R-:W-:Y:S02]  /*34bd0*/  LEA.HI.X.SX32 R27, R24, R30.reuse, 0x1, P6 ;  /* 0x0000001e181b7211 */ /* 0x080fe400030f0eff */
[----:B------:R-:W-:Y:S02]  /*34be0*/  PRMT R35, R10, 0x7773, RZ ;  /* 0x000077730a237816 */ /* 0x000fe400000000ff */
[----:B0-----:R-:W-:Y:S02]  /*34bf0*/  LOP3.LUT R8, R31, 0x84, RZ, 0xfc, !PT ;  /* 0x000000841f087812 */ /* 0x001fe400078efcff */
[----:B------:R-:W-:Y:S02]  /*34c00*/  LEA.HI.X.SX32 R19, R3, R30, 0x1, P3 ;  /* 0x0000001e03137211 */ /* 0x000fe400018f0eff */
[----:B--2---:R-:W-:Y:S02]  /*34c10*/  LOP3.LUT R37, R0, 0x78, R33, 0xfe, !PT ;  /* 0x0000007800257812 */ /* 0x004fe400078efe21 */
[----:B------:R-:W-:Y:S01]  /*34c20*/  ISETP.LT.AND P5, PT, R8, UR8, !P0 ;  /* 0x0000000808007c0c */ /* 0x000fe2000c7a1270 */
[----:B------:R0:W-:Y:S01]  /*34c30*/  @P1 STG.E.U8 desc[UR24][R18.64], R25 ;  /* 0x0000001912001986 */ /* 0x0001e2000c101118 */
[C---:B---3--:R-:W-:Y:S01]  /*34c40*/  ISETP.LT.AND P3, PT, R37.reuse, UR6, !P0 ;  /* 0x0000000625007c0c */ /* 0x048fe2000c761270 */
[----:B------:R-:W-:Y:S01]  /*34c50*/  IMAD R8, R37, R28, RZ ;  /* 0x0000001c25087224 */ /* 0x000fe200078e02ff */
[----:B------:R-:W2:Y:S01]  /*34c60*/  LDCU UR8, c[0x0][0x39c] ;  /* 0x00007380ff0877ac */ /* 0x000ea20008000800 */
[----:B------:R3:W-:Y:S01]  /*34c70*/  @P2 STG.E.U8 desc[UR24][R26.64], R35 ;  /* 0x000000231a002986 */ /* 0x0007e2000c101118 */
[----:B------:R-:W-:-:S02]  /*34c80*/  PRMT R39, R11, 0x7770, RZ ;  /* 0x000077700b277816 */ /* 0x000fc400000000ff */
[C-C-:B------:R-:W-:Y:S01]  /*34c90*/  LOP3.LUT R3, R0.reuse, 0xfe, R49.reuse, 0xfe, !PT ;  /* 0x000000fe00037812 */ /* 0x140fe200078efe31 */
[----:B------:R-:W2:Y:S01]  /*34ca0*/  LDCU UR6, c[0x0][0x39c] ;  /* 0x00007380ff0677ac */ /* 0x000ea20008000800 */
[C-C-:B------:R-:W-:Y:S02]  /*34cb0*/  LOP3.LUT R9, R0.reuse, 0xee, R49.reuse, 0xfe, !PT ;  /* 0x000000ee00097812 */ /* 0x140fe400078efe31 */
[C-C-:B------:R-:W-:Y:S02]  /*34cc0*/  LOP3.LUT R17, R0.reuse, 0xde, R49.reuse, 0xfe, !PT ;  /* 0x000000de00117812 */ /* 0x140fe400078efe31 */
[C-C-:B0-----:R-:W-:Y:S02]  /*34cd0*/  LOP3.LUT R19, R0.reuse, 0xce, R49.reuse, 0xfe, !PT ;  /* 0x000000ce00137812 */ /* 0x141fe400078efe31 */
[----:B------:R-:W-:Y:S02]  /*34ce0*/  LOP3.LUT R25, R0, 0xbe, R49, 0xfe, !PT ;  /* 0x000000be00197812 */ /* 0x000fe400078efe31 */
[----:B---3--:R-:W-:-:S02]  /*34cf0*/  IADD3 R26, P1, PT, R8, R29, RZ ;  /* 0x0000001d081a7210 */ /* 0x008fc40007f3e0ff */
[--C-:B------:R-:W-:Y:S02]  /*34d00*/  LOP3.LUT R35, R0, 0x7a, R33.reuse, 0xfe, !PT ;  /* 0x0000007a00237812 */ /* 0x100fe400078efe21 */
[----:B------:R-:W-:Y:S02]  /*34d10*/  LEA.HI.X.SX32 R27, R8, R30, 0x1, P1 ;  /* 0x0000001e081b7211 */ /* 0x000fe400008f0eff */
[C---:B------:R-:W-:Y:S01]  /*34d20*/  LOP3.LUT R33, R0.reuse, 0x7c, R33, 0xfe, !PT ;  /* 0x0000007c00217812 */ /* 0x040fe200078efe21 */
[C---:B------:R-:W-:Y:S01]  /*34d30*/  IMAD R8, R35.reuse, R28, RZ ;  /* 0x0000001c23087224 */ /* 0x040fe200078e02ff */
[----:B-1----:R-:W-:Y:S01]  /*34d40*/  ISETP.LT.AND P2, PT, R35, UR4, !P0 ;  /* 0x0000000423007c0c */ /* 0x002fe2000c741270 */
[----:B------:R-:W0:Y:S01]  /*34d50*/  LDCU UR4, c[0x0][0x39c] ;  /* 0x00007380ff0477ac */ /* 0x000e220008000800 */
[C-C-:B------:R-:W-:Y:S01]  /*34d60*/  LOP3.LUT R45, R0.reuse, 0xae, R49.reuse, 0xfe, !PT ;  /* 0x000000ae002d7812 */ /* 0x140fe200078efe31 */
[----:B------:R1:W-:Y:S01]  /*34d70*/  @P3 STG.E.U8 desc[UR24][R26.64], R39 ;  /* 0x000000271a003986 */ /* 0x0003e2000c101118 */
[----:B------:R-:W-:-:S02]  /*34d80*/  LOP3.LUT R47, R0, 0x9e, R49, 0xfe, !PT ;  /* 0x0000009e002f7812 */ /* 0x000fc400078efe31 */
[C---:B------:R-:W-:Y:S02]  /*34d90*/  LOP3.LUT R49, R0.reuse, 0x8e, R49, 0xfe, !PT ;  /* 0x0000008e00317812 */ /* 0x040fe400078efe31 */
[----:B------:R-:W-:Y:S01]  /*34da0*/  LOP3.LUT R35, R0, UR11, RZ, 0xfc, !PT ;  /* 0x0000000b00237c12 */ /* 0x000fe2000f8efcff */
[C---:B------:R-:W-:Y:S01]  /*34db0*/  IMAD R0, R33.reuse, R28, RZ ;  /* 0x0000001c21007224 */ /* 0x040fe200078e02ff */
[CC--:B------:R-:W-:Y:S02]  /*34dc0*/  IADD3 R32, P6, PT, R8.reuse, R29.reuse, RZ ;  /* 0x0000001d08207210 */ /* 0x0c0fe40007fde0ff */
[----:B----4-:R-:W-:Y:S01]  /*34dd0*/  ISETP.LT.AND P3, PT, R33, UR5, !P0 ;  /* 0x0000000521007c0c */ /* 0x010fe2000c761270 */
[----:B------:R-:W3:Y:S01]  /*34de0*/  LDCU UR5, c[0x0][0x39c] ;  /* 0x00007380ff0577ac */ /* 0x000ee20008000800 */
[----:B------:R-:W-:Y:S01]  /*34df0*/  LEA.HI.X.SX32 R33, R8, R30, 0x1, P6 ;  /* 0x0000001e08217211 */ /* 0x000fe200030f0eff */
[----:B------:R-:W-:Y:S01]  /*34e00*/  IMAD R8, R35, R28, RZ ;  /* 0x0000001c23087224 */ /* 0x000fe200078e02ff */
[----:B------:R-:W-:-:S02]  /*34e10*/  IADD3 R34, P6, PT, R0, R29, RZ ;  /* 0x0000001d00227210 */ /* 0x000fc40007fde0ff */
[----:B--2---:R-:W-:Y:S01]  /*34e20*/  ISETP.LT.AND P1, PT, R35, UR8, !P0 ;  /* 0x0000000823007c0c */ /* 0x004fe2000c721270 */
[----:B------:R-:W2:Y:S01]  /*34e30*/  LDCU UR8, c[0x0][0x39c] ;  /* 0x00007380ff0877ac */ /* 0x000ea20008000800 */
[C---:B------:R-:W-:Y:S02]  /*34e40*/  PRMT R37, R11.reuse, 0x7771, RZ ;  /* 0x000077710b257816 */ /* 0x040fe400000000ff */
[----:B------:R-:W-:Y:S02]  /*34e50*/  LEA.HI.X.SX32 R35, R0, R30, 0x1, P6 ;  /* 0x0000001e00237211 */ /* 0x000fe400030f0eff */
[----:B------:R-:W-:Y:S01]  /*34e60*/  PRMT R41, R11, 0x7772, RZ ;  /* 0x000077720b297816 */ /* 0x000fe200000000ff */
[----:B------:R4:W-:Y:S01]  /*34e70*/  @P2 STG.E.U8 desc[UR24][R32.64], R37 ;  /* 0x0000002520002986 */ /* 0x0009e2000c101118 */
[C---:B------:R-:W-:Y:S02]  /*34e80*/  LOP3.LUT R10, R31.reuse, 0x86, RZ, 0xfc, !PT ;  /* 0x000000861f0a7812 */ /* 0x040fe400078efcff */
[----:B-1----:R-:W-:Y:S01]  /*34e90*/  LOP3.LUT R27, R31, 0x80, RZ, 0xfc, !PT ;  /* 0x000000801f1b7812 */ /* 0x002fe200078efcff */
[----:B------:R1:W-:Y:S01]  /*34ea0*/  @P3 STG.E.U8 desc[UR24][R34.64], R41 ;  /* 0x0000002922003986 */ /* 0x0003e2000c101118 */
[----:B------:R-:W-:-:S02]  /*34eb0*/  ISETP.LT.AND P2, PT, R10, UR9, !P0 ;  /* 0x000000090a007c0c */ /* 0x000fc4000c741270 */
[C---:B0-----:R-:W-:Y:S01]  /*34ec0*/  ISETP.LT.AND P3, PT, R27.reuse, UR4, !P0 ;  /* 0x000000041b007c0c */ /* 0x041fe2000c761270 */
[----:B------:R-:W-:Y:S01]  /*34ed0*/  IMAD R27, R27, R28, RZ ;  /* 0x0000001c1b1b7224 */ /* 0x000fe200078e02ff */
[-C--:B------:R-:W-:Y:S01]  /*34ee0*/  IADD3 R10, P6, PT, R8, R29.reuse, RZ ;  /* 0x0000001d080a7210 */ /* 0x080fe20007fde0ff */
[----:B------:R-:W0:Y:S01]  /*34ef0*/  LDCU UR4, c[0x0][0x39c] ;  /* 0x00007380ff0477ac */ /* 0x000e220008000800 */
[----:B------:R-:W-:Y:S01]  /*34f00*/  PRMT R39, R11, 0x7773, RZ ;  /* 0x000077730b277816 */ /* 0x000fe200000000ff */
[----:B----4-:R-:W-:Y:S01]  /*34f10*/  IMAD R37, R28, 0x2, R27 ;  /* 0x000000021c257824 */ /* 0x010fe200078e021b */
[-C--:B------:R-:W-:Y:S02]  /*34f20*/  LEA.HI.X.SX32 R11, R8, R30.reuse, 0x1, P6 ;  /* 0x0000001e080b7211 */ /* 0x080fe400030f0eff */
[----:B------:R-:W-:Y:S02]  /*34f30*/  IADD3 R26, P6, PT, R27, R29, RZ ;  /* 0x0000001d1b1a7210 */ /* 0x000fe40007fde0ff */
[----:B------:R-:W-:Y:S01]  /*34f40*/  LOP3.LUT R0, R31, 0x88, RZ, 0xfc, !PT ;  /* 0x000000881f007812 */ /* 0x000fe200078efcff */
[----:B------:R4:W-:Y:S01]  /*34f50*/  @P1 STG.E.U8 desc[UR24][R10.64], R39 ;  /* 0x000000270a001986 */ /* 0x0009e2000c101118 */
[----:B------:R-:W-:-:S02]  /*34f60*/  LEA.HI.X.SX32 R27, R27, R30, 0x1, P6 ;  /* 0x0000001e1b1b7211 */ /* 0x000fc400030f0eff */
[CC--:B------:R-:W-:Y:S02]  /*34f70*/  IADD3 R32, P6, PT, R37.reuse, R29.reuse, RZ ;  /* 0x0000001d25207210 */ /* 0x0c0fe40007fde0ff */
[----:B---3--:R-:W-:Y:S01]  /*34f80*/  ISETP.LT.AND P1, PT, R0, UR5, !P0 ;  /* 0x0000000500007c0c */ /* 0x008fe2000c721270 */
[----:B------:R-:W3:Y:S01]  /*34f90*/  LDCU UR5, c[0x0][0x39c] ;  /* 0x00007380ff0577ac */ /* 0x000ee20008000800 */
[----:B------:R-:W-:Y:S02]  /*34fa0*/  PRMT R43, R4, 0x7770, RZ ;  /* 0x00007770042b7816 */ /* 0x000fe400000000ff */
[----:B------:R-:W-:Y:S01]  /*34fb0*/  LEA.HI.X.SX32 R33, R37, R30, 0x1, P6 ;  /* 0x0000001e25217211 */ /* 0x000fe200030f0eff */
[----:B------:R-:W-:Y:S01]  /*34fc0*/  IMAD R37, R28, 0x2, R37 ;  /* 0x000000021c257824 */ /* 0x000fe200078e0225 */
[----:B-1----:R-:W-:Y:S01]  /*34fd0*/  PRMT R41, R4, 0x7771, RZ ;  /* 0x0000777104297816 */ /* 0x002fe200000000ff */
[----:B------:R1:W-:Y:S01]  /*34fe0*/  @P3 STG.E.U8 desc[UR24][R26.64], R43 ;  /* 0x0000002b1a003986 */ /* 0x0003e2000c101118 */
[----:B------:R-:W-:Y:S01]  /*34ff0*/  LOP3.LUT R0, R31, 0x8a, RZ, 0xfc, !PT ;  /* 0x0000008a1f007812 */ /* 0x000fe200078efcff */
[----:B------:R-:W-:Y:S01]  /*35000*/  IMAD R35, R28, 0x2, R37 ;  /* 0x000000021c237824 */ /* 0x000fe200078e0225 */
[----:B----4-:R-:W-:Y:S01]  /*35010*/  PRMT R39, R4, 0x7772, RZ ;  /* 0x0000777204277816 */ /* 0x010fe200000000ff */
[----:B------:R4:W-:Y:S01]  /*35020*/  @P4 STG.E.U8 desc[UR24][R32.64], R41 ;  /* 0x0000002920004986 */ /* 0x0009e2000c101118 */
[----:B0-----:R-:W-:Y:S01]  /*35030*/  ISETP.LT.AND P3, PT, R0, UR4, !P0 ;  /* 0x0000000400007c0c */ /* 0x001fe2000c761270 */
[----:B------:R-:W0:Y:S01]  /*35040*/  LDCU UR4, c[0x0][0x39c] ;  /* 0x00007380ff0477ac */ /* 0x000e220008000800 */
[----:B------:R-:W-:-:S02]  /*35050*/  IADD3 R10, P4, PT, R37, R29, RZ ;  /* 0x0000001d250a7210 */ /* 0x000fc40007f9e0ff */
[----:B------:R-:W-:Y:S02]  /*35060*/  LOP3.LUT R0, R31, 0x8c, RZ, 0xfc, !PT ;  /* 0x0000008c1f007812 */ /* 0x000fe400078efcff */
[-C--:B------:R-:W-:Y:S02]  /*35070*/  LEA.HI.X.SX32 R11, R37, R30.reuse, 0x1, P4 ;  /* 0x0000001e250b7211 */ /* 0x080fe400020f0eff */
[----:B------:R-:W-:Y:S01]  /*35080*/  ISETP.LT.AND P4, PT, R0, UR6, !P0 ;  /* 0x0000000600007c0c */ /* 0x000fe2000c781270 */
[----:B------:R-:W0:Y:S01]  /*35090*/  LDCU UR6, c[0x0][0x39c] ;  /* 0x00007380ff0677ac */ /* 0x000e220008000800 */
[----:B------:R-:W-:Y:S01]  /*350a0*/  LOP3.LUT R0, R31, 0x90, RZ, 0xfc, !PT ;  /* 0x000000901f007812 */ /* 0x000fe200078efcff */
[----:B------:R2:W-:Y:S01]  /*350b0*/  @P5 STG.E.U8 desc[UR24][R10.64], R39 ;  /* 0x000000270a005986 */ /* 0x0005e2000c101118 */
[C---:B-1----:R-:W-:Y:S02]  /*350c0*/  IADD3 R26, P6, PT, R35.reuse, R29, RZ ;  /* 0x0000001d231a7210 */ /* 0x042fe40007fde0ff */
[----:B---3--:R-:W-:Y:S01]  /*350d0*/  ISETP.LT.AND P5, PT, R0, UR5, !P0 ;  /* 0x0000000500007c0c */ /* 0x008fe2000c7a1270 */
[----:B------:R-:W1:Y:S01]  /*350e0*/  LDCU UR5, c[0x0][0x39c] ;  /* 0x00007380ff0577ac */ /* 0x000e620008000800 */
[----:B------:R-:W-:Y:S01]  /*350f0*/  LEA.HI.X.SX32 R27, R35, R30, 0x1, P6 ;  /* 0x0000001e231b7211 */ /* 0x000fe200030f0eff */
[----:B------:R-:W-:Y:S01]  /*35100*/  IMAD R35, R28, 0x2, R35 ;  /* 0x000000021c237824 */ /* 0x000fe200078e0223 */
[----:B------:R-:W-:-:S02]  /*35110*/  PRMT R37, R4, 0x7773, RZ ;  /* 0x0000777304257816 */ /* 0x000fc400000000ff */
[----:B------:R-:W-:Y:S02]  /*35120*/  LOP3.LUT R0, R31, 0x92, RZ, 0xfc, !PT ;  /* 0x000000921f007812 */ /* 0x000fe400078efcff */
[-C--:B----4-:R-:W-:Y:S01]  /*35130*/  IADD3 R32, P6, PT, R35, R29.reuse, RZ ;  /* 0x0000001d23207210 */ /* 0x090fe20007fde0ff */
[C---:B--2---:R-:W-:Y:S01]  /*35140*/  IMAD R11, R28.reuse, 0x2, R35 ;  /* 0x000000021c0b7824 */ /* 0x044fe200078e0223 */
[----:B------:R2:W-:Y:S01]  /*35150*/  @P2 STG.E.U8 desc[UR24][R26.64], R37 ;  /* 0x000000251a002986 */ /* 0x0005e2000c101118 */
[----:B------:R-:W-:Y:S02]  /*35160*/  PRMT R41, R5, 0x7770, RZ ;  /* 0x0000777005297816 */ /* 0x000fe400000000ff */
[-C--:B------:R-:W-:Y:S01]  /*35170*/  LEA.HI.X.SX32 R33, R35, R30.reuse, 0x1, P6 ;  /* 0x0000001e23217211 */ /* 0x080fe200030f0eff */
[----:B------:R-:W-:Y:S01]  /*35180*/  IMAD R35, R28, 0x2, R11 ;  /* 0x000000021c237824 */ /* 0x000fe200078e020b */
[----:B------:R-:W-:Y:S02]  /*35190*/  IADD3 R10, P6, PT, R11, R29, RZ ;  /* 0x0000001d0b0a7210 */ /* 0x000fe40007fde0ff */
[----:B------:R-:W-:Y:S01]  /*351a0*/  ISETP.LT.AND P2, PT, R0, UR8, !P0 ;  /* 0x0000000800007c0c */ /* 0x000fe2000c741270 */
[----:B------:R3:W-:Y:S01]  /*351b0*/  @P1 STG.E.U8 desc[UR24][R32.64], R41 ;  /* 0x0000002920001986 */ /* 0x0007e2000c101118 */
[----:B------:R-:W-:Y:S01]  /*351c0*/  LOP3.LUT R0, R31, 0x94, RZ, 0xfc, !PT ;  /* 0x000000941f007812 */ /* 0x000fe200078efcff */
[----:B------:R-:W4:Y:S01]  /*351d0*/  LDCU UR8, c[0x0][0x39c] ;  /* 0x00007380ff0877ac */ /* 0x000f220008000800 */
[----:B------:R-:W-:-:S02]  /*351e0*/  LEA.HI.X.SX32 R11, R11, R30, 0x1, P6 ;  /* 0x0000001e0b0b7211 */ /* 0x000fc400030f0eff */
[----:B------:R-:W-:Y:S02]  /*351f0*/  PRMT R39, R5, 0x7771, RZ ;  /* 0x0000777105277816 */ /* 0x000fe400000000ff */
[----:B--2---:R-:W-:Y:S02]  /*35200*/  IADD3 R26, P6, PT, R35, R29, RZ ;  /* 0x0000001d231a7210 */ /* 0x004fe40007fde0ff */
[----:B-1----:R-:W-:Y:S01]  /*35210*/  ISETP.LT.AND P1, PT, R0, UR5, !P0 ;  /* 0x0000000500007c0c */ /* 0x002fe2000c721270 */
[----:B------:R1:W-:Y:S01]  /*35220*/  @P3 STG.E.U8 desc[UR24][R10.64], R39 ;  /* 0x000000270a003986 */ /* 0x0003e2000c101118 */
[C---:B------:R-:W-:Y:S01]  /*35230*/  IMAD R0, R49.reuse, R28, RZ ;  /* 0x0000001c31007224 */ /* 0x040fe200078e02ff */
[----:B0-----:R-:W-:Y:S01]  /*35240*/  ISETP.LT.AND P3, PT, R49, UR4, !P0 ;  /* 0x0000000431007c0c */ /* 0x001fe2000c761270 */
[----:B------:R-:W0:Y:S01]  /*35250*/  LDCU UR4, c[0x0][0x39c] ;  /* 0x00007380ff0477ac */ /* 0x000e220008000800 */
[----:B------:R-:W-:Y:S01]  /*35260*/  LEA.HI.X.SX32 R27, R35, R30, 0x1, P6 ;  /* 0x0000001e231b7211 */ /* 0x000fe200030f0eff */
[----:B------:R-:W-:Y:S01]  /*35270*/  IMAD R35, R28, 0x4, R35 ;  /* 0x000000041c237824 */ /* 0x000fe200078e0223 */
[----:B------:R-:W-:Y:S01]  /*35280*/  PRMT R37, R5, 0x7772, RZ ;  /* 0x0000777205257816 */ /* 0x000fe200000000ff */
[----:B------:R-:W2:Y:S01]  /*35290*/  LDCU UR5, c[0x0][0x39c] ;  /* 0x00007380ff0577ac */ /* 0x000ea20008000800 */
[----:B------:R-:W-:-:S02]  /*352a0*/  LOP3.LUT R4, R31, 0x96, RZ, 0xfc, !PT ;  /* 0x000000961f047812 */ /* 0x000fc400078efcff */
[-C--:B---3--:R-:W-:Y:S01]  /*352b0*/  IADD3 R32, P6, PT, R0, R29.reuse, RZ ;  /* 0x0000001d00207210 */ /* 0x088fe20007fde0ff */
[----:B------:R3:W-:Y:S01]  /*352c0*/  @P4 STG.E.U8 desc[UR24][R26.64], R37 ;  /* 0x000000251a004986 */ /* 0x0007e2000c101118 */
[----:B------:R-:W-:Y:S01]  /*352d0*/  ISETP.LT.AND P4, PT, R4, UR6, !P0 ;  /* 0x0000000604007c0c */ /* 0x000fe2000c781270 */
[----:B------:R-:W2:Y:S01]  /*352e0*/  LDCU UR6, c[0x0][0x39c] ;  /* 0x00007380ff0677ac */ /* 0x000ea20008000800 */
[-C--:B------:R-:W-:Y:S02]  /*352f0*/  LEA.HI.X.SX32 R33, R0, R30.reuse, 0x1, P6 ;  /* 0x0000001e00217211 */ /* 0x080fe400030f0eff */
[-C--:B------:R-:W-:Y:S02]  /*35300*/  IADD3 R4, P6, PT, R35, R29.reuse, RZ ;  /* 0x0000001d23047210 */ /* 0x080fe40007fde0ff */
[----:B-1----:R-:W-:Y:S02]  /*35310*/  PRMT R39, R5, 0x7773, RZ ;  /* 0x0000777305277816 */ /* 0x002fe400000000ff */
[----:B------:R-:W-:Y:S01]  /*35320*/  LEA.HI.X.SX32 R5, R35, R30, 0x1, P6 ;  /* 0x0000001e23057211 */ /* 0x000fe200030f0eff */
[----:B------:R-:W-:Y:S01]  /*35330*/  IMAD R35, R28, 0x2, R35 ;  /* 0x000000021c237824 */ /* 0x000fe200078e0223 */
[C---:B------:R-:W-:Y:S01]  /*35340*/  LOP3.LUT R0, R31.reuse, 0x98, RZ, 0xfc, !PT ;  /* 0x000000981f007812 */ /* 0x040fe200078efcff */
[----:B------:R1:W-:Y:S01]  /*35350*/  @P3 STG.E.U8 desc[UR24][R32.64], R39 ;  /* 0x0000002720003986 */ /* 0x0003e2000c101118 */
[----:B---3--:R-:W-:Y:S01]  /*35360*/  PRMT R37, R6, 0x7770, RZ ;  /* 0x0000777006257816 */ /* 0x008fe200000000ff */
[----:B------:R-:W-:Y:S01]  /*35370*/  IMAD R27, R28, 0x2, R35 ;  /* 0x000000021c1b7824 */ /* 0x000fe200078e0223 */
[----:B0-----:R-:W-:Y:S01]  /*35380*/  ISETP.LT.AND P3, PT, R0, UR4, !P0 ;  /* 0x0000000400007c0c */ /* 0x001fe2000c761270 */
[----:B------:R-:W0:Y:S01]  /*35390*/  LDCU UR4, c[0x0][0x39c] ;  /* 0x00007380ff0477ac */ /* 0x000e220008000800 */
[----:B------:R-:W-:Y:S01]  /*353a0*/  LOP3.LUT R0, R31, 0x9a, RZ, 0xfc, !PT ;  /* 0x0000009a1f007812 */ /* 0x000fe200078efcff */
[----:B------:R3:W-:Y:S01]  /*353b0*/  @P5 STG.E.U8 desc[UR24][R4.64], R37 ;  /* 0x0000002504005986 */ /* 0x0007e2000c101118 */
[----:B------:R-:W-:-:S02]  /*353c0*/  IADD3 R10, P5, PT, R35, R29, RZ ;  /* 0x0000001d230a7210 */ /* 0x000fc40007fbe0ff */
[-C--:B------:R-:W-:Y:S02]  /*353d0*/  IADD3 R26, P6, PT, R27, R29.reuse, RZ ;  /* 0x0000001d1b1a7210 */ /* 0x080fe40007fde0ff */
[-C--:B------:R-:W-:Y:S01]  /*353e0*/  LEA.HI.X.SX32 R11, R35, R30.reuse, 0x1, P5 ;  /* 0x0000001e230b7211 */ /* 0x080fe200028f0eff */
[----:B-1----:R-:W-:Y:S01]  /*353f0*/  IMAD R33, R28, 0x2, R27 ;  /* 0x000000021c217824 */ /* 0x002fe200078e021b */
[----:B--2---:R-:W-:Y:S01]  /*35400*/  ISETP.LT.AND P5, PT, R0, UR5, !P0 ;  /* 0x0000000500007c0c */ /* 0x004fe2000c7a1270 */
[----:B------:R-:W1:Y:S01]  /*35410*/  LDCU UR5, c[0x0][0x39c] ;  /* 0x00007380ff0577ac */ /* 0x000e620008000800 */
[----:B------:R-:W-:Y:S02]  /*35420*/  PRMT R35, R6, 0x7771, RZ ;  /* 0x0000777106237816 */ /* 0x000fe400000000ff */
[----:B------:R-:W-:Y:S02]  /*35430*/  LEA.HI.X.SX32 R27, R27, R30, 0x1, P6 ;  /* 0x0000001e1b1b7211 */ /* 0x000fe400030f0eff */
[----:B---3--:R-:W-:Y:S01]  /*35440*/  IADD3 R4, P6, PT, R33, R29, RZ ;  /* 0x0000001d21047210 */ /* 0x008fe20007fde0ff */
[----:B------:R2:W-:Y:S01]  /*35450*/  @P2 STG.E.U8 desc[UR24][R10.64], R35 ;  /* 0x000000230a002986 */ /* 0x0005e2000c101118 */
[----:B------:R-:W-:-:S02]  /*35460*/  LOP3.LUT R0, R31, 0x9c, RZ, 0xfc, !PT ;  /* 0x0000009c1f007812 */ /* 0x000fc400078efcff */
[----:B------:R-:W-:Y:S02]  /*35470*/  PRMT R39, R6, 0x7772, RZ ;  /* 0x0000777206277816 */ /* 0x000fe400000000ff */
[----:B------:R-:W-:Y:S01]  /*35480*/  LEA.HI.X.SX32 R5, R33, R30, 0x1, P6 ;  /* 0x0000001e21057211 */ /* 0x000fe200030f0eff */
[----:B------:R-:W-:Y:S01]  /*35490*/  IMAD R33, R28, 0x2, R33 ;  /* 0x000000021c217824 */ /* 0x000fe200078e0221 */
[----:B------:R-:W-:Y:S01]  /*354a0*/  PRMT R37, R6, 0x7773, RZ ;  /* 0x0000777306257816 */ /* 0x000fe200000000ff */
[----:B------:R3:W-:Y:S01]  /*354b0*/  @P1 STG.E.U8 desc[UR24][R26.64], R39 ;  /* 0x000000271a001986 */ /* 0x0007e2000c101118 */
[----:B------:R-:W-:Y:S01]  /*354c0*/  ISETP.LT.AND P2, PT, R0, UR6, !P0 ;  /* 0x0000000600007c0c */ /* 0x000fe2000c741270 */
[----:B------:R-:W4:Y:S01]  /*354d0*/  LDCU UR6, c[0x0][0x39c] ;  /* 0x00007380ff0677ac */ /* 0x000f220008000800 */
[----:B------:R-:W-:Y:S01]  /*354e0*/  LOP3.LUT R0, R31, 0xa0, RZ, 0xfc, !PT ;  /* 0x000000a01f007812 */ /* 0x000fe200078efcff */
[----:B------:R1:W-:Y:S01]  /*354f0*/  @P4 STG.E.U8 desc[UR24][R4.64], R37 ;  /* 0x0000002504004986 */ /* 0x0003e2000c101118 */
[----:B--2---:R-:W-:Y:S01]  /*35500*/  IMAD R35, R28, 0x2, R33 ;  /* 0x000000021c237824 */ /* 0x004fe200078e0221 */
[----:B------:R-:W-:-:S02]  /*35510*/  IADD3 R10, P4, PT, R33, R29, RZ ;  /* 0x0000001d210a7210 */ /* 0x000fc40007f9e0ff */
[----:B0-----:R-:W-:Y:S01]  /*35520*/  ISETP.LT.AND P1, PT, R0, UR4, !P0 ;  /* 0x0000000400007c0c */ /* 0x001fe2000c721270 */
[----:B------:R-:W0:Y:S01]  /*35530*/  LDCU UR4, c[0x0][0x39c] ;  /* 0x00007380ff0477ac */ /* 0x000e220008000800 */
[----:B------:R-:W-:Y:S02]  /*35540*/  LOP3.LUT R0, R31, 0xa2, RZ, 0xfc, !PT ;  /* 0x000000a21f007812 */ /* 0x000fe400078efcff */
[----:B------:R-:W-:Y:S02]  /*35550*/  LEA.HI.X.SX32 R11, R33, R30, 0x1, P4 ;  /* 0x0000001e210b7211 */ /* 0x000fe400020f0eff */
[----:B------:R-:W-:Y:S02]  /*35560*/  IADD3 R32, P6, PT, R35, R29, RZ ;  /* 0x0000001d23207210 */ /* 0x000fe40007fde0ff */
[----:B-1----:R-:W-:Y:S01]  /*35570*/  ISETP.LT.AND P4, PT, R0, UR5, !P0 ;  /* 0x0000000500007c0c */ /* 0x002fe2000c781270 */
[----:B------:R-:W1:Y:S01]  /*35580*/  LDCU UR5, c[0x0][0x39c] ;  /* 0x00007380ff0577ac */ /* 0x000e620008000800 */
[----:B---3--:R-:W-:Y:S01]  /*35590*/  PRMT R39, R7, 0x7770, RZ ;  /* 0x0000777007277816 */ /* 0x008fe200000000ff */
[----:B------:R-:W-:Y:S01]  /*355a0*/  IMAD R0, R47, R28, RZ ;  /* 0x0000001c2f007224 */ /* 0x000fe200078e02ff */
[----:B------:R-:W-:Y:S01]  /*355b0*/  LEA.HI.X.SX32 R33, R35, R30, 0x1, P6 ;  /* 0x0000001e23217211 */ /* 0x000fe200030f0eff */
[----:B------:R-:W-:Y:S01]  /*355c0*/  IMAD R35, R28, 0x2, R35 ;  /* 0x000000021c237824 */ /* 0x000fe200078e0223 */
[----:B------:R-:W-:Y:S01]  /*355d0*/  PRMT R27, R7, 0x7771, RZ ;  /* 0x00007771071b7816 */ /* 0x000fe200000000ff */
[----:B------:R2:W-:Y:S01]  /*355e0*/  @P3 STG.E.U8 desc[UR24][R10.64], R39 ;  /* 0x000000270a003986 */ /* 0x0005e2000c101118 */
[----:B------:R-:W-:-:S02]  /*355f0*/  LOP3.LUT R6, R31, 0xa4, RZ, 0xfc, !PT ;  /* 0x000000a41f067812 */ /* 0x000fc400078efcff */
[----:B------:R-:W-:Y:S01]  /*35600*/  PRMT R37, R7, 0x7772, RZ ;  /* 0x0000777207257816 */ /* 0x000fe200000000ff */
[----:B------:R3:W-:Y:S01]  /*35610*/  @P5 STG.E.U8 desc[UR24][R32.64], R27 ;  /* 0x0000001b20005986 */ /* 0x0007e2000c101118 */
[CC--:B------:R-:W-:Y:S02]  /*35620*/  IADD3 R4, P5, PT, R35.reuse, R29.reuse, RZ ;  /* 0x0000001d23047210 */ /* 0x0c0fe40007fbe0ff */
[----:B----4-:R-:W-:Y:S01]  /*35630*/  ISETP.LT.AND P6, PT, R6, UR6, !P0 ;  /* 0x0000000606007c0c */ /* 0x010fe2000c7c1270 */
[----:B------:R-:W4:Y:S01]  /*35640*/  LDCU UR6, c[0x0][0x39c] ;  /* 0x00007380ff0677ac */ /* 0x000f220008000800 */
[----:B------:R-:W-:Y:S01]  /*35650*/  LEA.HI.X.SX32 R5, R35, R30, 0x1, P5 ;  /* 0x0000001e23057211 */ /* 0x000fe200028f0eff */
[----:B------:R-:W-:Y:S01]  /*35660*/  IMAD R35, R28, 0x4, R35 ;  /* 0x000000041c237824 */ /* 0x000fe200078e0223 */
[----:B------:R-:W-:Y:S02]  /*35670*/  LOP3.LUT R6, R31, 0xa6, RZ, 0xfc, !PT ;  /* 0x000000a61f067812 */ /* 0x000fe400078efcff */
[----:B--2---:R-:W-:Y:S01]  /*35680*/  IADD3 R10, P5, PT, R0, R29, RZ ;  /* 0x0000001d000a7210 */ /* 0x004fe20007fbe0ff */
[----:B------:R2:W-:Y:S01]  /*35690*/  @P2 STG.E.U8 desc[UR24][R4.64], R37 ;  /* 0x0000002504002986 */ /* 0x0005e2000c101118 */
[----:B0-----:R-:W-:Y:S01]  /*356a0*/  ISETP.LT.AND P3, PT, R47, UR4, !P0 ;  /* 0x000000042f007c0c */ /* 0x001fe2000c761270 */
[----:B------:R-:W0:Y:S01]  /*356b0*/  LDCU UR4, c[0x0][0x39c] ;  /* 0x00007380ff0477ac */ /* 0x000e220008000800 */
[----:B-1----:R-:W-:-:S02]  /*356c0*/  ISETP.LT.AND P2, PT, R6, UR5, !P0 ;  /* 0x0000000506007c0c */ /* 0x002fc4000c741270 */
[-C--:B------:R-:W-:Y:S01]  /*356d0*/  LEA.HI.X.SX32 R11, R0, R30.reuse, 0x1, P5 ;  /* 0x0000001e000b7211 */ /* 0x080fe200028f0eff */
[----:B------:R-:W1:Y:S01]  /*356e0*/  LDCU UR5, c[0x0][0x39c] ;  /* 0x00007380ff0577ac */ /* 0x000e620008000800 */
[----:B------:R-:W-:Y:S02]  /*356f0*/  IADD3 R6, P5, PT, R35, R29, RZ ;  /* 0x0000001d23067210 */ /* 0x000fe40007fbe0ff */
[----:B---3--:R-:W-:Y:S02]  /*35700*/  PRMT R27, R7, 0x7773, RZ ;  /* 0x00007773071b7816 */ /* 0x008fe400000000ff */
[----:B------:R-:W-:Y:S01]  /*35710*/  LEA.HI.X.SX32 R7, R35, R30, 0x1, P5 ;  /* 0x0000001e23077211 */ /* 0x000fe200028f0eff */
[----:B------:R-:W-:Y:S01]  /*35720*/  IMAD R35, R28, 0x2, R35 ;  /* 0x000000021c237824 */ /* 0x000fe200078e0223 */
[----:B------:R-:W-:Y:S01]  /*35730*/  LOP3.LUT R0, R31, 0xa8, RZ, 0xfc, !PT ;  /* 0x000000a81f007812 */ /* 0x000fe200078efcff */
[----:B------:R3:W-:Y:S01]  /*35740*/  @P3 STG.E.U8 desc[UR24][R10.64], R27 ;  /* 0x0000001b0a003986 */ /* 0x0007e2000c101118 */
[----:B------:R-:W-:-:S02]  /*35750*/  PRMT R33, R12, 0x7770, RZ ;  /* 0x000077700c217816 */ /* 0x000fc400000000ff */
[----:B------:R-:W-:Y:S01]  /*35760*/  ISETP.LT.AND P5, PT, R0, UR8, !P0 ;  /* 0x0000000800007c0c */ /* 0x000fe2000c7a1270 */
[----:B------:R-:W4:Y:S01]  /*35770*/  LDCU UR8, c[0x0][0x39c] ;  /* 0x00007380ff0877ac */ /* 0x000f220008000800 */
[-C--:B--2---:R-:W-:Y:S01]  /*35780*/  IADD3 R4, P3, PT, R35, R29.reuse, RZ ;  /* 0x0000001d23047210 */ /* 0x084fe20007f7e0ff */
[----:B------:R2:W-:Y:S01]  /*35790*/  @P1 STG.E.U8 desc[UR24][R6.64], R33 ;  /* 0x0000002106001986 */ /* 0x0005e2000c101118 */
[----:B------:R-:W-:Y:S02]  /*357a0*/  LOP3.LUT R0, R31, 0xaa, RZ, 0xfc, !PT ;  /* 0x000000aa1f007812 */ /* 0x000fe400078efcff */
[-C--:B------:R-:W-:Y:S01]  /*357b0*/  LEA.HI.X.SX32 R5, R35, R30.reuse, 0x1, P3 ;  /* 0x0000001e23057211 */ /* 0x080fe200018f0eff */
[----:B------:R-:W-:Y:S01]  /*357c0*/  IMAD R35, R28, 0x2, R35 ;  /* 0x000000021c237824 */ /* 0x000fe200078e0223 */
[----:B------:R-:W-:Y:S02]  /*357d0*/  PRMT R37, R12, 0x7771, RZ ;  /* 0x000077710c257816 */ /* 0x000fe400000000ff */
[----:B0-----:R-:W-:Y:S01]  /*357e0*/  ISETP.LT.AND P1, PT, R0, UR4, !P0 ;  /* 0x0000000400007c0c */ /* 0x001fe2000c721270 */
[C---:B---3--:R-:W-:Y:S01]  /*357f0*/  IMAD R11, R28.reuse, 0x2, R35 ;  /* 0x000000021c0b7824 */ /* 0x048fe200078e0223 */
[----:B------:R-:W-:Y:S01]  /*35800*/  LOP3.LUT R0, R31, 0xac, RZ, 0xfc, !PT ;  /* 0x000000ac1f007812 */ /* 0x000fe200078efcff */
[----:B------:R0:W-:Y:S01]  /*35810*/  @P4 STG.E.U8 desc[UR24][R4.64], R37 ;  /* 0x0000002504004986 */ /* 0x0001e2000c101118 */
[----:B------:R-:W3:Y:S01]  /*35820*/  LDCU UR4, c[0x0][0x39c] ;  /* 0x00007380ff0477ac */ /* 0x000ee20008000800 */
[C---:B--2---:R-:W-:Y:S01]  /*35830*/  IADD3 R6, P4, PT, R35.reuse, R29, RZ ;  /* 0x0000001d23067210 */ /* 0x044fe20007f9e0ff */
[----:B------:R-:W-:Y:S01]  /*35840*/  IMAD R27, R28, 0x2, R11 ;  /* 0x000000021c1b7824 */ /* 0x000fe200078e020b */
[----:B-1----:R-:W-:Y:S01]  /*35850*/  ISETP.LT.AND P3, PT, R0, UR5, !P0 ;  /* 0x0000000500007c0c */ /* 0x002fe2000c761270 */
[----:B------:R-:W1:Y:S01]  /*35860*/  LDCU UR5, c[0x0][0x39c] ;  /* 0x00007380ff0577ac */ /* 0x000e620008000800 */
[----:B------:R-:W-:-:S02]  /*35870*/  LEA.HI.X.SX32 R7, R35, R30, 0x1, P4 ;  /* 0x0000001e23077211 */ /* 0x000fc400020f0eff */
[C---:B------:R-:W-:Y:S02]  /*35880*/  PRMT R35, R12.reuse, 0x7772, RZ ;  /* 0x000077720c237816 */ /* 0x040fe400000000ff */
[-C--:B------:R-:W-:Y:S02]  /*35890*/  IADD3 R10, P4, PT, R11, R29.reuse, RZ ;  /* 0x0000001d0b0a7210 */ /* 0x080fe40007f9e0ff */
[----:B------:R-:W-:Y:S01]  /*358a0*/  LOP3.LUT R0, R31, 0xb0, RZ, 0xfc, !PT ;  /* 0x000000b01f007812 */ /* 0x000fe200078efcff */
[----:B------:R2:W-:Y:S01]  /*358b0*/  @P6 STG.E.U8 desc[UR24][R6.64], R35 ;  /* 0x0000002306006986 */ /* 0x0005e2000c101118 */
[----:B0-----:R-:W-:Y:S02]  /*358c0*/  IADD3 R4, P6, PT, R27, R29, RZ ;  /* 0x0000001d1b047210 */ /* 0x001fe40007fde0ff */
[----:B------:R-:W-:Y:S02]  /*358d0*/  PRMT R33, R12, 0x7773, RZ ;  /* 0x000077730c217816 */ /* 0x000fe400000000ff */
[----:B------:R-:W-:-:S02]  /*358e0*/  LEA.HI.X.SX32 R11, R11, R30, 0x1, P4 ;  /* 0x0000001e0b0b7211 */ /* 0x000fc400020f0eff */
[----:B----4-:R-:W-:Y:S01]  /*358f0*/  ISETP.LT.AND P4, PT, R0, UR6, !P0 ;  /* 0x0000000600007c0c */ /* 0x010fe2000c781270 */
[----:B------:R-:W0:Y:S01]  /*35900*/  LDCU UR6, c[0x0][0x39c] ;  /* 0x00007380ff0677ac */ /* 0x000e220008000800 */
[----:B------:R-:W-:Y:S01]  /*35910*/  LOP3.LUT R0, R31, 0xb2, RZ, 0xfc, !PT ;  /* 0x000000b21f007812 */ /* 0x000fe200078efcff */
[----:B------:R4:W-:Y:S01]  /*35920*/  @P2 STG.E.U8 desc[UR24][R10.64], R33 ;  /* 0x000000210a002986 */ /* 0x0009e2000c101118 */
[----:B------:R-:W-:Y:S01]  /*35930*/  LEA.HI.X.SX32 R5, R27, R30, 0x1, P6 ;  /* 0x0000001e1b057211 */ /* 0x000fe200030f0eff */
[----:B------:R-:W-:Y:S01]  /*35940*/  IMAD R27, R28, 0x2, R27 ;  /* 0x000000021c1b7824 */ /* 0x000fe200078e021b */
[----:B------:R-:W-:Y:S02]  /*35950*/  PRMT R37, R13, 0x7770, RZ ;  /* 0x000077700d257816 */ /* 0x000fe400000000ff */
[----:B-1----:R-:W-:Y:S01]  /*35960*/  ISETP.LT.AND P2, PT, R0, UR5, !P0 ;  /* 0x0000000500007c0c */ /* 0x002fe2000c741270 */
[----:B------:R-:W1:Y:S01]  /*35970*/  LDCU UR5, c[0x0][0x39c] ;  /* 0x00007380ff0577ac */ /* 0x000e620008000800 */
[----:B------:R-:W-:Y:S01]  /*35980*/  IMAD R0, R45, R28, RZ ;  /* 0x0000001c2d007224 */ /* 0x000fe200078e02ff */
[----:B------:R0:W-:Y:S01]  /*35990*/  @P5 STG.E.U8 desc[UR24][R4.64], R37 ;  /* 0x0000002504005986 */ /* 0x0001e2000c101118 */
[----:B--2---:R-:W-:-:S02]  /*359a0*/  IADD3 R6, P5, PT, R27, R29, RZ ;  /* 0x0000001d1b067210 */ /* 0x004fc40007fbe0ff */
[----:B------:R-:W-:Y:S01]  /*359b0*/  PRMT R35, R13, 0x7771, RZ ;  /* 0x000077710d237816 */ /* 0x000fe200000000ff */
[C---:B----4-:R-:W-:Y:S01]  /*359c0*/  IMAD R33, R28.reuse, 0x2, R27 ;  /* 0x000000021c217824 */ /* 0x050fe200078e021b */
[-C--:B------:R-:W-:Y:S02]  /*359d0*/  LEA.HI.X.SX32 R7, R27, R30.reuse, 0x1, P5 ;  /* 0x0000001e1b077211 */ /* 0x080fe400028f0eff */
[----:B---3--:R-:W-:Y:S01]  /*359e0*/  ISETP.LT.AND P6, PT, R45, UR4, !P0 ;  /* 0x000000042d007c0c */ /* 0x008fe2000c7c1270 */
[----:B------:R-:W2:Y:S01]  /*359f0*/  LDCU UR4, c[0x0][0x39c] ;  /* 0x00007380ff0477ac */ /* 0x000ea20008000800 */
[-C--:B------:R-:W-:Y:S01]  /*35a00*/  IADD3 R10, P5, PT, R33, R29.reuse, RZ ;  /* 0x0000001d210a7210 */ /* 0x080fe20007fbe0ff */
[----:B------:R3:W-:Y:S01]  /*35a10*/  @P1 STG.E.U8 desc[UR24][R6.64], R35 ;  /* 0x0000002306001986 */ /* 0x0007e2000c101118 */
[----:B------:R-:W-:Y:S02]  /*35a20*/  LOP3.LUT R8, R31, 0xb4, RZ, 0xfc, !PT ;  /* 0x000000b41f087812 */ /* 0x000fe400078efcff */
[----:B------:R-:W-:Y:S01]  /*35a30*/  LEA.HI.X.SX32 R11, R33, R30, 0x1, P5 ;  /* 0x0000001e210b7211 */ /* 0x000fe200028f0eff */
[----:B------:R-:W-:Y:S01]  /*35a40*/  IMAD R33, R28, 0x4, R33 ;  /* 0x000000041c217824 */ /* 0x000fe200078e0221 */
[----:B0-----:R-:W-:-:S02]  /*35a50*/  IADD3 R4, P5, PT, R0, R29, RZ ;  /* 0x0000001d00047210 */ /* 0x001fc40007fbe0ff */
[----:B------:R-:W-:Y:S02]  /*35a60*/  PRMT R27, R13, 0x7772, RZ ;  /* 0x000077720d1b7816 */ /* 0x000fe400000000ff */
[----:B------:R-:W-:Y:S01]  /*35a70*/  ISETP.LT.AND P1, PT, R8, UR6, !P0 ;  /* 0x0000000608007c0c */ /* 0x000fe2000c721270 */
[----:B------:R-:W0:Y:S01]  /*35a80*/  LDCU UR6, c[0x0][0x39c] ;  /* 0x00007380ff0677ac */ /* 0x000e220008000800 */
[----:B------:R-:W-:Y:S01]  /*35a90*/  LOP3.LUT R8, R31, 0xb6, RZ, 0xfc, !PT ;  /* 0x000000b61f087812 */ /* 0x000fe200078efcff */
[----:B------:R4:W-:Y:S01]  /*35aa0*/  @P3 STG.E.U8 desc[UR24][R10.64], R27 ;  /* 0x0000001b0a003986 */ /* 0x0009e2000c101118 */
[----:B------:R-:W-:Y:S02]  /*35ab0*/  LEA.HI.X.SX32 R5, R0, R30, 0x1, P5 ;  /* 0x0000001e00057211 */ /* 0x000fe400028f0eff */
[----:B---3--:R-:W-:Y:S02]  /*35ac0*/  IADD3 R6, P5, PT, R33, R29, RZ ;  /* 0x0000001d21067210 */ /* 0x008fe40007fbe0ff */
[----:B------:R-:W-:-:S02]  /*35ad0*/  PRMT R13, R13, 0x7773, RZ ;  /* 0x000077730d0d7816 */ /* 0x000fc400000000ff */
[----:B-1----:R-:W-:Y:S01]  /*35ae0*/  ISETP.LT.AND P3, PT, R8, UR5, !P0 ;  /* 0x0000000508007c0c */ /* 0x002fe2000c761270 */
[----:B------:R-:W1:Y:S01]  /*35af0*/  LDCU UR5, c[0x0][0x39c] ;  /* 0x00007380ff0577ac */ /* 0x000e620008000800 */
[----:B------:R-:W-:Y:S01]  /*35b00*/  LOP3.LUT R0, R31, 0xb8, RZ, 0xfc, !PT ;  /* 0x000000b81f007812 */ /* 0x000fe200078efcff */
[----:B------:R3:W-:Y:S01]  /*35b10*/  @P6 STG.E.U8 desc[UR24][R4.64], R13 ;  /* 0x0000000d04006986 */ /* 0x0007e2000c101118 */
[----:B------:R-:W-:Y:S01]  /*35b20*/  LEA.HI.X.SX32 R7, R33, R30, 0x1, P5 ;  /* 0x0000001e21077211 */ /* 0x000fe200028f0eff */
[----:B------:R-:W-:Y:S01]  /*35b30*/  IMAD R33, R28, 0x2, R33 ;  /* 0x000000021c217824 */ /* 0x000fe200078e0221 */
[----:B------:R-:W-:Y:S02]  /*35b40*/  PRMT R35, R14, 0x7770, RZ ;  /* 0x000077700e237816 */ /* 0x000fe400000000ff */
[----:B------:R-:W-:Y:S01]  /*35b50*/  ISETP.LT.AND P6, PT, R0, UR8, !P0 ;  /* 0x0000000800007c0c */ /* 0x000fe2000c7c1270 */
[----:B------:R-:W0:Y:S01]  /*35b60*/  LDCU UR8, c[0x0][0x39c] ;  /* 0x00007380ff0877ac */ /* 0x000e220008000800 */
[----:B------:R-:W-:Y:S01]  /*35b70*/  LOP3.LUT R0, R31, 0xba, RZ, 0xfc, !PT ;  /* 0x000000ba1f007812 */ /* 0x000fe200078efcff */
[----:B------:R0:W-:Y:S01]  /*35b80*/  @P4 STG.E.U8 desc[UR24][R6.64], R35 ;  /* 0x0000002306004986 */ /* 0x0001e2000c101118 */
[----:B----4-:R-:W-:-:S02]  /*35b90*/  IADD3 R10, P5, PT, R33, R29, RZ ;  /* 0x0000001d210a7210 */ /* 0x010fc40007fbe0ff */
[----:B--2---:R-:W-:Y:S01]  /*35ba0*/  ISETP.LT.AND P4, PT, R0, UR4, !P0 ;  /* 0x0000000400007c0c */ /* 0x004fe2000c781270 */
[----:B---3--:R-:W-:Y:S01]  /*35bb0*/  IMAD R13, R28, 0x2, R33 ;  /* 0x000000021c0d7824 */ /* 0x008fe200078e0221 */
[----:B------:R-:W2:Y:S01]  /*35bc0*/  LDCU UR4, c[0x0][0x39c] ;  /* 0x00007380ff0477ac */ /* 0x000ea20008000800 */
[-C--:B------:R-:W-:Y:S02]  /*35bd0*/  LEA.HI.X.SX32 R11, R33, R30.reuse, 0x1, P5 ;  /* 0x0000001e210b7211 */ /* 0x080fe400028f0eff */
[----:B------:R-:W-:Y:S02]  /*35be0*/  PRMT R27, R14, 0x7771, RZ ;  /* 0x000077710e1b7816 */ /* 0x000fe400000000ff */
[----:B------:R-:W-:Y:S02]  /*35bf0*/  IADD3 R4, P5, PT, R13, R29, RZ ;  /* 0x0000001d0d047210 */ /* 0x000fe40007fbe0ff */
[----:B------:R-:W-:Y:S01]  /*35c00*/  LOP3.LUT R0, R31, 0xbc, RZ, 0xfc, !PT ;  /* 0x000000bc1f007812 */ /* 0x000fe200078efcff */
[----:B------:R3:W-:Y:S01]  /*35c10*/  @P2 STG.E.U8 desc[UR24][R10.64], R27 ;  /* 0x0000001b0a002986 */ /* 0x0007e2000c101118 */
[----:B------:R-:W-:Y:S01]  /*35c20*/  LEA.HI.X.SX32 R5, R13, R30, 0x1, P5 ;  /* 0x0000001e0d057211 */ /* 0x000fe200028f0eff */
[----:B------:R-:W-:Y:S01]  /*35c30*/  IMAD R13, R28, 0x2, R13 ;  /* 0x000000021c0d7824 */ /* 0x000fe200078e020d */
[----:B------:R-:W-:-:S02]  /*35c40*/  PRMT R33, R14, 0x7772, RZ ;  /* 0x000077720e217816 */ /* 0x000fc400000000ff */
[----:B-1----:R-:W-:Y:S01]  /*35c50*/  ISETP.LT.AND P2, PT, R0, UR5, !P0 ;  /* 0x0000000500007c0c */ /* 0x002fe2000c741270 */
[----:B------:R-:W1:Y:S01]  /*35c60*/  LDCU UR5, c[0x0][0x39c] ;  /* 0x00007380ff0577ac */ /* 0x000e620008000800 */
[----:B------:R-:W-:Y:S01]  /*35c70*/  LOP3.LUT R0, R31, 0xc0, RZ, 0xfc, !PT ;  /* 0x000000c01f007812 */ /* 0x000fe200078efcff */
[----:B------:R4:W-:Y:S01]  /*35c80*/  @P1 STG.E.U8 desc[UR24][R4.64], R33 ;  /* 0x0000002104001986 */ /* 0x0009e2000c101118 */
[----:B0-----:R-:W-:Y:S02]  /*35c90*/  IADD3 R6, P1, PT, R13, R29, RZ ;  /* 0x0000001d0d067210 */ /* 0x001fe40007f3e0ff */
[----:B------:R-:W-:Y:S01]  /*35ca0*/  ISETP.LT.AND P5, PT, R0, UR6, !P0 ;  /* 0x0000000600007c0c */ /* 0x000fe2000c7a1270 */
[----:B------:R-:W0:Y:S01]  /*35cb0*/  LDCU UR6, c[0x0][0x39c] ;  /* 0x00007380ff0677ac */ /* 0x000e220008000800 */
[----:B------:R-:W-:Y:S02]  /*35cc0*/  LOP3.LUT R0, R31, 0xc2, RZ, 0xfc, !PT ;  /* 0x000000c21f007812 */ /* 0x000fe400078efcff */
[----:B------:R-:W-:Y:S01]  /*35cd0*/  LEA.HI.X.SX32 R7, R13, R30, 0x1, P1 ;  /* 0x0000001e0d077211 */ /* 0x000fe200008f0eff */
[----:B------:R-:W-:Y:S01]  /*35ce0*/  IMAD R13, R28, 0x2, R13 ;  /* 0x000000021c0d7824 */ /* 0x000fe200078e020d */
[----:B---3--:R-:W-:-:S02]  /*35cf0*/  PRMT R27, R14, 0x7773, RZ ;  /* 0x000077730e1b7816 */ /* 0x008fc400000000ff */
[----:B--2---:R-:W-:Y:S01]  /*35d00*/  ISETP.LT.AND P1, PT, R0, UR4, !P0 ;  /* 0x0000000400007c0c */ /* 0x004fe2000c721270 */
[----:B------:R-:W2:Y:S01]  /*35d10*/  LDCU UR4, c[0x0][0x39c] ;  /* 0x00007380ff0477ac */ /* 0x000ea20008000800 */
[C---:B------:R-:W-:Y:S01]  /*35d20*/  IMAD R11, R28.reuse, 0x2, R13 ;  /* 0x000000021c0b7824 */ /* 0x040fe200078e020d */
[----:B------:R3:W-:Y:S01]  /*35d30*/  @P3 STG.E.U8 desc[UR24][R6.64], R27 ;  /* 0x0000001b06003986 */ /* 0x0007e2000c101118 */
[-C--:B----4-:R-:W-:Y:S02]  /*35d40*/  IADD3 R4, P3, PT, R13, R29.reuse, RZ ;  /* 0x0000001d0d047210 */ /* 0x090fe40007f7e0ff */
[----:B------:R-:W-:Y:S02]  /*35d50*/  PRMT R35, R15, 0x7770, RZ ;  /* 0x000077700f237816 */ /* 0x000fe400000000ff */
[----:B------:R-:W-:Y:S01]  /*35d60*/  LEA.HI.X.SX32 R5, R13, R30, 0x1, P3 ;  /* 0x0000001e0d057211 */ /* 0x000fe200018f0eff */
[----:B------:R-:W-:Y:S01]  /*35d70*/  IMAD R13, R28, 0x2, R11 ;  /* 0x000000021c0d7824 */ /* 0x000fe200078e020b */
[----:B------:R-:W-:-:S02]  /*35d80*/  IADD3 R10, P3, PT, R11, R29, RZ ;  /* 0x0000001d0b0a7210 */ /* 0x000fc40007f7e0ff */
[----:B------:R-:W-:Y:S01]  /*35d90*/  PRMT R33, R15, 0x7771, RZ ;  /* 0x000077710f217816 */ /* 0x000fe200000000ff */
[----:B------:R4:W-:Y:S01]  /*35da0*/  @P6 STG.E.U8 desc[UR24][R4.64], R35 ;  /* 0x0000002304006986 */ /* 0x0009e2000c101118 */
[----:B------:R-:W-:Y:S02]  /*35db0*/  LEA.HI.X.SX32 R11, R11, R30, 0x1, P3 ;  /* 0x0000001e0b0b7211 */ /* 0x000fe400018f0eff */
[----:B---3--:R-:W-:Y:S02]  /*35dc0*/  IADD3 R6, P6, PT, R13, R29, RZ ;  /* 0x0000001d0d067210 */ /* 0x008fe40007fde0ff */
[----:B------:R-:W-:Y:S01]  /*35dd0*/  LOP3.LUT R0, R31, 0xc4, RZ, 0xfc, !PT ;  /* 0x000000c41f007812 */ /* 0x000fe200078efcff */
[----:B------:R3:W-:Y:S01]  /*35de0*/  @P4 STG.E.U8 desc[UR24][R10.64], R33 ;  /* 0x000000210a004986 */ /* 0x0007e2000c101118 */
[C---:B--2---:R-:W-:Y:S01]  /*35df0*/  ISETP.LT.AND P4, PT, R25.reuse, UR4, !P0 ;  /* 0x0000000419007c0c */ /* 0x044fe2000c781270 */
[----:B------:R-:W2:Y:S01]  /*35e00*/  LDCU UR4, c[0x0][0x39c] ;  /* 0x00007380ff0477ac */ /* 0x000ea20008000800 */
[----:B------:R-:W-:Y:S01]  /*35e10*/  IMAD R25, R25, R28, RZ ;  /* 0x0000001c19197224 */ /* 0x000fe200078e02ff */
[----:B------:R-:W-:Y:S01]  /*35e20*/  LEA.HI.X.SX32 R7, R13, R30, 0x1, P6 ;  /* 0x0000001e0d077211 */ /* 0x000fe200030f0eff */
[----:B------:R-:W-:Y:S01]  /*35e30*/  IMAD R13, R28, 0x4, R13 ;  /* 0x000000041c0d7824 */ /* 0x000fe200078e020d */
[----:B------:R-:W-:-:S02]  /*35e40*/  PRMT R27, R15, 0x7772, RZ ;  /* 0x000077720f1b7816 */ /* 0x000fc400000000ff */
[-C--:B----4-:R-:W-:Y:S02]  /*35e50*/  IADD3 R4, P6, PT, R25, R29.reuse, RZ ;  /* 0x0000001d19047210 */ /* 0x090fe40007fde0ff */
[----:B-1----:R-:W-:Y:S01]  /*35e60*/  ISETP.LT.AND P3, PT, R0, UR5, !P0 ;  /* 0x0000000500007c0c */ /* 0x002fe2000c761270 */
[----:B------:R-:W1:Y:S01]  /*35e70*/  LDCU UR5, c[0x0][0x39c] ;  /* 0x00007380ff0577ac */ /* 0x000e620008000800 */
[----:B------:R-:W-:Y:S01]  /*35e80*/  LOP3.LUT R0, R31, 0xc6, RZ, 0xfc, !PT ;  /* 0x000000c61f007812 */ /* 0x000fe200078efcff */
[----:B------:R4:W-:Y:S01]  /*35e90*/  @P2 STG.E.U8 desc[UR24][R6.64], R27 ;  /* 0x0000001b06002986 */ /* 0x0009e2000c101118 */
[----:B------:R-:W-:Y:S02]  /*35ea0*/  LEA.HI.X.SX32 R5, R25, R30, 0x1, P6 ;  /* 0x0000001e19057211 */ /* 0x000fe400030f0eff */
[----:B------:R-:W-:Y:S02]  /*35eb0*/  PRMT R25, R15, 0x7773, RZ ;  /* 0x000077730f197816 */ /* 0x000fe400000000ff */
[----:B---3--:R-:W-:-:S02]  /*35ec0*/  IADD3 R10, P6, PT, R13, R29, RZ ;  /* 0x0000001d0d0a7210 */ /* 0x008fc40007fde0ff */
[----:B0-----:R-:W-:Y:S01]  /*35ed0*/  ISETP.LT.AND P2, PT, R0, UR6, !P0 ;  /* 0x0000000600007c0c */ /* 0x001fe2000c741270 */
[----:B------:R-:W0:Y:S01]  /*35ee0*/  LDCU UR6, c[0x0][0x39c] ;  /* 0x00007380ff0677ac */ /* 0x000e220008000800 */
[----:B------:R-:W-:Y:S01]  /*35ef0*/  LOP3.LUT R0, R31, 0xc8, RZ, 0xfc, !PT ;  /* 0x000000c81f007812 */ /* 0x000fe200078efcff */
[----:B------:R3:W-:Y:S01]  /*35f00*/  @P4 STG.E.U8 desc[UR24][R4.64], R25 ;  /* 0x0000001904004986 */ /* 0x0007e2000c101118 */
[----:B------:R-:W-:Y:S01]  /*35f10*/  LEA.HI.X.SX32 R11, R13, R30, 0x1, P6 ;  /* 0x0000001e0d0b7211 */ /* 0x000fe200030f0eff */
[----:B------:R-:W-:Y:S01]  /*35f20*/  IMAD R13, R28, 0x2, R13 ;  /* 0x000000021c0d7824 */ /* 0x000fe200078e020d */
[----:B------:R-:W-:Y:S02]  /*35f30*/  PRMT R33, R20, 0x7770, RZ ;  /* 0x0000777014217816 */ /* 0x000fe400000000ff */
[----:B--2---:R-:W-:Y:S01]  /*35f40*/  ISETP.LT.AND P4, PT, R0, UR4, !P0 ;  /* 0x0000000400007c0c */ /* 0x004fe2000c781270 */
[----:B------:R-:W2:Y:S01]  /*35f50*/  LDCU UR4, c[0x0][0x39c] ;  /* 0x00007380ff0477ac */ /* 0x000ea20008000800 */
[----:B------:R-:W-:Y:S01]  /*35f60*/  IMAD R15, R28, 0x2, R13 ;  /* 0x000000021c0f7824 */ /* 0x000fe200078e020d */
[----:B------:R0:W-:Y:S01]  /*35f70*/  @P5 STG.E.U8 desc[UR24][R10.64], R33 ;  /* 0x000000210a005986 */ /* 0x0001e2000c101118 */
[----:B----4-:R-:W-:-:S02]  /*35f80*/  IADD3 R6, P5, PT, R13, R29, RZ ;  /* 0x0000001d0d067210 */ /* 0x010fc40007fbe0ff */
[----:B------:R-:W-:Y:S02]  /*35f90*/  LOP3.LUT R0, R31, 0xca, RZ, 0xfc, !PT ;  /* 0x000000ca1f007812 */ /* 0x000fe400078efcff */
[----:B------:R-:W-:Y:S01]  /*35fa0*/  LEA.HI.X.SX32 R7, R13, R30, 0x1, P5 ;  /* 0x0000001e0d077211 */ /* 0x000fe200028f0eff */
[----:B------:R-:W-:Y:S01]  /*35fb0*/  IMAD R13, R28, 0x2, R15 ;  /* 0x000000021c0d7824 */ /* 0x000fe200078e020f */
[----:B------:R-:W-:Y:S02]  /*35fc0*/  PRMT R27, R20, 0x7771, RZ ;  /* 0x00007771141b7816 */ /* 0x000fe400000000ff */
[----:B-1----:R-:W-:Y:S01]  /*35fd0*/  ISETP.LT.AND P5, PT, R0, UR5, !P0 ;  /* 0x0000000500007c0c */ /* 0x002fe2000c7a1270 */
[----:B------:R-:W1:Y:S01]  /*35fe0*/  LDCU UR5, c[0x0][0x39c] ;  /* 0x00007380ff0577ac */ /* 0x000e620008000800 */
[----:B---3--:R-:W-:Y:S01]  /*35ff0*/  IADD3 R4, P6, PT, R15, R29, RZ ;  /* 0x0000001d0f047210 */ /* 0x008fe20007fde0ff */
[----:B------:R3:W-:Y:S01]  /*36000*/  @P1 STG.E.U8 desc[UR24][R6.64], R27 ;  /* 0x0000001b06001986 */ /* 0x0007e2000c101118 */
[----:B------:R-:W-:-:S02]  /*36010*/  LOP3.LUT R0, R31, 0xcc, RZ, 0xfc, !PT ;  /* 0x000000cc1f007812 */ /* 0x000fc400078efcff */
[-C--:B------:R-:W-:Y:S02]  /*36020*/  LEA.HI.X.SX32 R5, R15, R30.reuse, 0x1, P6 ;  /* 0x0000001e0f057211 */ /* 0x080fe400030f0eff */
[----:B------:R-:W-:Y:S02]  /*36030*/  PRMT R25, R20, 0x7772, RZ ;  /* 0x0000777214197816 */ /* 0x000fe400000000ff */
[----:B0-----:R-:W-:Y:S01]  /*36040*/  ISETP.LT.AND P1, PT, R0, UR6, !P0 ;  /* 0x0000000600007c0c */ /* 0x001fe2000c721270 */
[----:B------:R-:W0:Y:S01]  /*36050*/  LDCU UR6, c[0x0][0x39c] ;  /* 0x00007380ff0677ac */ /* 0x000e220008000800 */
[----:B------:R-:W-:Y:S01]  /*36060*/  LOP3.LUT R0, R31, 0xd0, RZ, 0xfc, !PT ;  /* 0x000000d01f007812 */ /* 0x000fe200078efcff */
[----:B------:R4:W-:Y:S01]  /*36070*/  @P3 STG.E.U8 desc[UR24][R4.64], R25 ;  /* 0x0000001904003986 */ /* 0x0009e2000c101118 */
[C---:B------:R-:W-:Y:S02]  /*36080*/  IADD3 R10, P6, PT, R13.reuse, R29, RZ ;  /* 0x0000001d0d0a7210 */ /* 0x040fe40007fde0ff */
[----:B--2---:R-:W-:Y:S01]  /*36090*/  ISETP.LT.AND P3, PT, R0, UR4, !P0 ;  /* 0x0000000400007c0c */ /* 0x004fe2000c761270 */
[----:B------:R-:W2:Y:S01]  /*360a0*/  LDCU UR4, c[0x0][0x39c] ;  /* 0x00007380ff0477ac */ /* 0x000ea20008000800 */
[----:B------:R-:W-:Y:S01]  /*360b0*/  LEA.HI.X.SX32 R11, R13, R30, 0x1, P6 ;  /* 0x0000001e0d0b7211 */ /* 0x000fe200030f0eff */
[----:B------:R-:W-:Y:S01]  /*360c0*/  IMAD R13, R28, 0x2, R13 ;  /* 0x000000021c0d7824 */ /* 0x000fe200078e020d */
[----:B------:R-:W-:-:S02]  /*360d0*/  PRMT R33, R20, 0x7773, RZ ;  /* 0x0000777314217816 */ /* 0x000fc400000000ff */
[----:B------:R-:W-:Y:S01]  /*360e0*/  LOP3.LUT R0, R31, 0xd2, RZ, 0xfc, !PT ;  /* 0x000000d21f007812 */ /* 0x000fe200078efcff */
[----:B------:R-:W-:Y:S01]  /*360f0*/  IMAD R15, R28, 0x2, R13 ;  /* 0x000000021c0f7824 */ /* 0x000fe200078e020d */
[----:B---3--:R-:W-:Y:S01]  /*36100*/  PRMT R27, R21, 0x7770, RZ ;  /* 0x00007770151b7816 */ /* 0x008fe200000000ff */
[----:B------:R3:W-:Y:S01]  /*36110*/  @P2 STG.E.U8 desc[UR24][R10.64], R33 ;  /* 0x000000210a002986 */ /* 0x0007e2000c101118 */
[-C--:B------:R-:W-:Y:S02]  /*36120*/  IADD3 R6, P2, PT, R13, R29.reuse, RZ ;  /* 0x0000001d0d067210 */ /* 0x080fe40007f5e0ff */
[-C--:B----4-:R-:W-:Y:S02]  /*36130*/  IADD3 R4, P6, PT, R15, R29.reuse, RZ ;  /* 0x0000001d0f047210 */ /* 0x090fe40007fde0ff */
[-C--:B------:R-:W-:Y:S02]  /*36140*/  LEA.HI.X.SX32 R7, R13, R30.reuse, 0x1, P2 ;  /* 0x0000001e0d077211 */ /* 0x080fe400010f0eff */
[----:B-1----:R-:W-:Y:S01]  /*36150*/  ISETP.LT.AND P2, PT, R0, UR5, !P0 ;  /* 0x0000000500007c0c */ /* 0x002fe2000c741270 */
[----:B------:R-:W1:Y:S01]  /*36160*/  LDCU UR5, c[0x0][0x39c] ;  /* 0x00007380ff0577ac */ /* 0x000e620008000800 */
[----:B------:R-:W-:Y:S01]  /*36170*/  PRMT R25, R21, 0x7771, RZ ;  /* 0x0000777115197816 */ /* 0x000fe200000000ff */
[----:B------:R4:W-:Y:S01]  /*36180*/  @P4 STG.E.U8 desc[UR24][R6.64], R27 ;  /* 0x0000001b06004986 */ /* 0x0009e2000c101118 */
[----:B------:R-:W-:Y:S01]  /*36190*/  LEA.HI.X.SX32 R5, R15, R30, 0x1, P6 ;  /* 0x0000001e0f057211 */ /* 0x000fe200030f0eff */
[----:B------:R-:W-:Y:S01]  /*361a0*/  IMAD R15, R28, 0x2, R15 ;  /* 0x000000021c0f7824 */ /* 0x000fe200078e020f */
[C---:B--2---:R-:W-:Y:S01]  /*361b0*/  ISETP.LT.AND P4, PT, R19.reuse, UR4, !P0 ;  /* 0x0000000413007c0c */ /* 0x044fe2000c781270 */
[----:B------:R-:W2:Y:S01]  /*361c0*/  LDCU UR4, c[0x0][0x39c] ;  /* 0x00007380ff0477ac */ /* 0x000ea20008000800 */
[----:B------:R-:W-:Y:S01]  /*361d0*/  IMAD R19, R19, R28, RZ ;  /* 0x0000001c13137224 */ /* 0x000fe200078e02ff */
[----:B------:R1:W-:Y:S01]  /*361e0*/  @P5 STG.E.U8 desc[UR24][R4.64], R25 ;  /* 0x0000001904005986 */ /* 0x0003e2000c101118 */
[----:B---3--:R-:W-:-:S02]  /*361f0*/  IADD3 R10, P5, PT, R15, R29, RZ ;  /* 0x0000001d0f0a7210 */ /* 0x008fc40007fbe0ff */
[----:B------:R-:W-:Y:S02]  /*36200*/  LOP3.LUT R0, R31, 0xd4, RZ, 0xfc, !PT ;  /* 0x000000d41f007812 */ /* 0x000fe400078efcff */
[-C--:B------:R-:W-:Y:S01]  /*36210*/  LEA.HI.X.SX32 R11, R15, R30.reuse, 0x1, P5 ;  /* 0x0000001e0f0b7211 */ /* 0x080fe200028f0eff */
[----:B------:R-:W-:Y:S01]  /*36220*/  IMAD R15, R28, 0x4, R15 ;  /* 0x000000041c0f7824 */ /* 0x000fe200078e020f */
[----:B------:R-:W-:Y:S02]  /*36230*/  PRMT R13, R21, 0x7772, RZ ;  /* 0x00007772150d7816 */ /* 0x000fe400000000ff */
[----:B----4-:R-:W-:Y:S02]  /*36240*/  IADD3 R6, P6, PT, R19, R29, RZ ;  /* 0x0000001d13067210 */ /* 0x010fe40007fde0ff */
[----:B0-----:R-:W-:Y:S01]  /*36250*/  ISETP.LT.AND P5, PT, R0, UR6, !P0 ;  /* 0x0000000600007c0c */ /* 0x001fe2000c7a1270 */
[----:B------:R0:W-:Y:S01]  /*36260*/  @P1 STG.E.U8 desc[UR24][R10.64], R13 ;  /* 0x0000000d0a001986 */ /* 0x0001e2000c101118 */
[----:B------:R-:W-:Y:S01]  /*36270*/  LOP3.LUT R0, R31, 0xd6, RZ, 0xfc, !PT ;  /* 0x000000d61f007812 */ /* 0x000fe200078efcff */
[----:B------:R-:W3:Y:S01]  /*36280*/  LDCU UR6, c[0x0][0x39c] ;  /* 0x00007380ff0677ac */ /* 0x000ee20008000800 */
[----:B------:R-:W-:-:S02]  /*36290*/  LEA.HI.X.SX32 R7, R19, R30, 0x1, P6 ;  /* 0x0000001e13077211 */ /* 0x000fc400030f0eff */
[-C--:B-1----:R-:W-:Y:S02]  /*362a0*/  IADD3 R4, P6, PT, R15, R29.reuse, RZ ;  /* 0x0000001d0f047210 */ /* 0x082fe40007fde0ff */
[----:B------:R-:W-:Y:S01]  /*362b0*/  ISETP.LT.AND P1, PT, R0, UR5, !P0 ;  /* 0x0000000500007c0c */ /* 0x000fe2000c721270 */
[----:B------:R-:W1:Y:S01]  /*362c0*/  LDCU UR5, c[0x0][0x39c] ;  /* 0x00007380ff0577ac */ /* 0x000e620008000800 */
[----:B------:R-:W-:Y:S02]  /*362d0*/  LOP3.LUT R0, R31, 0xd8, RZ, 0xfc, !PT ;  /* 0x000000d81f007812 */ /* 0x000fe400078efcff */
[----:B------:R-:W-:Y:S02]  /*362e0*/  PRMT R21, R21, 0x7773, RZ ;  /* 0x0000777315157816 */ /* 0x000fe400000000ff */
[----:B------:R-:W-:Y:S01]  /*362f0*/  LEA.HI.X.SX32 R5, R15, R30, 0x1, P6 ;  /* 0x0000001e0f057211 */ /* 0x000fe200030f0eff */
[----:B------:R-:W-:Y:S01]  /*36300*/  IMAD R15, R28, 0x2, R15 ;  /* 0x000000021c0f7824 */ /* 0x000fe200078e020f */
[----:B------:R-:W-:Y:S01]  /*36310*/  PRMT R19, R22, 0x7770, RZ ;  /* 0x0000777016137816 */ /* 0x000fe200000000ff */
[----:B------:R4:W-:Y:S01]  /*36320*/  @P4 STG.E.U8 desc[UR24][R6.64], R21 ;  /* 0x0000001506004986 */ /* 0x0009e2000c101118 */
[----:B--2---:R-:W-:Y:S01]  /*36330*/  ISETP.LT.AND P6, PT, R0, UR4, !P0 ;  /* 0x0000000400007c0c */ /* 0x004fe2000c7c1270 */
[----:B------:R-:W2:Y:S01]  /*36340*/  LDCU UR4, c[0x0][0x39c] ;  /* 0x00007380ff0477ac */ /* 0x000ea20008000800 */
[----:B------:R-:W-:Y:S01]  /*36350*/  PRMT R25, R22, 0x7772, RZ ;  /* 0x0000777216197816 */ /* 0x000fe200000000ff */
[----:B------:R3:W-:Y:S01]  /*36360*/  @P3 STG.E.U8 desc[UR24][R4.64], R19 ;  /* 0x0000001304003986 */ /* 0x0007e2000c101118 */
[----:B0-----:R-:W-:-:S02]  /*36370*/  IADD3 R10, P3, PT, R15, R29, RZ ;  /* 0x0000001d0f0a7210 */ /* 0x001fc40007f7e0ff */
[----:B------:R-:W-:Y:S02]  /*36380*/  LOP3.LUT R0, R31, 0xda, RZ, 0xfc, !PT ;  /* 0x000000da1f007812 */ /* 0x000fe400078efcff */
[----:B------:R-:W-:Y:S02]  /*36390*/  LEA.HI.X.SX32 R11, R15, R30, 0x1, P3 ;  /* 0x0000001e0f0b7211 */ /* 0x000fe400018f0eff */
[----:B-1----:R-:W-:Y:S01]  /*363a0*/  ISETP.LT.AND P4, PT, R0, UR5, !P0 ;  /* 0x0000000500007c0c */ /* 0x002fe2000c781270 */
[----:B----4-:R-:W-:Y:S01]  /*363b0*/  IMAD R7, R28, 0x2, R15 ;  /* 0x000000021c077824 */ /* 0x010fe200078e020f */
[----:B------:R-:W-:Y:S01]  /*363c0*/  PRMT R21, R22, 0x7771, RZ ;  /* 0x0000777116157816 */ /* 0x000fe200000000ff */
[----:B------:R-:W0:Y:S01]  /*363d0*/  LDCU UR5, c[0x0][0x39c] ;  /* 0x00007380ff0577ac */ /* 0x000e220008000800 */
[----:B------:R-:W-:Y:S01]  /*363e0*/  PRMT R27, R23, 0x7770, RZ ;  /* 0x00007770171b7816 */ /* 0x000fe200000000ff */
[----:B---3--:R-:W-:Y:S01]  /*363f0*/  IMAD R19, R28, 0x2, R7 ;  /* 0x000000021c137824 */ /* 0x008fe200078e0207 */
[----:B------:R-:W-:Y:S01]  /*36400*/  IADD3 R12, P3, PT, R7, R29, RZ ;  /* 0x0000001d070c7210 */ /* 0x000fe20007f7e0ff */
[----:B------:R1:W-:Y:S01]  /*36410*/  @P2 STG.E.U8 desc[UR24][R10.64], R21 ;  /* 0x000000150a002986 */ /* 0x0003e2000c101118 */
[----:B------:R-:W-:-:S02]  /*36420*/  LOP3.LUT R4, R31, 0xe0, RZ, 0xfc, !PT ;  /* 0x000000e01f047812 */ /* 0x000fc400078efcff */
[-C--:B------:R-:W-:Y:S02]  /*36430*/  LEA.HI.X.SX32 R13, R7, R30.reuse, 0x1, P3 ;  /* 0x0000001e070d7211 */ /* 0x080fe400018f0eff */
[-C--:B------:R-:W-:Y:S02]  /*36440*/  IADD3 R14, P3, PT, R19, R29.reuse, RZ ;  /* 0x0000001d130e7210 */ /* 0x080fe40007f7e0ff */
[----:B------:R-:W-:Y:S01]  /*36450*/  LOP3.LUT R0, R31, 0xdc, RZ, 0xfc, !PT ;  /* 0x000000dc1f007812 */ /* 0x000fe200078efcff */
[----:B------:R3:W-:Y:S01]  /*36460*/  @P5 STG.E.U8 desc[UR24][R12.64], R25 ;  /* 0x000000190c005986 */ /* 0x0007e2000c101118 */
[----:B--2---:R-:W-:Y:S01]  /*36470*/  ISETP.LT.AND P5, PT, R4, UR4, !P0 ;  /* 0x0000000404007c0c */ /* 0x004fe2000c7a1270 */
[----:B------:R-:W2:Y:S01]  /*36480*/  LDCU UR4, c[0x0][0x39c] ;  /* 0x00007380ff0477ac */ /* 0x000ea20008000800 */
[----:B------:R-:W-:Y:S01]  /*36490*/  LEA.HI.X.SX32 R15, R19, R30, 0x1, P3 ;  /* 0x0000001e130f7211 */ /* 0x000fe200018f0eff */
[----:B------:R-:W4:Y:S01]  /*364a0*/  LDS.128 R4, [R2+0x800] ;  /* 0x0008000002047984 */ /* 0x000f220000000c00 */
[----:B-1----:R-:W-:Y:S01]  /*364b0*/  PRMT R21, R22, 0x7773, RZ ;  /* 0x0000777316157816 */ /* 0x002fe200000000ff */
[----:B------:R-:W-:Y:S01]  /*364c0*/  IMAD R19, R28, 0x2, R19 ;  /* 0x000000021c137824 */ /* 0x000fe200078e0213 */
[----:B------:R-:W-:Y:S01]  /*364d0*/  ISETP.LT.AND P2, PT, R0, UR6, !P0 ;  /* 0x0000000600007c0c */ /* 0x000fe2000c741270 */
[----:B------:R-:W1:Y:S01]  /*364e0*/  LDCU UR6, c[0x0][0x39c] ;  /* 0x00007380ff0677ac */ /* 0x000e620008000800 */
[----:B------:R-:W-:Y:S01]  /*364f0*/  LOP3.LUT R0, R31, 0xe2, RZ, 0xfc, !PT ;  /* 0x000000e21f007812 */ /* 0x000fe200078efcff */
[----:B------:R0:W-:Y:S01]  /*36500*/  @P1 STG.E.U8 desc[UR24][R14.64], R21 ;  /* 0x000000150e001986 */ /* 0x0001e2000c101118 */
[----:B------:R-:W-:Y:S01]  /*36510*/  IADD3 R10, P1, PT, R19, R29, RZ ;  /* 0x0000001d130a7210 */ /* 0x000fe20007f3e0ff */
[----:B---3--:R-:W-:Y:S01]  /*36520*/  IMAD R13, R28, 0x2, R19 ;  /* 0x000000021c0d7824 */ /* 0x008fe200078e0213 */
[----:B------:R-:W-:-:S02]  /*36530*/  PRMT R25, R23, 0x7771, RZ ;  /* 0x0000777117197816 */ /* 0x000fc400000000ff */
[-C--:B------:R-:W-:Y:S01]  /*36540*/  LEA.HI.X.SX32 R11, R19, R30.reuse, 0x1, P1 ;  /* 0x0000001e130b7211 */ /* 0x080fe200008f0eff */
[----:B------:R-:W-:Y:S01]  /*36550*/  IMAD R19, R28, 0x2, R13 ;  /* 0x000000021c137824 */ /* 0x000fe200078e020d */
[CC--:B------:R-:W-:Y:S02]  /*36560*/  IADD3 R12, P1, PT, R13.reuse, R29.reuse, RZ ;  /* 0x0000001d0d0c7210 */ /* 0x0c0fe40007f3e0ff */
[----:B------:R-:W-:Y:S01]  /*36570*/  ISETP.LT.AND P3, PT, R0, UR8, !P0 ;  /* 0x0000000800007c0c */ /* 0x000fe2000c761270 */
[----:B------:R3:W-:Y:S01]  /*36580*/  @P6 STG.E.U8 desc[UR24][R10.64], R27 ;  /* 0x0000001b0a006986 */ /* 0x0007e2000c101118 */
[----:B------:R-:W-:Y:S01]  /*36590*/  LEA.HI.X.SX32 R13, R13, R30, 0x1, P1 ;  /* 0x0000001e0d0d7211 */ /* 0x000fe200008f0eff */
[----:B------:R-:W1:Y:S01]  /*365a0*/  LDCU UR8, c[0x0][0x39c] ;  /* 0x00007380ff0877ac */ /* 0x000e620008000800 */
[-C--:B0-----:R-:W-:Y:S02]  /*365b0*/  IADD3 R14, P6, PT, R19, R29.reuse, RZ ;  /* 0x0000001d130e7210 */ /* 0x081fe40007fde0ff */
[----:B------:R-:W-:Y:S01]  /*365c0*/  LOP3.LUT R0, R31, 0xe4, RZ, 0xfc, !PT ;  /* 0x000000e41f007812 */ /* 0x000fe200078efcff */
[----:B------:R0:W-:Y:S01]  /*365d0*/  @P4 STG.E.U8 desc[UR24][R12.64], R25 ;  /* 0x000000190c004986 */ /* 0x0001e2000c101118 */
[C---:B--2---:R-:W-:Y:S01]  /*365e0*/  ISETP.LT.AND P4, PT, R17.reuse, UR4, !P0 ;  /* 0x0000000411007c0c */ /* 0x044fe2000c781270 */
[----:B------:R-:W-:Y:S01]  /*365f0*/  IMAD R17, R17, R28, RZ ;  /* 0x0000001c11117224 */ /* 0x000fe200078e02ff */
[----:B------:R-:W-:Y:S01]  /*36600*/  LEA.HI.X.SX32 R15, R19, R30, 0x1, P6 ;  /* 0x0000001e130f7211 */ /* 0x000fe200030f0eff */
[----:B------:R-:W-:Y:S01]  /*36610*/  IMAD R19, R28, 0x4, R19 ;  /* 0x000000041c137824 */ /* 0x000fe200078e0213 */
[----:B------:R-:W-:Y:S01]  /*36620*/  PRMT R21, R23, 0x7772, RZ ;  /* 0x0000777217157816 */ /* 0x000fe200000000ff */
[----:B------:R-:W2:Y:S01]  /*36630*/  LDCU UR4, c[0x0][0x39c] ;  /* 0x00007380ff0477ac */ /* 0x000ea20008000800 */
[----:B---3--:R-:W-:-:S02]  /*36640*/  IADD3 R10, P6, PT, R17, R29, RZ ;  /* 0x0000001d110a7210 */ /* 0x008fc40007fde0ff */
[----:B------:R-:W-:Y:S01]  /*36650*/  ISETP.LT.AND P1, PT, R0, UR5, !P0 ;  /* 0x0000000500007c0c */ /* 0x000fe2000c721270 */
[----:B------:R4:W-:Y:S01]  /*36660*/  @P2 STG.E.U8 desc[UR24][R14.64], R21 ;  /* 0x000000150e002986 */ /* 0x0009e2000c101118 */
[-C--:B------:R-:W-:Y:S01]  /*36670*/  LEA.HI.X.SX32 R11, R17, R30.reuse, 0x1, P6 ;  /* 0x0000001e110b7211 */ /* 0x080fe200030f0eff */
[----:B------:R-:W3:Y:S01]  /*36680*/  LDCU UR5, c[0x0][0x39c] ;  /* 0x00007380ff0577ac */ /* 0x000ee20008000800 */
[----:B0-----:R-:W-:Y:S02]  /*36690*/  IADD3 R12, P6, PT, R19, R29, RZ ;  /* 0x0000001d130c7210 */ /* 0x001fe40007fde0ff */
[----:B------:R-:W-:Y:S02]  /*366a0*/  PRMT R23, R23, 0x7773, RZ ;  /* 0x0000777317177816 */ /* 0x000fe400000000ff */
[----:B------:R-:W-:Y:S01]  /*366b0*/  LEA.HI.X.SX32 R13, R19, R30, 0x1, P6 ;  /* 0x0000001e130d7211 */ /* 0x000fe200030f0eff */
[C---:B------:R-:W-:Y:S01]  /*366c0*/  IMAD R19, R28.reuse, 0x2, R19 ;  /* 0x000000021c137824 */ /* 0x040fe200078e0213 */
[C---:B------:R-:W-:Y:S01]  /*366d0*/  LOP3.LUT R0, R31.reuse, 0xe6, RZ, 0xfc, !PT ;  /* 0x000000e61f007812 */ /* 0x040fe200078efcff */
[----:B------:R0:W-:Y:S01]  /*366e0*/  @P4 STG.E.U8 desc[UR24][R10.64], R23 ;  /* 0x000000170a004986 */ /* 0x0001e2000c101118 */
[----:B------:R-:W-:Y:S01]  /*366f0*/  LOP3.LUT R2, R31, 0xf4, RZ, 0xfc, !PT ;  /* 0x000000f41f027812 */ /* 0x000fe200078efcff */
[----:B------:R-:W-:Y:S01]  /*36700*/  IMAD R17, R28, 0x2, R19 ;  /* 0x000000021c117824 */ /* 0x000fe200078e0213 */
[----:B----4-:R-:W-:-:S02]  /*36710*/  PRMT R21, R4, 0x7770, RZ ;  /* 0x0000777004157816 */ /* 0x010fc400000000ff */
[----:B-1----:R-:W-:Y:S01]  /*36720*/  ISETP.LT.AND P2, PT, R0, UR6, !P0 ;  /* 0x0000000600007c0c */ /* 0x002fe2000c741270 */
[----:B------:R-:W1:Y:S01]  /*36730*/  LDCU UR6, c[0x0][0x39c] ;  /* 0x00007380ff0677ac */ /* 0x000e620008000800 */
[----:B------:R-:W-:Y:S01]  /*36740*/  LOP3.LUT R0, R31, 0xe8, RZ, 0xfc, !PT ;  /* 0x000000e81f007812 */ /* 0x000fe200078efcff */
[----:B------:R4:W-:Y:S01]  /*36750*/  @P5 STG.E.U8 desc[UR24][R12.64], R21 ;  /* 0x000000150c005986 */ /* 0x0009e2000c101118 */
[-C--:B------:R-:W-:Y:S02]  /*36760*/  IADD3 R14, P5, PT, R19, R29.reuse, RZ ;  /* 0x0000001d130e7210 */ /* 0x080fe40007fbe0ff */
[----:B--2---:R-:W-:Y:S01]  /*36770*/  ISETP.LT.AND P4, PT, R0, UR4, !P0 ;  /* 0x0000000400007c0c */ /* 0x004fe2000c781270 */
[----:B------:R-:W2:Y:S01]  /*36780*/  LDCU UR4, c[0x0][0x39c] ;  /* 0x00007380ff0477ac */ /* 0x000ea20008000800 */
[----:B0-----:R-:W-:Y:S02]  /*36790*/  IADD3 R10, P6, PT, R17, R29, RZ ;  /* 0x0000001d110a7210 */ /* 0x001fe40007fde0ff */
[----:B------:R-:W-:-:S02]  /*367a0*/  LEA.HI.X.SX32 R15, R19, R30, 0x1, P5 ;  /* 0x0000001e130f7211 */ /* 0x000fc400028f0eff */
[----:B------:R-:W-:Y:S02]  /*367b0*/  PRMT R19, R4, 0x7771, RZ ;  /* 0x0000777104137816 */ /* 0x000fe400000000ff */
[----:B------:R-:W-:Y:S01]  /*367c0*/  LEA.HI.X.SX32 R11, R17, R30, 0x1, P6 ;  /* 0x0000001e110b7211 */ /* 0x000fe200030f0eff */
[----:B------:R-:W-:Y:S01]  /*367d0*/  IMAD R17, R28, 0x2, R17 ;  /* 0x000000021c117824 */ /* 0x000fe200078e0211 */
[----:B------:R-:W-:Y:S01]  /*367e0*/  LOP3.LUT R0, R31, 0xea, RZ, 0xfc, !PT ;  /* 0x000000ea1f007812 */ /* 0x000fe200078efcff */
[----:B------:R0:W-:Y:S01]  /*367f0*/  @P3 STG.E.U8 desc[UR24][R14.64], R19 ;  /* 0x000000130e003986 */ /* 0x0001e2000c101118 */
[----:B----4-:R-:W-:Y:S02]  /*36800*/  PRMT R21, R4, 0x7772, RZ ;  /* 0x0000777204157816 */ /* 0x010fe400000000ff */
[----:B---3--:R-:W-:Y:S01]  /*36810*/  ISETP.LT.AND P5, PT, R0, UR5, !P0 ;  /* 0x0000000500007c0c */ /* 0x008fe2000c7a1270 */
[----:B------:R-:W3:Y:S01]  /*36820*/  LDCU UR5, c[0x0][0x39c] ;  /* 0x00007380ff0577ac */ /* 0x000ee20008000800 */
[----:B------:R-:W-:Y:S01]  /*36830*/  IADD3 R12, P6, PT, R17, R29, RZ ;  /* 0x0000001d110c7210 */ /* 0x000fe20007fde0ff */
[----:B------:R4:W-:Y:S01]  /*36840*/  @P1 STG.E.U8 desc[UR24][R10.64], R21 ;  /* 0x000000150a001986 */ /* 0x0009e2000c101118 */
[----:B------:R-:W-:-:S02]  /*36850*/  LOP3.LUT R0, R31, 0xec, RZ, 0xfc, !PT ;  /* 0x000000ec1f007812 */ /* 0x000fc400078efcff */
[-C--:B------:R-:W-:Y:S02]  /*36860*/  LEA.HI.X.SX32 R13, R17, R30.reuse, 0x1, P6 ;  /* 0x0000001e110d7211 */ /* 0x080fe400030f0eff */
[----:B-1----:R-:W-:Y:S01]  /*36870*/  ISETP.LT.AND P3, PT, R0, UR6, !P0 ;  /* 0x0000000600007c0c */ /* 0x002fe2000c761270 */
[----:B0-----:R-:W-:Y:S01]  /*36880*/  IMAD R15, R28, 0x2, R17 ;  /* 0x000000021c0f7824 */ /* 0x001fe200078e0211 */
[----:B------:R-:W-:Y:S01]  /*36890*/  LOP3.LUT R0, R31, 0xf0, RZ, 0xfc, !PT ;  /* 0x000000f01f007812 */ /* 0x000fe200078efcff */
[----:B------:R-:W0:Y:S01]  /*368a0*/  LDCU UR6, c[0x0][0x39c] ;  /* 0x00007380ff0677ac */ /* 0x000e220008000800 */
[----:B------:R-:W-:Y:S01]  /*368b0*/  PRMT R19, R4, 0x7773, RZ ;  /* 0x0000777304137816 */ /* 0x000fe200000000ff */
[----:B------:R-:W-:Y:S01]  /*368c0*/  IMAD R17, R28, 0x2, R15 ;  /* 0x000000021c117824 */ /* 0x000fe200078e020f */
[C---:B------:R-:W-:Y:S02]  /*368d0*/  IADD3 R14, P6, PT, R15.reuse, R29, RZ ;  /* 0x0000001d0f0e7210 */ /* 0x040fe40007fde0ff */
[----:B------:R-:W-:Y:S01]  /*368e0*/  ISETP.LT.AND P1, PT, R0, UR8, !P0 ;  /* 0x0000000800007c0c */ /* 0x000fe2000c721270 */
[----:B------:R1:W-:Y:S01]  /*368f0*/  @P2 STG.E.U8 desc[UR24][R12.64], R19 ;  /* 0x000000130c002986 */ /* 0x0003e2000c101118 */
[----:B------:R-:W-:-:S02]  /*36900*/  LEA.HI.X.SX32 R15, R15, R30, 0x1, P6 ;  /* 0x0000001e0f0f7211 */ /* 0x000fc400030f0eff */
[-C--:B----4-:R-:W-:Y:S02]  /*36910*/  IADD3 R10, P6, PT, R17, R29.reuse, RZ ;  /* 0x0000001d110a7210 */ /* 0x090fe40007fde0ff */
[----:B------:R-:W-:Y:S02]  /*36920*/  PRMT R23, R5, 0x7770, RZ ;  /* 0x0000777005177816 */ /* 0x000fe400000000ff */
[----:B------:R-:W-:Y:S01]  /*36930*/  LEA.HI.X.SX32 R11, R17, R30, 0x1, P6 ;  /* 0x0000001e110b7211 */ /* 0x000fe200030f0eff */
[----:B------:R-:W-:Y:S01]  /*36940*/  IMAD R17, R28, 0x2, R17 ;  /* 0x000000021c117824 */ /* 0x000fe200078e0211 */
[----:B------:R-:W-:Y:S01]  /*36950*/  LOP3.LUT R0, R31, 0xf2, RZ, 0xfc, !PT ;  /* 0x000000f21f007812 */ /* 0x000fe200078efcff */
[----:B------:R4:W-:Y:S01]  /*36960*/  @P4 STG.E.U8 desc[UR24][R14.64], R23 ;  /* 0x000000170e004986 */ /* 0x0009e2000c101118 */
[C---:B--2---:R-:W-:Y:S01]  /*36970*/  ISETP.LT.AND P6, PT, R9.reuse, UR4, !P0 ;  /* 0x0000000409007c0c */ /* 0x044fe2000c7c1270 */
[----:B------:R-:W2:Y:S01]  /*36980*/  LDCU UR4, c[0x0][0x39c] ;  /* 0x00007380ff0477ac */ /* 0x000ea20008000800 */
[----:B---3--:R-:W-:Y:S01]  /*36990*/  ISETP.LT.AND P2, PT, R0, UR5, !P0 ;  /* 0x0000000500007c0c */ /* 0x008fe2000c741270 */
[----:B------:R-:W-:Y:S01]  /*369a0*/  IMAD R0, R9, R28, RZ ;  /* 0x0000001c09007224 */ /* 0x000fe200078e02ff */
[----:B------:R-:W-:Y:S01]  /*369b0*/  IADD3 R8, P4, PT, R17, R29, RZ ;  /* 0x0000001d11087210 */ /* 0x000fe20007f9e0ff */
[----:B------:R-:W3:Y:S01]  /*369c0*/  LDCU UR5, c[0x0][0x39c] ;  /* 0x00007380ff0577ac */ /* 0x000ee20008000800 */
[----:B------:R-:W-:-:S02]  /*369d0*/  PRMT R21, R5, 0x7771, RZ ;  /* 0x0000777105157816 */ /* 0x000fc400000000ff */
[-C--:B------:R-:W-:Y:S01]  /*369e0*/  LEA.HI.X.SX32 R9, R17, R30.reuse, 0x1, P4 ;  /* 0x0000001e11097211 */ /* 0x080fe200020f0eff */
[----:B------:R-:W-:Y:S01]  /*369f0*/  IMAD R17, R28, 0x4, R17 ;  /* 0x000000041c117824 */ /* 0x000fe200078e0211 */
[----:B-1----:R-:W-:Y:S01]  /*36a00*/  IADD3 R12, P4, PT, R0, R29, RZ ;  /* 0x0000001d000c7210 */ /* 0x002fe20007f9e0ff */
[----:B------:R1:W-:Y:S01]  /*36a10*/  @P5 STG.E.U8 desc[UR24][R10.64], R21 ;  /* 0x000000150a005986 */ /* 0x0003e2000c101118 */
[C---:B------:R-:W-:Y:S02]  /*36a20*/  PRMT R19, R5.reuse, 0x7772, RZ ;  /* 0x0000777205137816 */ /* 0x040fe400000000ff */
[----:B0-----:R-:W-:Y:S01]  /*36a30*/  ISETP.LT.AND P5, PT, R2, UR6, !P0 ;  /* 0x0000000602007c0c */ /* 0x001fe2000c7a1270 */
[----:B------:R-:W0:Y:S01]  /*36a40*/  LDCU UR6, c[0x0][0x39c] ;  /* 0x00007380ff0677ac */ /* 0x000e220008000800 */
[----:B------:R-:W-:Y:S01]  /*36a50*/  LEA.HI.X.SX32 R13, R0, R30, 0x1, P4 ;  /* 0x0000001e000d7211 */ /* 0x000fe200020f0eff */
[----:B------:R2:W-:Y:S01]  /*36a60*/  @P3 STG.E.U8 desc[UR24][R8.64], R19 ;  /* 0x0000001308003986 */ /* 0x0005e2000c101118 */
[----:B----4-:R-:W-:-:S02]  /*36a70*/  PRMT R15, R5, 0x7773, RZ ;  /* 0x00007773050f7816 */ /* 0x010fc400000000ff */
[-C--:B------:R-:W-:Y:S02]  /*36a80*/  IADD3 R4, P3, PT, R17, R29.reuse, RZ ;  /* 0x0000001d11047210 */ /* 0x080fe40007f7e0ff */
[----:B------:R-:W-:Y:S01]  /*36a90*/  LOP3.LUT R0, R31, 0xf8, RZ, 0xfc, !PT ;  /* 0x000000f81f007812 */ /* 0x000fe200078efcff */
[----:B-1----:R-:W-:Y:S01]  /*36aa0*/  IMAD R11, R28, 0x2, R17 ;  /* 0x000000021c0b7824 */ /* 0x002fe200078e0211 */
[----:B------:R1:W-:Y:S01]  /*36ab0*/  @P6 STG.E.U8 desc[UR24][R12.64], R15 ;  /* 0x0000000f0c006986 */ /* 0x0003e2000c101118 */
[----:B------:R-:W-:Y:S02]  /*36ac0*/  LEA.HI.X.SX32 R5, R17, R30, 0x1, P3 ;  /* 0x0000001e11057211 */ /* 0x000fe400018f0eff */
[----:B------:R-:W-:Y:S02]  /*36ad0*/  LOP3.LUT R2, R31, 0xf6, RZ, 0xfc, !PT ;  /* 0x000000f61f027812 */ /* 0x000fe400078efcff */
[----:B--2---:R-:W-:Y:S02]  /*36ae0*/  IADD3 R8, P6, PT, R11, R29, RZ ;  /* 0x0000001d0b087210 */ /* 0x004fe40007fde0ff */
[----:B------:R-:W-:-:S02]  /*36af0*/  PRMT R17, R6, 0x7770, RZ ;  /* 0x0000777006117816 */ /* 0x000fc400000000ff */
[----:B------:R-:W-:Y:S02]  /*36b00*/  PRMT R19, R6, 0x7771, RZ ;  /* 0x0000777106137816 */ /* 0x000fe400000000ff */
[----:B------:R-:W-:Y:S01]  /*36b10*/  LEA.HI.X.SX32 R9, R11, R30, 0x1, P6 ;  /* 0x0000001e0b097211 */ /* 0x000fe200030f0eff */
[----:B------:R-:W-:Y:S01]  /*36b20*/  IMAD R11, R28, 0x2, R11 ;  /* 0x000000021c0b7824 */ /* 0x000fe200078e020b */
[----:B------:R-:W-:Y:S01]  /*36b30*/  ISETP.LT.AND P3, PT, R0, UR4, !P0 ;  /* 0x0000000400007c0c */ /* 0x000fe2000c761270 */
[----:B------:R-:W2:Y:S01]  /*36b40*/  LDCU UR4, c[0x0][0x39c] ;  /* 0x00007380ff0477ac */ /* 0x000ea20008000800 */
[----:B---3--:R-:W-:Y:S01]  /*36b50*/  ISETP.LT.AND P4, PT, R2, UR5, !P0 ;  /* 0x0000000502007c0c */ /* 0x008fe2000c781270 */
[----:B------:R3:W-:Y:S01]  /*36b60*/  @P1 STG.E.U8 desc[UR24][R4.64], R17 ;  /* 0x0000001104001986 */ /* 0x0007e2000c101118 */
[C---:B-1----:R-:W-:Y:S01]  /*36b70*/  IMAD R13, R28.reuse, 0x2, R11 ;  /* 0x000000021c0d7824 */ /* 0x042fe200078e020b */
[----:B------:R-:W1:Y:S01]  /*36b80*/  LDCU UR5, c[0x0][0x39c] ;  /* 0x00007380ff0577ac */ /* 0x000e620008000800 */
[----:B0-----:R-:W-:Y:S01]  /*36b90*/  ISETP.LT.AND P1, PT, R3, UR6, !P0 ;  /* 0x0000000603007c0c */ /* 0x001fe2000c721270 */
[----:B------:R0:W-:Y:S01]  /*36ba0*/  @P2 STG.E.U8 desc[UR24][R8.64], R19 ;  /* 0x0000001308002986 */ /* 0x0001e2000c101118 */
[----:B------:R-:W-:Y:S01]  /*36bb0*/  IADD3 R2, P2, PT, R11, R29, RZ ;  /* 0x0000001d0b027210 */ /* 0x000fe20007f5e0ff */
[----:B------:R-:W-:Y:S01]  /*36bc0*/  IMAD R0, R3, R28, RZ ;  /* 0x0000001c03007224 */ /* 0x000fe200078e02ff */
[----:B------:R-:W-:Y:S01]  /*36bd0*/  LOP3.LUT R16, R31, 0xfc, RZ, 0xfc, !PT ;  /* 0x000000fc1f107812 */ /* 0x000fe200078efcff */
[----:B------:R-:W-:Y:S01]  /*36be0*/  IMAD R15, R28, 0x2, R13 ;  /* 0x000000021c0f7824 */ /* 0x000fe200078e020d */
[----:B------:R-:W-:-:S02]  /*36bf0*/  LEA.HI.X.SX32 R3, R11, R30, 0x1, P2 ;  /* 0x0000001e0b037211 */ /* 0x000fc400010f0eff */
[----:B------:R-:W-:Y:S01]  /*36c00*/  LOP3.LUT R31, R31, 0xfa, RZ, 0xfc, !PT ;  /* 0x000000fa1f1f7812 */ /* 0x000fe200078efcff */
[C---:B---3--:R-:W-:Y:S01]  /*36c10*/  IMAD R17, R28.reuse, 0x2, R15 ;  /* 0x000000021c117824 */ /* 0x048fe200078e020f */
[-C--:B------:R-:W-:Y:S02]  /*36c20*/  IADD3 R4, P2, PT, R13, R29.reuse, RZ ;  /* 0x0000001d0d047210 */ /* 0x080fe40007f5e0ff */
[-C--:B------:R-:W-:Y:S01]  /*36c30*/  IADD3 R10, P6, PT, R15, R29.reuse, RZ ;  /* 0x0000001d0f0a7210 */ /* 0x080fe20007fde0ff */
[----:B------:R-:W-:Y:S01]  /*36c40*/  IMAD R28, R28, 0x2, R17 ;  /* 0x000000021c1c7824 */ /* 0x000fe200078e0211 */
[-C--:B------:R-:W-:Y:S02]  /*36c50*/  LEA.HI.X.SX32 R5, R13, R30.reuse, 0x1, P2 ;  /* 0x0000001e0d057211 */ /* 0x080fe400010f0eff */
[----:B------:R-:W-:Y:S02]  /*36c60*/  IADD3 R14, P2, PT, R0, R29, RZ ;  /* 0x0000001d000e7210 */ /* 0x000fe40007f5e0ff */
[----:B------:R-:W-:-:S02]  /*36c70*/  LEA.HI.X.SX32 R11, R15, R30, 0x1, P6 ;  /* 0x0000001e0f0b7211 */ /* 0x000fc400030f0eff */
[-C--:B------:R-:W-:Y:S02]  /*36c80*/  LEA.HI.X.SX32 R15, R0, R30.reuse, 0x1, P2 ;  /* 0x0000001e000f7211 */ /* 0x080fe400010f0eff */
[-C--:B0-----:R-:W-:Y:S02]  /*36c90*/  IADD3 R8, P6, PT, R17, R29.reuse, RZ ;  /* 0x0000001d11087210 */ /* 0x081fe40007fde0ff */
[----:B--2---:R-:W-:Y:S02]  /*36ca0*/  ISETP.LT.AND P2, PT, R31, UR4, !P0 ;  /* 0x000000041f007c0c */ /* 0x004fe4000c741270 */
[----:B-1----:R-:W-:Y:S02]  /*36cb0*/  ISETP.LT.AND P0, PT, R16, UR5, !P0 ;  /* 0x0000000510007c0c */ /* 0x002fe4000c701270 */
[----:B------:R-:W-:Y:S02]  /*36cc0*/  LEA.HI.X.SX32 R9, R17, R30, 0x1, P6 ;  /* 0x0000001e11097211 */ /* 0x000fe400030f0eff */
[----:B------:R-:W-:-:S02]  /*36cd0*/  IADD3 R12, P6, PT, R28, R29, RZ ;  /* 0x0000001d1c0c7210 */ /* 0x000fc40007fde0ff */
[C---:B------:R-:W-:Y:S02]  /*36ce0*/  PRMT R25, R6.reuse, 0x7772, RZ ;  /* 0x0000777206197816 */ /* 0x040fe400000000ff */
[----:B------:R-:W-:Y:S02]  /*36cf0*/  PRMT R23, R6, 0x7773, RZ ;  /* 0x0000777306177816 */ /* 0x000fe400000000ff */
[C---:B------:R-:W-:Y:S01]  /*36d00*/  PRMT R17, R7.reuse, 0x7773, RZ ;  /* 0x0000777307117816 */ /* 0x040fe200000000ff */
[----:B------:R0:W-:Y:S01]  /*36d10*/  @P5 STG.E.U8 desc[UR24][R2.64], R25 ;  /* 0x0000001902005986 */ /* 0x0001e2000c101118 */
[C---:B------:R-:W-:Y:S02]  /*36d20*/  PRMT R19, R7.reuse, 0x7772, RZ ;  /* 0x0000777207137816 */ /* 0x040fe400000000ff */
[C---:B------:R-:W-:Y:S01]  /*36d30*/  PRMT R21, R7.reuse, 0x7771, RZ ;  /* 0x0000777107157816 */ /* 0x040fe200000000ff */
[----:B------:R0:W-:Y:S01]  /*36d40*/  @P4 STG.E.U8 desc[UR24][R4.64], R23 ;  /* 0x0000001704004986 */ /* 0x0001e2000c101118 */
[----:B------:R-:W-:-:S02]  /*36d50*/  PRMT R7, R7, 0x7770, RZ ;  /* 0x0000777007077816 */ /* 0x000fc400000000ff */
[----:B------:R-:W-:-:S03]  /*36d60*/  LEA.HI.X.SX32 R13, R28, R30, 0x1, P6 ;  /* 0x0000001e1c0d7211 */ /* 0x000fc600030f0eff */
[----:B------:R0:W-:Y:S04]  /*36d70*/  @P3 STG.E.U8 desc[UR24][R10.64], R7 ;  /* 0x000000070a003986 */ /* 0x0001e8000c101118 */
[----:B------:R0:W-:Y:S04]  /*36d80*/  @P2 STG.E.U8 desc[UR24][R8.64], R21 ;  /* 0x0000001508002986 */ /* 0x0001e8000c101118 */
[----:B------:R0:W-:Y:S04]  /*36d90*/  @P0 STG.E.U8 desc[UR24][R12.64], R19 ;  /* 0x000000130c000986 */ /* 0x0001e8000c101118 */
[----:B------:R0:W-:Y:S01]  /*36da0*/  @P1 STG.E.U8 desc[UR24][R14.64], R17 ;  /* 0x000000110e001986 */ /* 0x0001e2000c101118 */
[----:B------:R-:W-:Y:S06]  /*36db0*/  BAR.SYNC.DEFER_BLOCKING 0x0 ;  /* 0x0000000000007b1d */ /* 0x000fec0000010000 */
[----:B------:R-:W-:Y:S05]  /*36dc0*/  BRA.U UP0, `(.L_x_13) ;  /* 0x0000000100a07547 */ /* 0x000fea000b800000 */
[----:B------:R-:W1:Y:S01]  /*36dd0*/  S2UR UR5, SR_CgaCtaId ;  /* 0x00000000000579c3 */ /* 0x000e620000008800 */
[----:B------:R-:W-:Y:S01]  /*36de0*/  NOP ;  /* 0x0000000000007918 */ /* 0x000fe20000000000 */
[----:B------:R-:W-:Y:S01]  /*36df0*/  UMOV UR4, 0x50 ;  /* 0x0000005000047882 */ /* 0x000fe20000000000 */
[----:B------:R-:W-:Y:S02]  /*36e00*/  IMAD.U32 R0, RZ, RZ, UR7 ;  /* 0x00000007ff007e24 */ /* 0x000fe4000f8e00ff */
[----:B0-----:R-:W-:Y:S02]  /*36e10*/  IMAD.MOV.U32 R3, RZ, RZ, 0xff ;  /* 0x000000ffff037424 */ /* 0x001fe400078e00ff */
[----:B------:R-:W-:Y:S01]  /*36e20*/  IMAD.MOV.U32 R7, RZ, RZ, 0x1 ;  /* 0x00000001ff077424 */ /* 0x000fe200078e00ff */
[----:B------:R-:W-:-:S04]  /*36e30*/  LOP3.LUT R0, R0, 0xffff, RZ, 0xc0, !PT ;  /* 0x0000ffff00007812 */ /* 0x000fc800078ec0ff */
[----:B------:R-:W-:-:S05]  /*36e40*/  SHF.R.U32.HI R0, RZ, 0x5, R0 ;  /* 0x00000005ff007819 */ /* 0x000fca0000011600 */
[----:B------:R-:W-:Y:S01]  /*36e50*/  VIADD R2, R0, 0x10 ;  /* 0x0000001000027836 */ /* 0x000fe20000000000 */
[----:B------:R-:W-:Y:S01]  /*36e60*/  SHF.L.U32 R0, R3, R0, RZ ;  /* 0x0000000003007219 */ /* 0x000fe200000006ff */
[----:B-1----:R-:W-:-:S03]  /*36e70*/  ULEA UR6, UR5, UR4, 0x18 ;  /* 0x0000000405067291 */ /* 0x002fc6000f8ec0ff */
[----:B------:R-:W-:-:S04]  /*36e80*/  SHF.L.U32 R3, R7, R2, RZ ;  /* 0x0000000207037219 */ /* 0x000fc800000006ff */
[----:B------:R-:W-:Y:S02]  /*36e90*/  LOP3.LUT R0, R3, R0, RZ, 0xfc, !PT ;  /* 0x0000000003007212 */ /* 0x000fe400078efcff */
[----:B------:R-:W0:Y:S02]  /*36ea0*/  LDS R5, [UR6] ;  /* 0x00000006ff057984 */ /* 0x000e240008000800 */
[C---:B------:R-:W-:Y:S02]  /*36eb0*/  LOP3.LUT R2, R0.reuse, 0xffff, RZ, 0xc0, !PT ;  /* 0x0000ffff00027812 */ /* 0x040fe400078ec0ff */
[----:B0-----:R-:W-:-:S04]  /*36ec0*/  LOP3.LUT R3, R0, 0xffff, R5, 0x80, !PT ;  /* 0x0000ffff00037812 */ /* 0x001fc800078e8005 */
[----:B------:R-:W-:-:S13]  /*36ed0*/  ISETP.NE.AND P0, PT, R3, R2, PT ;  /* 0x000000020300720c */ /* 0x000fda0003f05270 */
[----:B------:R-:W-:Y:S05]  /*36ee0*/  @P0 BRA `(.L_x_14) ;  /* 0x0000000000500947 */ /* 0x000fea0003800000 */
[----:B------:R-:W-:Y:S02]  /*36ef0*/  SHF.R.U32.HI R5, RZ, 0x10, R5 ;  /* 0x00000010ff057819 */ /* 0x000fe40000011605 */
[----:B------:R-:W-:-:S04]  /*36f00*/  SHF.R.U32.HI R2, RZ, 0x10, R0 ;  /* 0x00000010ff027819 */ /* 0x000fc80000011600 */
[----:B------:R-:W-:-:S04]  /*36f10*/  LOP3.LUT R5, R5, R2, RZ, 0xc0, !PT ;  /* 0x0000000205057212 */ /* 0x000fc800078ec0ff */
[----:B------:R-:W-:-:S13]  /*36f20*/  ISETP.NE.AND P0, PT, R5, R2, PT ;  /* 0x000000020500720c */ /* 0x000fda0003f05270 */
[----:B------:R-:W-:Y:S05]  /*36f30*/  @P0 BRA `(.L_x_15) ;  /* 0x0000000000300947 */ /* 0x000fea0003800000 */
[----:B------:R-:W-:Y:S01]  /*36f40*/  R2UR UR4, R0 ;  /* 0x00000000000472ca */ /* 0x000fe200000e0000 */
[----:B------:R-:W-:Y:S01]  /*36f50*/  VOTEU.ANY UR5, UPT, PT ;  /* 0x0000000000057886 */ /* 0x000fe200038e0100 */
[----:B------:R-:W0:Y:S01]  /*36f60*/  S2R R0, SR_LANEID ;  /* 0x0000000000007919 */ /* 0x000e220000000000 */
[----:B------:R-:W-:-:S10]  /*36f70*/  UFLO.U32 UR5, UR5 ;  /* 0x00000005000572bd */ /* 0x000fd400080e0000 */
[----:B------:R-:W-:-:S06]  /*36f80*/  ULOP3.LUT UR4, URZ, UR4, URZ, 0x33, !UPT ;  /* 0x00000004ff047292 */ /* 0x000fcc000f8e33ff */
[----:B------:R-:W-:-:S04]  /*36f90*/  IMAD.U32 R2, RZ, RZ, UR4 ;  /* 0x00000004ff027e24 */ /* 0x000fc8000f8e00ff */
[----:B------:R-:W1:Y:S02]  /*36fa0*/  REDUX UR7, R2 ;  /* 0x00000000020773c4 */ /* 0x000e640000000000 */
[----:B------:R2:W-:Y:S01]  /*36fb0*/  UTCATOMSWS.AND URZ, UR4 ;  /* 0x0000000400ff79e3 */ /* 0x0005e20008000000 */
[----:B0-----:R-:W-:Y:S01]  /*36fc0*/  ISETP.EQ.U32.AND P0, PT, R0, UR5, PT ;  /* 0x0000000500007c0c */ /* 0x001fe2000bf02070 */
[----:B-1----:R-:W-:-:S12]  /*36fd0*/  IMAD.U32 R0, RZ, RZ, UR7 ;  /* 0x00000007ff007e24 */ /* 0x002fd8000f8e00ff */
[----:B------:R2:W-:Y:S01]  /*36fe0*/  @P0 ATOMS.AND RZ, [UR6], R0 ;  /* 0x00000000ffff098c */ /* 0x0005e2000a800006 */
[----:B------:R-:W-:Y:S05]  /*36ff0*/  BRA `(.L_x_13) ;  /* 0x0000000000147947 */ /* 0x000fea0003800000 */
.L_x_15:
[----:B------:R-:W-:-:S07]  /*37000*/  MOV R2, 0x37020 ;  /* 0x0003702000027802 */ /* 0x000fce0000000f00 */
[----:B-----5:R-:W-:Y:S05]  /*37010*/  CALL.REL.NOINC `($__internal_0_$__cuda_sm10x_tcgen05_guardrail_trap_col_being_dealloced_not_returned_by_alloc) ;  /* 0x00000000002c7944 */ /* 0x020fea0003c00000 */
[----:B------:R-:W-:Y:S05]  /*37020*/  BRA `(.L_x_13) ;  /* 0x0000000000087947 */ /* 0x000fea0003800000 */
.L_x_14:
[----:B------:R-:W-:-:S07]  /*37030*/  MOV R2, 0x37050 ;  /* 0x0003705000027802 */ /* 0x000fce0000000f00 */
[----:B-----5:R-:W-:Y:S05]  /*37040*/  CALL.REL.NOINC `($__internal_2_$__cuda_sm10x_tcgen05_guardrail_trap_unallocated_columns_being_dealloced) ;  /* 0x0000000000387944 */ /* 0x020fea0003c00000 */
.L_x_13:
[----:B------:R-:W-:Y:S01]  /*37050*/  NOP ;  /* 0x0000000000007918 */ /* 0x000fe20000000000 */
[----:B--2---:R-:W-:Y:S05]  /*37060*/  EXIT ;  /* 0x000000000000794d */ /* 0x004fea0003800000 */
.L_x_8:
[----:B------:R-:W0:Y:S02]  /*37070*/  SYNCS.PHASECHK.TRANS64.TRYWAIT P3, [UR13], R6 ;  /* 0x00000006ff0075a7 */ /* 0x000e24000806110d */
[----:B0-----:R-:W-:Y:S05]  /*37080*/  @!P3 BRA `(.L_x_8) ;  /* 0xfffffffc00f8b947 */ /* 0x001fea000383ffff */
[----:B------:R-:W-:Y:S05]  /*37090*/  BRA `(.L_x_16) ;  /* 0xffffff0400707947 */ /* 0x000fea000383ffff */
.L_x_12:
[----:B------:R-:W0:Y:S02]  /*370a0*/  SYNCS.PHASECHK.TRANS64.TRYWAIT P0, [UR13], R3 ;  /* 0x00000003ff0075a7 */ /* 0x000e24000800110d */
[----:B0-----:R-:W-:Y:S05]  /*370b0*/  @!P0 BRA `(.L_x_12) ;  /* 0xfffffffc00f88947 */ /* 0x001fea000383ffff */
[----:B------:R-:W-:Y:S05]  /*370c0*/  BRA `(.L_x_11) ;  /* 0xffffffa400347947 */ /* 0x000fea000383ffff */
        .weak           $__internal_0_$__cuda_sm10x_tcgen05_guardrail_trap_col_being_dealloced_not_returned_by_alloc
        .type           $__internal_0_$__cuda_sm10x_tcgen05_guardrail_trap_col_being_dealloced_not_returned_by_alloc,@function
        .size           $__internal_0_$__cuda_sm10x_tcgen05_guardrail_trap_col_being_dealloced_not_returned_by_alloc,($__internal_1_$__cuda_sm10x_tcgen05_guardrail_trap_phase_invalid_during_alloc - $__internal_0_$__cuda_sm10x_tcgen05_guardrail_trap_col_being_dealloced_not_returned_by_alloc)
$__internal_0_$__cuda_sm10x_tcgen05_guardrail_trap_col_being_dealloced_not_returned_by_alloc:
[----:B------:R-:W-:Y:S05]  /*370d0*/  BPT.TRAP 0x1 ;  /* 0x000000040000795c */ /* 0x000fea0000300000 */
[----:B------:R-:W-:-:S04]  /*370e0*/  IMAD.MOV.U32 R3, RZ, RZ, 0x0 ;  /* 0x00000000ff037424 */ /* 0x000fc800078e00ff */
[----:B------:R-:W-:Y:S05]  /*370f0*/  RET.REL.NODEC R2 `(matmul_kernel) ;  /* 0xfffffc8c02c07950 */ /* 0x000fea0003c3ffff */
        .weak           $__internal_1_$__cuda_sm10x_tcgen05_guardrail_trap_phase_invalid_during_alloc
        .type           $__internal_1_$__cuda_sm10x_tcgen05_guardrail_trap_phase_invalid_during_alloc,@function
        .size           $__internal_1_$__cuda_sm10x_tcgen05_guardrail_trap_phase_invalid_during_alloc,($__internal_2_$__cuda_sm10x_tcgen05_guardrail_trap_unallocated_columns_being_dealloced - $__internal_1_$__cuda_sm10x_tcgen05_guardrail_trap_phase_invalid_during_alloc)
$__internal_1_$__cuda_sm10x_tcgen05_guardrail_trap_phase_invalid_during_alloc:
[----:B------:R-:W-:Y:S05]  /*37100*/  BPT.TRAP 0x1 ;  /* 0x000000040000795c */ /* 0x000fea0000300000 */
[----:B------:R-:W-:-:S04]  /*37110*/  IMAD.MOV.U32 R3, RZ, RZ, 0x0 ;  /* 0x00000000ff037424 */ /* 0x000fc800078e00ff */
[----:B------:R-:W-:Y:S05]  /*37120*/  RET.REL.NODEC R2 `(matmul_kernel) ;  /* 0xfffffc8c02b47950 */ /* 0x000fea0003c3ffff */
        .weak           $__internal_2_$__cuda_sm10x_tcgen05_guardrail_trap_unallocated_columns_being_dealloced
        .type           $__internal_2_$__cuda_sm10x_tcgen05_guardrail_trap_unallocated_columns_being_dealloced,@function
        .size           $__internal_2_$__cuda_sm10x_tcgen05_guardrail_trap_unallocated_columns_being_dealloced,(.L_x_20 - $__internal_2_$__cuda_sm10x_tcgen05_guardrail_trap_unallocated_columns_being_dealloced)
$__internal_2_$__cuda_sm10x_tcgen05_guardrail_trap_unallocated_columns_being_dealloced:
[----:B------:R-:W-:Y:S05]  /*37130*/  BPT.TRAP 0x1 ;  /* 0x000000040000795c */ /* 0x000fea0000300000 */
[----:B------:R-:W-:-:S04]  /*37140*/  IMAD.MOV.U32 R3, RZ, RZ, 0x0 ;  /* 0x00000000ff037424 */ /* 0x000fc800078e00ff */
[----:B------:R-:W-:Y:S05]  /*37150*/  RET.REL.NODEC R2 `(matmul_kernel) ;  /* 0xfffffc8c02a87950 */ /* 0x000fea0003c3ffff */
.L_x_17:
[----:B------:R-:W-:-:S00]  /*37160*/  BRA `(.L_x_17) ;  /* 0xfffffffc00fc7947 */ /* 0x000fc0000383ffff */
[----:B------:R-:W-:-:S00]  /*37170*/  NOP ;  /* 0x0000000000007918 */ /* 0x000fc00000000000 */
        /* <DEDUP_REMOVED lines=8> */
.L_x_20:


//--------------------- .nv.shared.matmul_kernel  --------------------------
	.section	.nv.shared.matmul_kernel,"aw",@nobits
	.sectionflags	@""
	.align	16
	.zero		1024


//--------------------- .nv.shared.reserved.0     --------------------------
	.section	.nv.shared.reserved.0,"aw",@nobits
	.align	8
	.weak		__nv_reservedSMEM_offset_0_alias
	.size		__nv_reservedSMEM_offset_0_alias, 0, 64
	.other		__nv_reservedSMEM_offset_0_alias,@"STO_CUDA_RESERVED_SHARED STV_DEFAULT"
__nv_reservedSMEM_offset_0_alias:
	.zero		0
.nv.shared.reserved.0:
	.zero		64
	.weak		__nv_reservedSMEM_allocation_phase
	.type		__nv_reservedSMEM_allocation_phase,@object
	.size		__nv_reservedSMEM_allocation_phase,(.L_0 - __nv_reservedSMEM_allocation_phase)
__nv_reservedSMEM_allocation_phase:
	.zero		1
.L_0:
	.zero		7
	.weak		__nv_reservedSMEM_devtool_atexit_pc
	.type		__nv_reservedSMEM_devtool_atexit_pc,@object
	.size		__nv_reservedSMEM_devtool_atexit_pc,(__nv_reservedSMEM_allocation_mask - __nv_reservedSMEM_devtool_atexit_pc)
__nv_reservedSMEM_devtool_atexit_pc:
	.zero		8
	.weak		__nv_reservedSMEM_allocation_mask
	.type		__nv_reservedSMEM_allocation_mask,@object
	.size		__nv_reservedSMEM_allocation_mask,(.L_2 - __nv_reservedSMEM_allocation_mask)
__nv_reservedSMEM_allocation_mask:
	.zero		4
.L_2:


//--------------------- .nv.constant0.matmul_kernel --------------------------
	.section	.nv.constant0.matmul_kernel,"a",@progbits
	.sectionflags	@""
	.align	4
.nv.constant0.matmul_kernel:
	.zero		976


//--------------------- SYMBOLS --------------------------

	.type		.nv.reservedSmem.offset0,@object
	.size		.nv.reservedSmem.offset0,0x4
	.type		.nv.reservedSmem.cap,@object
	.size		.nv.reservedSmem.cap,0x4
